	.target	sm_90a

	.elftype	@"ET_EXEC"


//--------------------- .note.nv.tkinfo           --------------------------
	.section	.note.nv.tkinfo,"",@"SHT_NOTE"
	.sectionflags	@"SHF_NOTE_NV_TKINFO"
	.tkinfo
        /*0018*/ 	.word	0x00000002
        /*0030*/ 	.string	""
        /*0030*/ 	.string	"ptxas"
        /*0030*/ 	.string	"Cuda compilation tools, release 13.0, V13.0.88"
        /*0030*/ 	.string	"Build cuda_13.0.r13.0/compiler.36424714_0"
        /*0030*/ 	.string	"-arch sm_90a -m 64 "



//--------------------- .note.nv.cuinfo           --------------------------
	.section	.note.nv.cuinfo,"",@"SHT_NOTE"
	.sectionflags	@"SHF_NOTE_NV_CUINFO"
        /*0018*/ 	.short	0x0002
        /*001a*/ 	.short	0x005a
        /*001c*/ 	.short	0x0082
	.zero		2


//--------------------- .nv.info                  --------------------------
	.section	.nv.info,"",@"SHT_CUDA_INFO"
	.align	4


	//----- nvinfo : EIATTR_REGCOUNT
	.align		4
        /*0000*/ 	.byte	0x04, 0x2f
        /*0002*/ 	.short	(.L_12 - .L_11)
	.align		4
.L_11:
        /*0004*/ 	.word	index@(_ZN7cutlass13device_kernelINS_4gemm6kernel13GemmUniversalIN4cute5tupleIJiiiiEEENS1_10collective13CollectiveMmaINS1_37MainloopSm90TmaGmmaWarpSpecializedFP8ILi3ENS5_IJNS4_1CILi2EEENSA_ILi1EEESC_EEENS1_35KernelTmaWarpSpecializedCooperativeEEENS5_IJNSA_ILi512EEESG_NSA_ILi64EEEEEENS_12float_e4m3_tENS5_IJlSC_lEEESJ_SK_NS4_8TiledMMAINS4_8MMA_AtomIJNS4_4SM904GMMA31MMA_64x256x32_F32E4M3E4M3_SS_TNILNSO_7ScaleInE1ELSQ_1EEEEEENS4_6LayoutISD_NS5_IJSC_NSA_ILi0EEESU_EEEEENS5_IJNS4_10UnderscoreESX_SX_EEEEENS4_13SM90_TMA_LOADENS4_14ComposedLayoutINS4_7SwizzleILi2ELi4ELi3EEENS4_18smem_ptr_flag_bitsILi8EEENST_INS5_IJNSA_ILi8EEESH_EEENS5_IJSH_SC_EEEEEEEvNS4_8identityENS4_23SM90_TMA_LOAD_MULTICASTES1A_vS1B_EENS_8epilogue10collective6detail29Sm90TmaWarpSpecializedAdapterINS1F_15DefaultEpilogueISJ_SK_SK_NS1E_6thread17LinearCombinationISJ_Li1EffLNS1J_9ScaleType4KindE0ELNS_15FloatRoundStyleE2ESJ_EENS1_15EpilogueDefaultEEEEEvvEEEEvNT_6ParamsE)
        /*0008*/ 	.word	0x000000a8


	//----- nvinfo : EIATTR_FRAME_SIZE
	.align		4
.L_12:
        /*000c*/ 	.byte	0x04, 0x11
        /*000e*/ 	.short	(.L_14 - .L_13)
	.align		4
.L_13:
        /*0010*/ 	.word	index@(_ZN7cutlass13device_kernelINS_4gemm6kernel13GemmUniversalIN4cute5tupleIJiiiiEEENS1_10collective13CollectiveMmaINS1_37MainloopSm90TmaGmmaWarpSpecializedFP8ILi3ENS5_IJNS4_1CILi2EEENSA_ILi1EEESC_EEENS1_35KernelTmaWarpSpecializedCooperativeEEENS5_IJNSA_ILi512EEESG_NSA_ILi64EEEEEENS_12float_e4m3_tENS5_IJlSC_lEEESJ_SK_NS4_8TiledMMAINS4_8MMA_AtomIJNS4_4SM904GMMA31MMA_64x256x32_F32E4M3E4M3_SS_TNILNSO_7ScaleInE1ELSQ_1EEEEEENS4_6LayoutISD_NS5_IJSC_NSA_ILi0EEESU_EEEEENS5_IJNS4_10UnderscoreESX_SX_EEEEENS4_13SM90_TMA_LOADENS4_14ComposedLayoutINS4_7SwizzleILi2ELi4ELi3EEENS4_18smem_ptr_flag_bitsILi8EEENST_INS5_IJNSA_ILi8EEESH_EEENS5_IJSH_SC_EEEEEEEvNS4_8identityENS4_23SM90_TMA_LOAD_MULTICASTES1A_vS1B_EENS_8epilogue10collective6detail29Sm90TmaWarpSpecializedAdapterINS1F_15DefaultEpilogueISJ_SK_SK_NS1E_6thread17LinearCombinationISJ_Li1EffLNS1J_9ScaleType4KindE0ELNS_15FloatRoundStyleE2ESJ_EENS1_15EpilogueDefaultEEEEEvvEEEEvNT_6ParamsE)
        /*0014*/ 	.word	0x000033c0


	//----- nvinfo : EIATTR_MIN_STACK_SIZE
	.align		4
.L_14:
        /*0018*/ 	.byte	0x04, 0x12
        /*001a*/ 	.short	(.L_16 - .L_15)
	.align		4
.L_15:
        /*001c*/ 	.word	index@(_ZN7cutlass13device_kernelINS_4gemm6kernel13GemmUniversalIN4cute5tupleIJiiiiEEENS1_10collective13CollectiveMmaINS1_37MainloopSm90TmaGmmaWarpSpecializedFP8ILi3ENS5_IJNS4_1CILi2EEENSA_ILi1EEESC_EEENS1_35KernelTmaWarpSpecializedCooperativeEEENS5_IJNSA_ILi512EEESG_NSA_ILi64EEEEEENS_12float_e4m3_tENS5_IJlSC_lEEESJ_SK_NS4_8TiledMMAINS4_8MMA_AtomIJNS4_4SM904GMMA31MMA_64x256x32_F32E4M3E4M3_SS_TNILNSO_7ScaleInE1ELSQ_1EEEEEENS4_6LayoutISD_NS5_IJSC_NSA_ILi0EEESU_EEEEENS5_IJNS4_10UnderscoreESX_SX_EEEEENS4_13SM90_TMA_LOADENS4_14ComposedLayoutINS4_7SwizzleILi2ELi4ELi3EEENS4_18smem_ptr_flag_bitsILi8EEENST_INS5_IJNSA_ILi8EEESH_EEENS5_IJSH_SC_EEEEEEEvNS4_8identityENS4_23SM90_TMA_LOAD_MULTICASTES1A_vS1B_EENS_8epilogue10collective6detail29Sm90TmaWarpSpecializedAdapterINS1F_15DefaultEpilogueISJ_SK_SK_NS1E_6thread17LinearCombinationISJ_Li1EffLNS1J_9ScaleType4KindE0ELNS_15FloatRoundStyleE2ESJ_EENS1_15EpilogueDefaultEEEEEvvEEEEvNT_6ParamsE)
        /*0020*/ 	.word	0x000033c0
.L_16:


//--------------------- .nv.compat                --------------------------
	.section	.nv.compat,"",@"SHT_CUDA_COMPAT_INFO"
	.align	4
        /*0000*/ 	.byte	0x02, 0x09, 0x01, 0x00, 0x02, 0x02, 0x04, 0x00, 0x02, 0x05, 0x05, 0x00, 0x03, 0x07, 0x01, 0x01
        /*0010*/ 	.byte	0x02, 0x03, 0x01, 0x00, 0x02, 0x06, 0x01, 0x00, 0x04, 0x0b, 0x08, 0x00, 0x00, 0x00, 0x00, 0x00
        /*0020*/ 	.byte	0x00, 0x00, 0x00, 0x00


//--------------------- .nv.info._ZN7cutlass13device_kernelINS_4gemm6kernel13GemmUniversalIN4cute5tupleIJiiiiEEENS1_10collective13CollectiveMmaINS1_37MainloopSm90TmaGmmaWarpSpecializedFP8ILi3ENS5_IJNS4_1CILi2EEENSA_ILi1EEESC_EEENS1_35KernelTmaWarpSpecializedCooperativeEEENS5_IJNSA_ILi512EEESG_NSA_ILi64EEEEEENS_12float_e4m3_tENS5_IJlSC_lEEESJ_SK_NS4_8TiledMMAINS4_8MMA_AtomIJNS4_4SM904GMMA31MMA_64x256x32_F32E4M3E4M3_SS_TNILNSO_7ScaleInE1ELSQ_1EEEEEENS4_6LayoutISD_NS5_IJSC_NSA_ILi0EEESU_EEEEENS5_IJNS4_10UnderscoreESX_SX_EEEEENS4_13SM90_TMA_LOADENS4_14ComposedLayoutINS4_7SwizzleILi2ELi4ELi3EEENS4_18smem_ptr_flag_bitsILi8EEENST_INS5_IJNSA_ILi8EEESH_EEENS5_IJSH_SC_EEEEEEEvNS4_8identityENS4_23SM90_TMA_LOAD_MULTICASTES1A_vS1B_EENS_8epilogue10collective6detail29Sm90TmaWarpSpecializedAdapterINS1F_15DefaultEpilogueISJ_SK_SK_NS1E_6thread17LinearCombinationISJ_Li1EffLNS1J_9ScaleType4KindE0ELNS_15FloatRoundStyleE2ESJ_EENS1_15EpilogueDefaultEEEEEvvEEEEvNT_6ParamsE --------------------------
	.section	.nv.info._ZN7cutlass13device_kernelINS_4gemm6kernel13GemmUniversalIN4cute5tupleIJiiiiEEENS1_10collective13CollectiveMmaINS1_37MainloopSm90TmaGmmaWarpSpecializedFP8ILi3ENS5_IJNS4_1CILi2EEENSA_ILi1EEESC_EEENS1_35KernelTmaWarpSpecializedCooperativeEEENS5_IJNSA_ILi512EEESG_NSA_ILi64EEEEEENS_12float_e4m3_tENS5_IJlSC_lEEESJ_SK_NS4_8TiledMMAINS4_8MMA_AtomIJNS4_4SM904GMMA31MMA_64x256x32_F32E4M3E4M3_SS_TNILNSO_7ScaleInE1ELSQ_1EEEEEENS4_6LayoutISD_NS5_IJSC_NSA_ILi0EEESU_EEEEENS5_IJNS4_10UnderscoreESX_SX_EEEEENS4_13SM90_TMA_LOADENS4_14ComposedLayoutINS4_7SwizzleILi2ELi4ELi3EEENS4_18smem_ptr_flag_bitsILi8EEENST_INS5_IJNSA_ILi8EEESH_EEENS5_IJSH_SC_EEEEEEEvNS4_8identityENS4_23SM90_TMA_LOAD_MULTICASTES1A_vS1B_EENS_8epilogue10collective6detail29Sm90TmaWarpSpecializedAdapterINS1F_15DefaultEpilogueISJ_SK_SK_NS1E_6thread17LinearCombinationISJ_Li1EffLNS1J_9ScaleType4KindE0ELNS_15FloatRoundStyleE2ESJ_EENS1_15EpilogueDefaultEEEEEvvEEEEvNT_6ParamsE,"",@"SHT_CUDA_INFO"
	.sectionflags	@""
	.align	4


	//----- nvinfo : EIATTR_CUDA_API_VERSION
	.align		4
        /*0000*/ 	.byte	0x04, 0x37
        /*0002*/ 	.short	(.L_18 - .L_17)
.L_17:
        /*0004*/ 	.word	0x00000082


	//----- nvinfo : EIATTR_KPARAM_INFO
	.align		4
.L_18:
        /*0008*/ 	.byte	0x04, 0x17
        /*000a*/ 	.short	(.L_20 - .L_19)
.L_19:
        /*000c*/ 	.word	0x00000000
        /*0010*/ 	.short	0x0000
        /*0012*/ 	.short	0x0070
        /*0014*/ 	.byte	0x00, 0xf0, 0x01, 0x10


	//----- nvinfo : EIATTR_SPARSE_MMA_MASK
	.align		4
.L_20:
        /*0018*/ 	.byte	0x03, 0x50
        /*001a*/ 	.short	0x0000


	//----- nvinfo : EIATTR_MAXREG_COUNT
	.align		4
        /*001c*/ 	.byte	0x03, 0x1b
        /*001e*/ 	.short	0x00a8


	//----- nvinfo : EIATTR_NUM_BARRIERS
	.align		4
        /*0020*/ 	.byte	0x02, 0x4c
        /*0022*/ 	.byte	0x01
	.zero		1


	//----- nvinfo : EIATTR_ANNOTATIONS
	.align		4
        /*0024*/ 	.byte	0x04, 0x55
        /*0026*/ 	.short	(.L_22 - .L_21)


	//   ....[0]....
.L_21:
        /*0028*/ 	.word	0x00000001
        /*002c*/ 	.byte	0xf0, 0x06, 0x00, 0x00, 0x01, 0x00, 0x00, 0x00, 0xe0, 0x07, 0x00, 0x00, 0x01, 0x00, 0x00, 0x00
        /* <DEDUP_REMOVED lines=1555> */
        /*616c*/ 	.byte	0x00, 0xec, 0x00, 0x00


	//----- nvinfo : EIATTR_MERCURY_ISA_VERSION
	.align		4
.L_22:
        /*6170*/ 	.byte	0x03, 0x5f
        /*6172*/ 	.short	0x0101


	//----- nvinfo : EIATTR_INT_WARP_WIDE_INSTR_OFFSETS
	.align		4
        /*6174*/ 	.byte	0x04, 0x31
        /*6176*/ 	.short	(.L_24 - .L_23)


	//   ....[0]....
.L_23:
        /*6178*/ 	.word	0x00000530


	//   ....[1]....
        /*617c*/ 	.word	0x00000550


	//   ....[2]....
        /*6180*/ 	.word	0x000006c0


	//----- nvinfo : EIATTR_COOP_GROUP_MASK_REGIDS
	.align		4
.L_24:
        /*6184*/ 	.byte	0x04, 0x29
        /*6186*/ 	.short	(.L_26 - .L_25)


	//   ....[0]....
.L_25:
        /*6188*/ 	.word	0xffffffff


	//   ....[1]....
        /*618c*/ 	.word	0xffffffff


	//   ....[2]....
        /*6190*/ 	.word	0xffffffff


	//   ....[3]....
        /*6194*/ 	.word	0xffffffff


	//   ....[4]....
        /*6198*/ 	.word	0xffffffff


	//   ....[5]....
        /*619c*/ 	.word	0xffffffff


	//----- nvinfo : EIATTR_COOP_GROUP_INSTR_OFFSETS
	.align		4
.L_26:
        /*61a0*/ 	.byte	0x04, 0x28
        /*61a2*/ 	.short	(.L_28 - .L_27)


	//   ....[0]....
.L_27:
        /*61a4*/ 	.word	0x00000070


	//   ....[1]....
        /*61a8*/ 	.word	0x00000080


	//   ....[2]....
        /*61ac*/ 	.word	0x000001a0


	//   ....[3]....
        /*61b0*/ 	.word	0x000003a0


	//   ....[4]....
        /*61b4*/ 	.word	0x00000820


	//   ....[5]....
        /*61b8*/ 	.word	0x00008a60


	//----- nvinfo : EIATTR_REG_RECONFIG
	.align		4
.L_28:
        /*61bc*/ 	.byte	0x01, 0x54
	.zero		2


	//----- nvinfo : EIATTR_MBARRIER_INSTR_OFFSETS
	.align		4
        /*61c0*/ 	.byte	0x04, 0x39
        /*61c2*/ 	.short	(.L_30 - .L_29)


	//   ....[0]....
.L_29:
        /*61c4*/ 	.word	0x00000320
        /*61c8*/ 	.word	0x000000ff
        /*61cc*/ 	.word	0x00000000
        /*61d0*/ 	.short	0x0100
        /*61d2*/ 	.byte	0x0a
	.zero		1


	//   ....[1]....
        /*61d4*/ 	.word	0x00000330
        /*61d8*/ 	.word	0x000000ff
        /*61dc*/ 	.word	0x00000018
        /*61e0*/ 	.short	0x0100
        /*61e2*/ 	.byte	0x0a
	.zero		1


	//   ....[2]....
        /*61e4*/ 	.word	0x00000340
        /*61e8*/ 	.word	0x000000ff
        /*61ec*/ 	.word	0x00000008
        /*61f0*/ 	.short	0x0100
        /*61f2*/ 	.byte	0x0a
	.zero		1


	//   ....[3]....
        /*61f4*/ 	.word	0x00000350
        /*61f8*/ 	.word	0x000000ff
        /*61fc*/ 	.word	0x00000020
        /*6200*/ 	.short	0x0100
        /*6202*/ 	.byte	0x0a
	.zero		1


	//   ....[4]....
        /*6204*/ 	.word	0x00000360
        /*6208*/ 	.word	0x000000ff
        /*620c*/ 	.word	0x00000010
        /*6210*/ 	.short	0x0100
        /*6212*/ 	.byte	0x0a
	.zero		1


	//   ....[5]....
        /*6214*/ 	.word	0x00000370
        /*6218*/ 	.word	0x000000ff
        /*621c*/ 	.word	0x00000028
        /*6220*/ 	.short	0x0100
        /*6222*/ 	.byte	0x0a
	.zero		1


	//   ....[6]....
        /*6224*/ 	.word	0x00000750
        /*6228*/ 	.word	0x000000ff
        /*622c*/ 	.word	0x00000040
        /*6230*/ 	.short	0x0100
        /*6232*/ 	.byte	0x08
	.zero		1


	//   ....[7]....
        /*6234*/ 	.word	0x000007c0
        /*6238*/ 	.word	0x000000ff
        /*623c*/ 	.word	0x00000048
        /*6240*/ 	.short	0x0100
        /*6242*/ 	.byte	0x08
	.zero		1


	//   ....[8]....
        /*6244*/ 	.word	0x00008e60
        /*6248*/ 	.word	0x000000ff
        /*624c*/ 	.word	0x00000000
        /*6250*/ 	.short	0x010a
        /*6252*/ 	.byte	0x10
	.zero		1


	//   ....[9]....
        /*6254*/ 	.word	0x00008ec0
        /*6258*/ 	.word	0x000000ff
        /*625c*/ 	.word	0x00000000
        /*6260*/ 	.short	0x010a
        /*6262*/ 	.byte	0x10
	.zero		1


	//   ....[10]....
        /*6264*/ 	.word	0x00021840
        /*6268*/ 	.word	0x000000ff
        /*626c*/ 	.word	0x00000000
        /*6270*/ 	.short	0x010a
        /*6272*/ 	.byte	0x12
	.zero		1


	//   ....[11]....
        /*6274*/ 	.word	0x00021880
        /*6278*/ 	.word	0x000000ff
        /*627c*/ 	.word	0x00000000
        /*6280*/ 	.short	0x010a
        /*6282*/ 	.byte	0x12
	.zero		1


	//   ....[12]....
        /*6284*/ 	.word	0x00040490
        /*6288*/ 	.word	0x00000010
        /*628c*/ 	.word	0x00000000
        /*6290*/ 	.short	0x0101
        /*6292*/ 	.byte	0x3f
	.zero		1


	//   ....[13]....
        /*6294*/ 	.word	0x00050110
        /*6298*/ 	.word	0x0000000e
        /*629c*/ 	.word	0x00000000
        /*62a0*/ 	.short	0x0101
        /*62a2*/ 	.byte	0x3f
	.zero		1


	//   ....[14]....
        /*62a4*/ 	.word	0x000cf910
        /*62a8*/ 	.word	0x0000000c
        /*62ac*/ 	.word	0x00000018
        /*62b0*/ 	.short	0x010a
        /*62b2*/ 	.byte	0x3f
	.zero		1


	//   ....[15]....
        /*62b4*/ 	.word	0x000cfc70
        /*62b8*/ 	.word	0x00000002
        /*62bc*/ 	.word	0x00000048
        /*62c0*/ 	.short	0x0101
        /*62c2*/ 	.byte	0x3f
	.zero		1


	//   ....[16]....
        /*62c4*/ 	.word	0x000d0440
        /*62c8*/ 	.word	0x00000003
        /*62cc*/ 	.word	0x00000000
        /*62d0*/ 	.short	0x010a
        /*62d2*/ 	.byte	0x3f
	.zero		1


	//   ....[17]....
        /*62d4*/ 	.word	0x000d04d0
        /*62d8*/ 	.word	0x00000003
        /*62dc*/ 	.word	0x00000000
        /*62e0*/ 	.short	0x010a
        /*62e2*/ 	.byte	0x3f
	.zero		1


	//   ....[18]....
        /*62e4*/ 	.word	0x000d0560
        /*62e8*/ 	.word	0x00000003
        /*62ec*/ 	.word	0x00000000
        /*62f0*/ 	.short	0x010a
        /*62f2*/ 	.byte	0x3f
	.zero		1


	//   ....[19]....
        /*62f4*/ 	.word	0x000d05d0
        /*62f8*/ 	.word	0x0000000f
        /*62fc*/ 	.word	0x00000000
        /*6300*/ 	.short	0x010a
        /*6302*/ 	.byte	0x3f
	.zero		1


	//   ....[20]....
        /*6304*/ 	.word	0x000d0640
        /*6308*/ 	.word	0x00000000
        /*630c*/ 	.word	0x00000000
        /*6310*/ 	.short	0x010a
        /*6312*/ 	.byte	0x3f
	.zero		1


	//   ....[21]....
        /*6314*/ 	.word	0x000d0720
        /*6318*/ 	.word	0x0000000c
        /*631c*/ 	.word	0x00000018
        /*6320*/ 	.short	0x010a
        /*6322*/ 	.byte	0x3f
	.zero		1


	//   ....[22]....
        /*6324*/ 	.word	0x000d07f0
        /*6328*/ 	.word	0x00000003
        /*632c*/ 	.word	0x00000000
        /*6330*/ 	.short	0x010a
        /*6332*/ 	.byte	0x3f
	.zero		1


	//   ....[23]....
        /*6334*/ 	.word	0x000d0840
        /*6338*/ 	.word	0x00000003
        /*633c*/ 	.word	0x00000000
        /*6340*/ 	.short	0x010a
        /*6342*/ 	.byte	0x3f
	.zero		1


	//----- nvinfo : EIATTR_NUM_MBARRIERS
	.align		4
.L_30:
        /*6344*/ 	.byte	0x03, 0x38
        /*6346*/ 	.short	0x0008


	//----- nvinfo : EIATTR_EXIT_INSTR_OFFSETS
	.align		4
        /*6348*/ 	.byte	0x04, 0x1c
        /*634a*/ 	.short	(.L_32 - .L_31)


	//   ....[0]....
.L_31:
        /*634c*/ 	.word	0x000009d0


	//   ....[1]....
        /*6350*/ 	.word	0x00001260


	//   ....[2]....
        /*6354*/ 	.word	0x000cefe0


	//   ....[3]....
        /*6358*/ 	.word	0x000cf590


	//   ....[4]....
        /*635c*/ 	.word	0x000d05b0


	//----- nvinfo : EIATTR_MAX_THREADS
	.align		4
.L_32:
        /*6360*/ 	.byte	0x04, 0x05
        /*6362*/ 	.short	(.L_34 - .L_33)
.L_33:
        /*6364*/ 	.word	0x00000180
        /*6368*/ 	.word	0x00000001
        /*636c*/ 	.word	0x00000001


	//----- nvinfo : EIATTR_CRS_STACK_SIZE
	.align		4
.L_34:
        /*6370*/ 	.byte	0x04, 0x1e
        /*6372*/ 	.short	(.L_36 - .L_35)
.L_35:
        /*6374*/ 	.word	0x00000000


	//----- nvinfo : EIATTR_CBANK_PARAM_SIZE
	.align		4
.L_36:
        /*6378*/ 	.byte	0x03, 0x19
        /*637a*/ 	.short	0x0470


	//----- nvinfo : EIATTR_PARAM_CBANK
	.align		4
        /*637c*/ 	.byte	0x04, 0x0a
        /*637e*/ 	.short	(.L_38 - .L_37)
	.align		4
.L_37:
        /*6380*/ 	.word	index@(.nv.constant0._ZN7cutlass13device_kernelINS_4gemm6kernel13GemmUniversalIN4cute5tupleIJiiiiEEENS1_10collective13CollectiveMmaINS1_37MainloopSm90TmaGmmaWarpSpecializedFP8ILi3ENS5_IJNS4_1CILi2EEENSA_ILi1EEESC_EEENS1_35KernelTmaWarpSpecializedCooperativeEEENS5_IJNSA_ILi512EEESG_NSA_ILi64EEEEEENS_12float_e4m3_tENS5_IJlSC_lEEESJ_SK_NS4_8TiledMMAINS4_8MMA_AtomIJNS4_4SM904GMMA31MMA_64x256x32_F32E4M3E4M3_SS_TNILNSO_7ScaleInE1ELSQ_1EEEEEENS4_6LayoutISD_NS5_IJSC_NSA_ILi0EEESU_EEEEENS5_IJNS4_10UnderscoreESX_SX_EEEEENS4_13SM90_TMA_LOADENS4_14ComposedLayoutINS4_7SwizzleILi2ELi4ELi3EEENS4_18smem_ptr_flag_bitsILi8EEENST_INS5_IJNSA_ILi8EEESH_EEENS5_IJSH_SC_EEEEEEEvNS4_8identityENS4_23SM90_TMA_LOAD_MULTICASTES1A_vS1B_EENS_8epilogue10collective6detail29Sm90TmaWarpSpecializedAdapterINS1F_15DefaultEpilogueISJ_SK_SK_NS1E_6thread17LinearCombinationISJ_Li1EffLNS1J_9ScaleType4KindE0ELNS_15FloatRoundStyleE2ESJ_EENS1_15EpilogueDefaultEEEEEvvEEEEvNT_6ParamsE)
        /*6384*/ 	.short	0x0210
        /*6386*/ 	.short	0x0470


	//----- nvinfo : EIATTR_SW_WAR
	.align		4
.L_38:
        /*6388*/ 	.byte	0x04, 0x36
        /*638a*/ 	.short	(.L_40 - .L_39)
.L_39:
        /*638c*/ 	.word	0x00000008
.L_40:


//--------------------- .nv.callgraph             --------------------------
	.section	.nv.callgraph,"",@"SHT_CUDA_CALLGRAPH"
	.align	4
	.sectionentsize	8
	.align		4
        /*0000*/ 	.word	0x00000000
	.align		4
        /*0004*/ 	.word	0xffffffff
	.align		4
        /*0008*/ 	.word	0x00000000
	.align		4
        /*000c*/ 	.word	0xfffffffe
	.align		4
        /*0010*/ 	.word	0x00000000
	.align		4
        /*0014*/ 	.word	0xfffffffd
	.align		4
        /*0018*/ 	.word	0x00000000
	.align		4
        /*001c*/ 	.word	0xfffffffc


//--------------------- .nv.constant4             --------------------------
	.section	.nv.constant4,"a",@progbits
	.align	8
	.align		8
.nv.constant4:
        /*0000*/ 	.dword	_ZN40_INTERNAL_0dab08fb_4_k_cu_9621fe07_118564cuda3std3__45__cpo5beginE
	.align		8
        /*0008*/ 	.dword	_ZN40_INTERNAL_0dab08fb_4_k_cu_9621fe07_118564cuda3std3__45__cpo3endE
	.align		8
        /*0010*/ 	.dword	_ZN40_INTERNAL_0dab08fb_4_k_cu_9621fe07_118564cuda3std3__45__cpo6cbeginE
	.align		8
        /*0018*/ 	.dword	_ZN40_INTERNAL_0dab08fb_4_k_cu_9621fe07_118564cuda3std3__45__cpo4cendE
	.align		8
        /*0020*/ 	.dword	_ZN40_INTERNAL_0dab08fb_4_k_cu_9621fe07_118564cuda3std3__442_GLOBAL__N__0dab08fb_4_k_cu_9621fe07_118566ignoreE
	.align		8
        /*0028*/ 	.dword	_ZN40_INTERNAL_0dab08fb_4_k_cu_9621fe07_118564cuda3std3__419piecewise_constructE
	.align		8
        /*0030*/ 	.dword	_ZN40_INTERNAL_0dab08fb_4_k_cu_9621fe07_118564cuda3std3__48in_placeE
	.align		8
        /*0038*/ 	.dword	_ZN40_INTERNAL_0dab08fb_4_k_cu_9621fe07_118564cuda3std6ranges3__45__cpo4swapE
	.align		8
        /*0040*/ 	.dword	_ZN40_INTERNAL_0dab08fb_4_k_cu_9621fe07_118564cuda3std6ranges3__45__cpo9iter_moveE
	.align		8
        /*0048*/ 	.dword	_ZN40_INTERNAL_0dab08fb_4_k_cu_9621fe07_118564cute7productE
	.align		8
        /*0050*/ 	.dword	_ZN40_INTERNAL_0dab08fb_4_k_cu_9621fe07_118564cute1_E


//--------------------- .text._ZN7cutlass13device_kernelINS_4gemm6kernel13GemmUniversalIN4cute5tupleIJiiiiEEENS1_10collective13CollectiveMmaINS1_37MainloopSm90TmaGmmaWarpSpecializedFP8ILi3ENS5_IJNS4_1CILi2EEENSA_ILi1EEESC_EEENS1_35KernelTmaWarpSpecializedCooperativeEEENS5_IJNSA_ILi512EEESG_NSA_ILi64EEEEEENS_12float_e4m3_tENS5_IJlSC_lEEESJ_SK_NS4_8TiledMMAINS4_8MMA_AtomIJNS4_4SM904GMMA31MMA_64x256x32_F32E4M3E4M3_SS_TNILNSO_7ScaleInE1ELSQ_1EEEEEENS4_6LayoutISD_NS5_IJSC_NSA_ILi0EEESU_EEEEENS5_IJNS4_10UnderscoreESX_SX_EEEEENS4_13SM90_TMA_LOADENS4_14ComposedLayoutINS4_7SwizzleILi2ELi4ELi3EEENS4_18smem_ptr_flag_bitsILi8EEENST_INS5_IJNSA_ILi8EEESH_EEENS5_IJSH_SC_EEEEEEEvNS4_8identityENS4_23SM90_TMA_LOAD_MULTICASTES1A_vS1B_EENS_8epilogue10collective6detail29Sm90TmaWarpSpecializedAdapterINS1F_15DefaultEpilogueISJ_SK_SK_NS1E_6thread17LinearCombinationISJ_Li1EffLNS1J_9ScaleType4KindE0ELNS_15FloatRoundStyleE2ESJ_EENS1_15EpilogueDefaultEEEEEvvEEEEvNT_6ParamsE --------------------------
	.section	.text._ZN7cutlass13device_kernelINS_4gemm6kernel13GemmUniversalIN4cute5tupleIJiiiiEEENS1_10collective13CollectiveMmaINS1_37MainloopSm90TmaGmmaWarpSpecializedFP8ILi3ENS5_IJNS4_1CILi2EEENSA_ILi1EEESC_EEENS1_35KernelTmaWarpSpecializedCooperativeEEENS5_IJNSA_ILi512EEESG_NSA_ILi64EEEEEENS_12float_e4m3_tENS5_IJlSC_lEEESJ_SK_NS4_8TiledMMAINS4_8MMA_AtomIJNS4_4SM904GMMA31MMA_64x256x32_F32E4M3E4M3_SS_TNILNSO_7ScaleInE1ELSQ_1EEEEEENS4_6LayoutISD_NS5_IJSC_NSA_ILi0EEESU_EEEEENS5_IJNS4_10UnderscoreESX_SX_EEEEENS4_13SM90_TMA_LOADENS4_14ComposedLayoutINS4_7SwizzleILi2ELi4ELi3EEENS4_18smem_ptr_flag_bitsILi8EEENST_INS5_IJNSA_ILi8EEESH_EEENS5_IJSH_SC_EEEEEEEvNS4_8identityENS4_23SM90_TMA_LOAD_MULTICASTES1A_vS1B_EENS_8epilogue10collective6detail29Sm90TmaWarpSpecializedAdapterINS1F_15DefaultEpilogueISJ_SK_SK_NS1E_6thread17LinearCombinationISJ_Li1EffLNS1J_9ScaleType4KindE0ELNS_15FloatRoundStyleE2ESJ_EENS1_15EpilogueDefaultEEEEEvvEEEEvNT_6ParamsE,"ax",@progbits
	.align	128
.text._ZN7cutlass13device_kernelINS_4gemm6kernel13GemmUniversalIN4cute5tupleIJiiiiEEENS1_10collective13CollectiveMmaINS1_37MainloopSm90TmaGmmaWarpSpecializedFP8ILi3ENS5_IJNS4_1CILi2EEENSA_ILi1EEESC_EEENS1_35KernelTmaWarpSpecializedCooperativeEEENS5_IJNSA_ILi512EEESG_NSA_ILi64EEEEEENS_12float_e4m3_tENS5_IJlSC_lEEESJ_SK_NS4_8TiledMMAINS4_8MMA_AtomIJNS4_4SM904GMMA31MMA_64x256x32_F32E4M3E4M3_SS_TNILNSO_7ScaleInE1ELSQ_1EEEEEENS4_6LayoutISD_NS5_IJSC_NSA_ILi0EEESU_EEEEENS5_IJNS4_10UnderscoreESX_SX_EEEEENS4_13SM90_TMA_LOADENS4_14ComposedLayoutINS4_7SwizzleILi2ELi4ELi3EEENS4_18smem_ptr_flag_bitsILi8EEENST_INS5_IJNSA_ILi8EEESH_EEENS5_IJSH_SC_EEEEEEEvNS4_8identityENS4_23SM90_TMA_LOAD_MULTICASTES1A_vS1B_EENS_8epilogue10collective6detail29Sm90TmaWarpSpecializedAdapterINS1F_15DefaultEpilogueISJ_SK_SK_NS1E_6thread17LinearCombinationISJ_Li1EffLNS1J_9ScaleType4KindE0ELNS_15FloatRoundStyleE2ESJ_EENS1_15EpilogueDefaultEEEEEvvEEEEvNT_6ParamsE:
        .type           _ZN7cutlass13device_kernelINS_4gemm6kernel13GemmUniversalIN4cute5tupleIJiiiiEEENS1_10collective13CollectiveMmaINS1_37MainloopSm90TmaGmmaWarpSpecializedFP8ILi3ENS5_IJNS4_1CILi2EEENSA_ILi1EEESC_EEENS1_35KernelTmaWarpSpecializedCooperativeEEENS5_IJNSA_ILi512EEESG_NSA_ILi64EEEEEENS_12float_e4m3_tENS5_IJlSC_lEEESJ_SK_NS4_8TiledMMAINS4_8MMA_AtomIJNS4_4SM904GMMA31MMA_64x256x32_F32E4M3E4M3_SS_TNILNSO_7ScaleInE1ELSQ_1EEEEEENS4_6LayoutISD_NS5_IJSC_NSA_ILi0EEESU_EEEEENS5_IJNS4_10UnderscoreESX_SX_EEEEENS4_13SM90_TMA_LOADENS4_14ComposedLayoutINS4_7SwizzleILi2ELi4ELi3EEENS4_18smem_ptr_flag_bitsILi8EEENST_INS5_IJNSA_ILi8EEESH_EEENS5_IJSH_SC_EEEEEEEvNS4_8identityENS4_23SM90_TMA_LOAD_MULTICASTES1A_vS1B_EENS_8epilogue10collective6detail29Sm90TmaWarpSpecializedAdapterINS1F_15DefaultEpilogueISJ_SK_SK_NS1E_6thread17LinearCombinationISJ_Li1EffLNS1J_9ScaleType4KindE0ELNS_15FloatRoundStyleE2ESJ_EENS1_15EpilogueDefaultEEEEEvvEEEEvNT_6ParamsE,@function
        .size           _ZN7cutlass13device_kernelINS_4gemm6kernel13GemmUniversalIN4cute5tupleIJiiiiEEENS1_10collective13CollectiveMmaINS1_37MainloopSm90TmaGmmaWarpSpecializedFP8ILi3ENS5_IJNS4_1CILi2EEENSA_ILi1EEESC_EEENS1_35KernelTmaWarpSpecializedCooperativeEEENS5_IJNSA_ILi512EEESG_NSA_ILi64EEEEEENS_12float_e4m3_tENS5_IJlSC_lEEESJ_SK_NS4_8TiledMMAINS4_8MMA_AtomIJNS4_4SM904GMMA31MMA_64x256x32_F32E4M3E4M3_SS_TNILNSO_7ScaleInE1ELSQ_1EEEEEENS4_6LayoutISD_NS5_IJSC_NSA_ILi0EEESU_EEEEENS5_IJNS4_10UnderscoreESX_SX_EEEEENS4_13SM90_TMA_LOADENS4_14ComposedLayoutINS4_7SwizzleILi2ELi4ELi3EEENS4_18smem_ptr_flag_bitsILi8EEENST_INS5_IJNSA_ILi8EEESH_EEENS5_IJSH_SC_EEEEEEEvNS4_8identityENS4_23SM90_TMA_LOAD_MULTICASTES1A_vS1B_EENS_8epilogue10collective6detail29Sm90TmaWarpSpecializedAdapterINS1F_15DefaultEpilogueISJ_SK_SK_NS1E_6thread17LinearCombinationISJ_Li1EffLNS1J_9ScaleType4KindE0ELNS_15FloatRoundStyleE2ESJ_EENS1_15EpilogueDefaultEEEEEvvEEEEvNT_6ParamsE,(.L_x_332 - _ZN7cutlass13device_kernelINS_4gemm6kernel13GemmUniversalIN4cute5tupleIJiiiiEEENS1_10collective13CollectiveMmaINS1_37MainloopSm90TmaGmmaWarpSpecializedFP8ILi3ENS5_IJNS4_1CILi2EEENSA_ILi1EEESC_EEENS1_35KernelTmaWarpSpecializedCooperativeEEENS5_IJNSA_ILi512EEESG_NSA_ILi64EEEEEENS_12float_e4m3_tENS5_IJlSC_lEEESJ_SK_NS4_8TiledMMAINS4_8MMA_AtomIJNS4_4SM904GMMA31MMA_64x256x32_F32E4M3E4M3_SS_TNILNSO_7ScaleInE1ELSQ_1EEEEEENS4_6LayoutISD_NS5_IJSC_NSA_ILi0EEESU_EEEEENS5_IJNS4_10UnderscoreESX_SX_EEEEENS4_13SM90_TMA_LOADENS4_14ComposedLayoutINS4_7SwizzleILi2ELi4ELi3EEENS4_18smem_ptr_flag_bitsILi8EEENST_INS5_IJNSA_ILi8EEESH_EEENS5_IJSH_SC_EEEEEEEvNS4_8identityENS4_23SM90_TMA_LOAD_MULTICASTES1A_vS1B_EENS_8epilogue10collective6detail29Sm90TmaWarpSpecializedAdapterINS1F_15DefaultEpilogueISJ_SK_SK_NS1E_6thread17LinearCombinationISJ_Li1EffLNS1J_9ScaleType4KindE0ELNS_15FloatRoundStyleE2ESJ_EENS1_15EpilogueDefaultEEEEEvvEEEEvNT_6ParamsE)
        .other          _ZN7cutlass13device_kernelINS_4gemm6kernel13GemmUniversalIN4cute5tupleIJiiiiEEENS1_10collective13CollectiveMmaINS1_37MainloopSm90TmaGmmaWarpSpecializedFP8ILi3ENS5_IJNS4_1CILi2EEENSA_ILi1EEESC_EEENS1_35KernelTmaWarpSpecializedCooperativeEEENS5_IJNSA_ILi512EEESG_NSA_ILi64EEEEEENS_12float_e4m3_tENS5_IJlSC_lEEESJ_SK_NS4_8TiledMMAINS4_8MMA_AtomIJNS4_4SM904GMMA31MMA_64x256x32_F32E4M3E4M3_SS_TNILNSO_7ScaleInE1ELSQ_1EEEEEENS4_6LayoutISD_NS5_IJSC_NSA_ILi0EEESU_EEEEENS5_IJNS4_10UnderscoreESX_SX_EEEEENS4_13SM90_TMA_LOADENS4_14ComposedLayoutINS4_7SwizzleILi2ELi4ELi3EEENS4_18smem_ptr_flag_bitsILi8EEENST_INS5_IJNSA_ILi8EEESH_EEENS5_IJSH_SC_EEEEEEEvNS4_8identityENS4_23SM90_TMA_LOAD_MULTICASTES1A_vS1B_EENS_8epilogue10collective6detail29Sm90TmaWarpSpecializedAdapterINS1F_15DefaultEpilogueISJ_SK_SK_NS1E_6thread17LinearCombinationISJ_Li1EffLNS1J_9ScaleType4KindE0ELNS_15FloatRoundStyleE2ESJ_EENS1_15EpilogueDefaultEEEEEvvEEEEvNT_6ParamsE,@"STO_CUDA_ENTRY STV_DEFAULT"
_ZN7cutlass13device_kernelINS_4gemm6kernel13GemmUniversalIN4cute5tupleIJiiiiEEENS1_10collective13CollectiveMmaINS1_37MainloopSm90TmaGmmaWarpSpecializedFP8ILi3ENS5_IJNS4_1CILi2EEENSA_ILi1EEESC_EEENS1_35KernelTmaWarpSpecializedCooperativeEEENS5_IJNSA_ILi512EEESG_NSA_ILi64EEEEEENS_12float_e4m3_tENS5_IJlSC_lEEESJ_SK_NS4_8TiledMMAINS4_8MMA_AtomIJNS4_4SM904GMMA31MMA_64x256x32_F32E4M3E4M3_SS_TNILNSO_7ScaleInE1ELSQ_1EEEEEENS4_6LayoutISD_NS5_IJSC_NSA_ILi0EEESU_EEEEENS5_IJNS4_10UnderscoreESX_SX_EEEEENS4_13SM90_TMA_LOADENS4_14ComposedLayoutINS4_7SwizzleILi2ELi4ELi3EEENS4_18smem_ptr_flag_bitsILi8EEENST_INS5_IJNSA_ILi8EEESH_EEENS5_IJSH_SC_EEEEEEEvNS4_8identityENS4_23SM90_TMA_LOAD_MULTICASTES1A_vS1B_EENS_8epilogue10collective6detail29Sm90TmaWarpSpecializedAdapterINS1F_15DefaultEpilogueISJ_SK_SK_NS1E_6thread17LinearCombinationISJ_Li1EffLNS1J_9ScaleType4KindE0ELNS_15FloatRoundStyleE2ESJ_EENS1_15EpilogueDefaultEEEEEvvEEEEvNT_6ParamsE:
[----:B------:R-:W0:Y:S02]  /*0000*/  LDC R1, c[0x0][0x28] ;  /* 0x00000a00ff017b82 */ /* 0x000e240000000800 */
[----:B0-----:R-:W-:Y:S01]  /*0010*/  VIADD R1, R1, 0xffffcc40 ;  /* 0xffffcc4001017836 */ /* 0x001fe20000000000 */
[----:B------:R-:W0:Y:S01]  /*0020*/  S2R R4, SR_TID.X ;  /* 0x0000000000047919 */ /* 0x000e220000002100 */
[----:B------:R-:W-:Y:S01]  /*0030*/  ELECT P0, URZ, PT ;  /* 0x00000000003f782f */ /* 0x000fe20003800000 */
[----:B------:R-:W-:Y:S01]  /*0040*/  BSSY B0, `(.L_x_0) ;  /* 0x0000015000007945 */ /* 0x000fe20003800000 */
[--C-:B0-----:R-:W-:Y:S02]  /*0050*/  SHF.R.U32.HI R0, RZ, 0x5, R4.reuse ;  /* 0x00000005ff007819 */ /* 0x101fe40000011604 */
[----:B------:R-:W-:-:S03]  /*0060*/  SHF.R.U32.HI R2, RZ, 0x7, R4 ;  /* 0x00000007ff027819 */ /* 0x000fc60000011604 */
[----:B------:R-:W0:Y:S04]  /*0070*/  SHFL.IDX PT, R3, R0, RZ, 0x1f ;  /* 0x00001fff00037589 */ /* 0x000e2800000e0000 */
[----:B------:R-:W1:Y:S01]  /*0080*/  SHFL.IDX PT, R2, R2, RZ, 0x1f ;  /* 0x00001fff02027589 */ /* 0x000e6200000e0000 */
[----:B0-----:R-:W-:Y:S02]  /*0090*/  R2UR UR4, R3 ;  /* 0x00000000030472ca */ /* 0x001fe400000e0000 */
[----:B-1----:R-:W-:-:S11]  /*00a0*/  R2UR UR8, R2 ;  /* 0x00000000020872ca */ /* 0x002fd600000e0000 */
[----:B------:R-:W-:Y:S02]  /*00b0*/  USHF.R.S32.HI UR5, URZ, 0x1f, UR4 ;  /* 0x0000001f3f057899 */ /* 0x000fe40008011404 */
[----:B------:R-:W-:Y:S02]  /*00c0*/  ISETP.NE.OR P0, PT, RZ, UR4, !P0 ;  /* 0x00000004ff007c0c */ /* 0x000fe4000c705670 */
[----:B------:R-:W-:-:S04]  /*00d0*/  ULEA.HI UR5, UR5, UR4, URZ, 0x2 ;  /* 0x0000000405057291 */ /* 0x000fc8000f8f103f */
[----:B------:R-:W-:-:S04]  /*00e0*/  ULOP3.LUT UR5, UR5, 0xfffffffc, URZ, 0xc0, !UPT ;  /* 0xfffffffc05057892 */ /* 0x000fc8000f8ec03f */
[----:B------:R-:W-:-:S03]  /*00f0*/  UIADD3 UR6, UR4, -UR5, URZ ;  /* 0x8000000504067290 */ /* 0x000fc6000fffe03f */
[----:B------:R-:W-:Y:S09]  /*0100*/  @P0 BRA `(.L_x_1) ;  /* 0x0000000000200947 */ /* 0x000ff20003800000 */
[----:B------:R-:W-:Y:S02]  /*0110*/  ULDC.64 UR4, c[0x0][0x198] ;  /* 0x0000660000047ab9 */ /* 0x000fe40000000a00 */
[----:B------:R-:W-:Y:S02]  /*0120*/  UIADD3 UR10, UP0, UR4, 0xf0, URZ ;  /* 0x000000f0040a7890 */ /* 0x000fe4000ff1e03f */
[----:B------:R-:W-:Y:S02]  /*0130*/  UIADD3 UR4, UP1, UR4, 0x1f0, URZ ;  /* 0x000001f004047890 */ /* 0x000fe4000ff3e03f */
[----:B------:R-:W-:Y:S02]  /*0140*/  UIADD3.X UR11, URZ, UR5, URZ, UP0, !UPT ;  /* 0x000000053f0b7290 */ /* 0x000fe400087fe43f */
[----:B------:R-:W-:-:S07]  /*0150*/  UIADD3.X UR5, URZ, UR5, URZ, UP1, !UPT ;  /* 0x000000053f057290 */ /* 0x000fce0008ffe43f */
[----:B------:R0:W-:Y:S02]  /*0160*/  UTMACCTL.PF [UR10] ;  /* 0x000000000a0079b9 */ /* 0x0001e40008040000 */
[----:B------:R0:W-:Y:S02]  /*0170*/  UTMACCTL.PF [UR4] ;  /* 0x00000000040079b9 */ /* 0x0001e40008040000 */
[----:B0-----:R-:W-:Y:S01]  /*0180*/  NOP ;  /* 0x0000000000007918 */ /* 0x001fe20000000000 */
.L_x_1:
[----:B------:R-:W-:Y:S05]  /*0190*/  BSYNC B0 ;  /* 0x0000000000007941 */ /* 0x000fea0003800000 */
.L_x_0:
[----:B------:R-:W0:Y:S01]  /*01a0*/  SHFL.IDX PT, R3, R0, RZ, 0x1f ;  /* 0x00001fff00037589 */ /* 0x000e2200000e0000 */
[----:B------:R-:W-:Y:S01]  /*01b0*/  UISETP.NE.AND UP0, UPT, UR6, 0x3, UPT ;  /* 0x000000030600788c */ /* 0x000fe2000bf05270 */
[----:B------:R-:W-:Y:S01]  /*01c0*/  ISETP.NE.AND P1, PT, RZ, UR8, PT ;  /* 0x00000008ff007c0c */ /* 0x000fe2000bf25270 */
[----:B------:R-:W-:Y:S02]  /*01d0*/  UIADD3 UR11, UR8, -0x1, URZ ;  /* 0xffffffff080b7890 */ /* 0x000fe4000fffe03f */
[----:B------:R-:W-:Y:S02]  /*01e0*/  UISETP.EQ.OR UP0, UPT, UR6, URZ, !UP0 ;  /* 0x0000003f0600728c */ /* 0x000fe4000c702670 */
[----:B------:R-:W-:Y:S02]  /*01f0*/  UISETP.GE.U32.AND UP1, UPT, UR11, 0x2, UPT ;  /* 0x000000020b00788c */ /* 0x000fe4000bf26070 */
[----:B------:R-:W-:-:S04]  /*0200*/  UISETP.EQ.AND UP0, UPT, UR8, URZ, UP0 ;  /* 0x0000003f0800728c */ /* 0x000fc80008702270 */
[----:B------:R-:W-:-:S04]  /*0210*/  USEL UR7, URZ, 0x1, !UP0 ;  /* 0x000000013f077887 */ /* 0x000fc8000c000000 */
[----:B------:R-:W-:Y:S01]  /*0220*/  USEL UR7, UR7, 0x2, UP1 ;  /* 0x0000000207077887 */ /* 0x000fe20008800000 */
[----:B0-----:R-:W-:-:S13]  /*0230*/  ISETP.NE.AND P0, PT, R3, RZ, PT ;  /* 0x000000ff0300720c */ /* 0x001fda0003f05270 */
[----:B------:R-:W-:Y:S05]  /*0240*/  @P0 BRA `(.L_x_2) ;  /* 0x0000000000500947 */ /* 0x000fea0003800000 */
[----:B------:R-:W0:Y:S01]  /*0250*/  S2UR UR10, SR_CgaCtaId ;  /* 0x00000000000a79c3 */ /* 0x000e220000008800 */
[----:B------:R-:W-:Y:S01]  /*0260*/  UMOV UR4, 0x400 ;  /* 0x0000040000047882 */ /* 0x000fe20000000000 */
[----:B------:R-:W-:Y:S01]  /*0270*/  UMOV UR5, 0x1 ;  /* 0x0000000100057882 */ /* 0x000fe20000000000 */
[----:B------:R-:W-:Y:S01]  /*0280*/  UMOV UR8, 0x4 ;  /* 0x0000000400087882 */ /* 0x000fe20000000000 */
[----:B------:R-:W-:Y:S01]  /*0290*/  ELECT P0, URZ, PT ;  /* 0x00000000003f782f */ /* 0x000fe20003800000 */
[----:B------:R-:W-:-:S04]  /*02a0*/  UIADD3 UR8, -UR8, 0x100000, URZ ;  /* 0x0010000008087890 */ /* 0x000fc8000fffe13f */
[----:B------:R-:W-:Y:S02]  /*02b0*/  USHF.L.U32 UR9, UR8, 0xb, URZ ;  /* 0x0000000b08097899 */ /* 0x000fe4000800063f */
[----:B------:R-:W-:Y:S02]  /*02c0*/  USHF.L.U32 UR8, UR8, 0x1, URZ ;  /* 0x0000000108087899 */ /* 0x000fe4000800063f */
[----:B0-----:R-:W-:Y:S02]  /*02d0*/  ULEA UR10, UR10, UR4, 0x18 ;  /* 0x000000040a0a7291 */ /* 0x001fe4000f8ec03f */
[----:B------:R-:W-:-:S04]  /*02e0*/  UIADD3 UR4, -UR5, 0x100000, URZ ;  /* 0x0010000005047890 */ /* 0x000fc8000fffe13f */
[----:B------:R-:W-:Y:S02]  /*02f0*/  USHF.L.U32 UR5, UR4, 0xb, URZ ;  /* 0x0000000b04057899 */ /* 0x000fe4000800063f */
[----:B------:R-:W-:Y:S01]  /*0300*/  USHF.L.U32 UR4, UR4, 0x1, URZ ;  /* 0x0000000104047899 */ /* 0x000fe2000800063f */
[----:B------:R-:W0:Y:S11]  /*0310*/  FENCE.VIEW.ASYNC.S ;  /* 0x00000000000073c6 */ /* 0x000e360000000000 */
[----:B0-----:R0:W1:Y:S01]  /*0320*/  SYNCS.EXCH.64 URZ, [UR10], UR4 ;  /* 0x000000040a3f75b2 */ /* 0x0010620008000100 */
[----:B------:R0:W2:Y:S01]  /*0330*/  SYNCS.EXCH.64 URZ, [UR10+0x18], UR8 ;  /* 0x000018080a3f75b2 */ /* 0x0000a20008000100 */
[----:B------:R0:W3:Y:S01]  /*0340*/  SYNCS.EXCH.64 URZ, [UR10+0x8], UR4 ;  /* 0x000008040a3f75b2 */ /* 0x0000e20008000100 */
[----:B------:R0:W4:Y:S01]  /*0350*/  SYNCS.EXCH.64 URZ, [UR10+0x20], UR8 ;  /* 0x000020080a3f75b2 */ /* 0x0001220008000100 */
[----:B------:R0:W0:Y:S01]  /*0360*/  SYNCS.EXCH.64 URZ, [UR10+0x10], UR4 ;  /* 0x000010040a3f75b2 */ /* 0x0000220008000100 */
[----:B------:R0:W0:Y:S01]  /*0370*/  SYNCS.EXCH.64 URZ, [UR10+0x28], UR8 ;  /* 0x000028080a3f75b2 */ /* 0x0000220008000100 */
[----:B------:R-:W-:Y:S01]  /*0380*/  NOP ;  /* 0x0000000000007918 */ /* 0x000fe20000000000 */
.L_x_2:
[----:B------:R-:W-:Y:S01]  /*0390*/  SHF.R.S32.HI R2, RZ, 0x1f, R4 ;  /* 0x0000001fff027819 */ /* 0x000fe20000011404 */
[----:B------:R-:W5:Y:S01]  /*03a0*/  SHFL.IDX PT, R0, R0, RZ, 0x1f ;  /* 0x00001fff00007589 */ /* 0x000f6200000e0000 */
[----:B0-----:R-:W0:Y:S01]  /*03b0*/  S2UR UR10, SR_CTAID.X ;  /* 0x00000000000a79c3 */ /* 0x001e220000002500 */
[----:B------:R-:W-:Y:S02]  /*03c0*/  ELECT P0, URZ, PT ;  /* 0x00000000003f782f */ /* 0x000fe40003800000 */
[----:B------:R-:W-:Y:S01]  /*03d0*/  LEA.HI R2, R2, R4, RZ, 0x7 ;  /* 0x0000000402027211 */ /* 0x000fe200078f38ff */
[----:B------:R-:W-:Y:S01]  /*03e0*/  ULDC UR4, c[0x0][0x150] ;  /* 0x0000540000047ab9 */ /* 0x000fe20000000800 */
[----:B------:R-:W-:Y:S01]  /*03f0*/  SHF.R.S32.HI R6, RZ, 0x1f, R3 ;  /* 0x0000001fff067819 */ /* 0x000fe20000011403 */
[----:B------:R-:W-:Y:S01]  /*0400*/  NOP ;  /* 0x0000000000007918 */ /* 0x000fe20000000000 */
[----:B------:R-:W-:Y:S01]  /*0410*/  LOP3.LUT R2, R2, 0xffffff80, RZ, 0xc0, !PT ;  /* 0xffffff8002027812 */ /* 0x000fe200078ec0ff */
[----:B------:R-:W-:Y:S01]  /*0420*/  NOP ;  /* 0x0000000000007918 */ /* 0x000fe20000000000 */
[----:B------:R-:W-:Y:S01]  /*0430*/  LEA.HI R6, R6, R3, RZ, 0x2 ;  /* 0x0000000306067211 */ /* 0x000fe200078f10ff */
[----:B------:R-:W1:Y:S02]  /*0440*/  LDC R8, c[0x0][0x144] ;  /* 0x00005100ff087b82 */ /* 0x000e640000000800 */
[----:B------:R-:W-:Y:S01]  /*0450*/  IMAD.IADD R4, R4, 0x1, -R2 ;  /* 0x0000000104047824 */ /* 0x000fe200078e0a02 */
[----:B------:R-:W-:Y:S01]  /*0460*/  LOP3.LUT R6, R6, 0x3ffffffc, RZ, 0xc0, !PT ;  /* 0x3ffffffc06067812 */ /* 0x000fe200078ec0ff */
[----:B------:R-:W2:Y:S03]  /*0470*/  S2R R2, SR_CTAID.Y ;  /* 0x0000000000027919 */ /* 0x000ea60000002600 */
[----:B------:R-:W-:Y:S01]  /*0480*/  SHF.R.S32.HI R5, RZ, 0x1f, R4 ;  /* 0x0000001fff057819 */ /* 0x000fe20000011404 */
[----:B------:R-:W-:Y:S01]  /*0490*/  IMAD.IADD R6, R3, 0x1, -R6 ;  /* 0x0000000103067824 */ /* 0x000fe200078e0a06 */
[----:B------:R-:W3:Y:S02]  /*04a0*/  LDC R11, c[0x0][0x148] ;  /* 0x00005200ff0b7b82 */ /* 0x000ee40000000800 */
[----:B------:R-:W-:-:S02]  /*04b0*/  LEA.HI R5, R5, R4, RZ, 0x3 ;  /* 0x0000000405057211 */ /* 0x000fc400078f18ff */
[----:B-----5:R-:W-:Y:S02]  /*04c0*/  ISETP.NE.OR P0, PT, R0, RZ, !P0 ;  /* 0x000000ff0000720c */ /* 0x020fe40004705670 */
[--C-:B------:R-:W-:Y:S02]  /*04d0*/  SHF.R.S32.HI R0, RZ, 0x3, R5.reuse ;  /* 0x00000003ff007819 */ /* 0x100fe40000011405 */
[----:B------:R-:W-:Y:S02]  /*04e0*/  SHF.R.S32.HI R5, RZ, 0x1f, R5 ;  /* 0x0000001fff057819 */ /* 0x000fe40000011405 */
[----:B0-----:R-:W-:Y:S02]  /*04f0*/  I2FP.F32.U32 R7, UR10 ;  /* 0x0000000a00077c45 */ /* 0x001fe40008201000 */
[----:B------:R-:W-:-:S03]  /*0500*/  LEA.HI R5, R5, R0, RZ, 0x2 ;  /* 0x0000000005057211 */ /* 0x000fc600078f10ff */
[----:B------:R-:W-:Y:S01]  /*0510*/  FMUL R7, R7, UR4 ;  /* 0x0000000407077c20 */ /* 0x000fe20008400000 */
[----:B------:R-:W-:Y:S01]  /*0520*/  LOP3.LUT R5, R5, 0xfffffffc, RZ, 0xc0, !PT ;  /* 0xfffffffc05057812 */ /* 0x000fe200078ec0ff */
[----:B------:R-:W-:Y:S01]  /*0530*/  VOTEU.ALL UP0, P0 ;  /* 0x00000000003f7886 */ /* 0x000fe20000000000 */
[----:B------:R-:W-:Y:S01]  /*0540*/  ULDC UR4, c[0x0][0x154] ;  /* 0x0000550000047ab9 */ /* 0x000fe20000000800 */
[----:B------:R-:W-:Y:S02]  /*0550*/  VOTEU.ALL UP1, P0 ;  /* 0x00000000003f7886 */ /* 0x000fe40000020000 */
[----:B------:R-:W0:Y:S01]  /*0560*/  F2I.U32.TRUNC.NTZ R7, R7 ;  /* 0x0000000700077305 */ /* 0x000e22000020f000 */
[----:B------:R-:W-:Y:S01]  /*0570*/  IMAD.IADD R5, R0, 0x1, -R5 ;  /* 0x0000000100057824 */ /* 0x000fe200078e0a05 */
[----:B------:R-:W5:Y:S01]  /*0580*/  @!UP0 S2UR UR9, SR_CgaCtaId ;  /* 0x00000000000989c3 */ /* 0x000f620000008800 */
[----:B------:R-:W-:Y:S02]  /*0590*/  @!UP0 UMOV UR8, 0x400 ;  /* 0x0000040000088882 */ /* 0x000fe40000000000 */
[----:B------:R-:W-:Y:S01]  /*05a0*/  IMAD R5, R6, 0x4, R5 ;  /* 0x0000000406057824 */ /* 0x000fe200078e0205 */
[----:B--2---:R-:W-:-:S04]  /*05b0*/  I2FP.F32.U32 R9, R2 ;  /* 0x0000000200097245 */ /* 0x004fc80000201000 */
[----:B------:R-:W-:Y:S01]  /*05c0*/  LEA.HI R0, R5, R5, RZ, 0x1 ;  /* 0x0000000505007211 */ /* 0x000fe200078f08ff */
[----:B------:R-:W-:Y:S01]  /*05d0*/  FMUL R9, R9, UR4 ;  /* 0x0000000409097c20 */ /* 0x000fe20008400000 */
[----:B------:R-:W-:Y:S02]  /*05e0*/  UMOV UR4, 0x20 ;  /* 0x0000002000047882 */ /* 0x000fe40000000000 */
[----:B------:R-:W-:Y:S01]  /*05f0*/  LOP3.LUT R6, R0, 0xfffffffe, RZ, 0xc0, !PT ;  /* 0xfffffffe00067812 */ /* 0x000fe200078ec0ff */
[----:B0-----:R-:W-:Y:S01]  /*0600*/  IMAD.MOV R13, RZ, RZ, -R7 ;  /* 0x000000ffff0d7224 */ /* 0x001fe200078e0a07 */
[----:B------:R-:W-:-:S04]  /*0610*/  @!UP0 UIADD3 UR4, -UR4, 0x100000, URZ ;  /* 0x0010000004048890 */ /* 0x000fc8000fffe13f */
[----:B------:R-:W-:Y:S02]  /*0620*/  @!UP0 USHF.L.U32 UR5, UR4, 0xb, URZ ;  /* 0x0000000b04058899 */ /* 0x000fe4000800063f */
[----:B------:R-:W-:Y:S01]  /*0630*/  @!UP0 USHF.L.U32 UR4, UR4, 0x1, URZ ;  /* 0x0000000104048899 */ /* 0x000fe2000800063f */
[----:B------:R-:W0:Y:S01]  /*0640*/  F2I.U32.TRUNC.NTZ R9, R9 ;  /* 0x0000000900097305 */ /* 0x000e22000020f000 */
[----:B-1----:R-:W-:Y:S02]  /*0650*/  IMAD R0, R8, R13, UR10 ;  /* 0x0000000a08007e24 */ /* 0x002fe4000f8e020d */
[C---:B------:R-:W-:Y:S02]  /*0660*/  IMAD.IADD R7, R5.reuse, 0x1, -R6 ;  /* 0x0000000105077824 */ /* 0x040fe400078e0a06 */
[----:B------:R-:W-:-:S03]  /*0670*/  IMAD.SHL.U32 R6, R5, 0x4, RZ ;  /* 0x0000000405067824 */ /* 0x000fc600078e00ff */
[----:B------:R-:W-:Y:S01]  /*0680*/  ISETP.NE.AND P2, PT, R7, R0, PT ;  /* 0x000000000700720c */ /* 0x000fe20003f45270 */
[----:B-----5:R-:W-:Y:S01]  /*0690*/  @!UP0 ULEA UR8, UR9, UR8, 0x18 ;  /* 0x0000000809088291 */ /* 0x020fe2000f8ec03f */
[----:B------:R-:W-:Y:S01]  /*06a0*/  LOP3.LUT R10, R5, 0xc, R6, 0x78, !PT ;  /* 0x0000000c050a7812 */ /* 0x000fe200078e7806 */
[----:B------:R-:W1:Y:S01]  /*06b0*/  LDC R7, c[0x0][0x140] ;  /* 0x00005000ff077b82 */ /* 0x000e620000000800 */
[----:B------:R-:W-:Y:S01]  /*06c0*/  VOTEU.ALL UP0, P0 ;  /* 0x00000000003f7886 */ /* 0x000fe20000000000 */
[----:B------:R-:W-:Y:S01]  /*06d0*/  LOP3.LUT P0, RZ, R4, 0x7, RZ, 0xc0, !PT ;  /* 0x0000000704ff7812 */ /* 0x000fe2000780c0ff */
[----:B0-----:R-:W-:Y:S01]  /*06e0*/  IMAD.MOV R14, RZ, RZ, -R9 ;  /* 0x000000ffff0e7224 */ /* 0x001fe200078e0a09 */
[----:B------:R0:W-:Y:S01]  /*06f0*/  STL [R1+0x1c98], R10 ;  /* 0x001c980a01007387 */ /* 0x0001e20000100800 */
[----:B------:R-:W-:Y:S01]  /*0700*/  IMAD.MOV.U32 R4, RZ, RZ, 0x1 ;  /* 0x00000001ff047424 */ /* 0x000fe200078e00ff */
[----:B------:R-:W-:Y:S01]  /*0710*/  ISETP.LT.U32.AND P0, PT, R10, 0x2, !P0 ;  /* 0x000000020a00780c */ /* 0x000fe20004701070 */
[----:B---3--:R-:W-:-:S03]  /*0720*/  IMAD R6, R11, R14, R2 ;  /* 0x0000000e0b067224 */ /* 0x008fc600078e0202 */
[----:B------:R-:W-:Y:S01]  /*0730*/  @P2 LEA.HI R5, R10, R10, RZ, 0x1 ;  /* 0x0000000a0a052211 */ /* 0x000fe200078f08ff */
[----:B------:R-:W2:Y:S02]  /*0740*/  FENCE.VIEW.ASYNC.S ;  /* 0x00000000000073c6 */ /* 0x000ea40000000000 */
[----:B--2---:R0:W2:Y:S01]  /*0750*/  @!UP0 SYNCS.EXCH.64 URZ, [UR8+0x40], UR4 ;  /* 0x00004004083f85b2 */ /* 0x0040a20008000100 */
[----:B------:R-:W-:-:S04]  /*0760*/  @P2 SHF.R.S32.HI R5, RZ, 0x1, R5 ;  /* 0x00000001ff052819 */ /* 0x000fc80000011405 */
[----:B------:R-:W-:Y:S02]  /*0770*/  @P2 ISETP.NE.AND P3, PT, R5, R6, PT ;  /* 0x000000060500220c */ /* 0x000fe40003f65270 */
[----:B------:R-:W-:Y:S02]  /*0780*/  SEL R5, RZ, 0x1, !P0 ;  /* 0x00000001ff057807 */ /* 0x000fe40004000000 */
[----:B------:R-:W-:Y:S02]  /*0790*/  @P2 SEL R4, RZ, 0x1, P3 ;  /* 0x00000001ff042807 */ /* 0x000fe40001800000 */
[----:B-1----:R-:W-:Y:S02]  /*07a0*/  ISETP.EQ.U32.AND P4, PT, R7, 0x1, PT ;  /* 0x000000010700780c */ /* 0x002fe40003f82070 */
[----:B------:R-:W-:Y:S01]  /*07b0*/  LOP3.LUT R4, R4, R5, RZ, 0xc0, !PT ;  /* 0x0000000504047212 */ /* 0x000fe200078ec0ff */
[----:B------:R0:W1:Y:S01]  /*07c0*/  @!UP1 SYNCS.EXCH.64 URZ, [UR8+0x48], UR4 ;  /* 0x00004804083f95b2 */ /* 0x0000620008000100 */
[----:B------:R-:W-:-:S03]  /*07d0*/  NOP ;  /* 0x0000000000007918 */ /* 0x000fc60000000000 */
[----:B------:R0:W-:Y:S06]  /*07e0*/  STL [R1+0x1c94], R4 ;  /* 0x001c940401007387 */ /* 0x0001ec0000100800 */
[----:B--2---:R-:W-:Y:S05]  /*07f0*/  @!P4 BRA `(.L_x_3) ;  /* 0x000000000008c947 */ /* 0x004fea0003800000 */
[----:B-1--4-:R-:W-:Y:S01]  /*0800*/  UCGABAR_ARV ;  /* 0x00000000000079c7 */ /* 0x012fe20008000000 */
[----:B------:R-:W-:Y:S05]  /*0810*/  BRA `(.L_x_4) ;  /* 0x0000000000047947 */ /* 0x000fea0003800000 */
.L_x_3:
[----:B-1--4-:R-:W-:Y:S01]  /*0820*/  NOP ;  /* 0x0000000000007918 */ /* 0x012fe20000000000 */
.L_x_4:
[----:B0-----:R-:W0:Y:S01]  /*0830*/  LDC R4, c[0x0][0x65c] ;  /* 0x00019700ff047b82 */ /* 0x001e220000000800 */
[----:B------:R-:W-:Y:S01]  /*0840*/  IMAD.MOV.U32 R5, RZ, RZ, RZ ;  /* 0x000000ffff057224 */ /* 0x000fe200078e00ff */
[----:B------:R-:W-:Y:S02]  /*0850*/  LOP3.LUT R12, R12, 0xffffefff, RZ, 0xc0, !PT ;  /* 0xffffefff0c0c7812 */ /* 0x000fe400078ec0ff */
[----:B0-----:R-:W-:Y:S01]  /*0860*/  ISETP.NE.AND P2, PT, R4, 0x1, PT ;  /* 0x000000010400780c */ /* 0x001fe20003f45270 */
[----:B------:R-:W-:-:S12]  /*0870*/  IMAD.U32 R4, RZ, RZ, UR10 ;  /* 0x0000000aff047e24 */ /* 0x000fd8000f8e00ff */
[----:B------:R-:W0:Y:S01]  /*0880*/  @P2 LDC R7, c[0x0][0x10] ;  /* 0x00000400ff072b82 */ /* 0x000e220000000800 */
[----:B------:R-:W-:Y:S01]  /*0890*/  @P2 IMAD.MOV.U32 R3, RZ, RZ, RZ ;  /* 0x000000ffff032224 */ /* 0x000fe200078e00ff */
[----:B------:R-:W-:Y:S01]  /*08a0*/  @P2 LOP3.LUT R12, R12, 0x1000, RZ, 0xfc, !PT ;  /* 0x000010000c0c2812 */ /* 0x000fe200078efcff */
[----:B------:R-:W-:-:S05]  /*08b0*/  @P2 IMAD.MOV.U32 R13, RZ, RZ, RZ ;  /* 0x000000ffff0d2224 */ /* 0x000fca00078e00ff */
[----:B------:R-:W1:Y:S01]  /*08c0*/  @!P2 LDC R9, c[0x0][0xc] ;  /* 0x00000300ff09ab82 */ /* 0x000e620000000800 */
[----:B0-----:R-:W-:-:S04]  /*08d0*/  @P2 IMAD.WIDE.U32 R6, R7, UR10, R2 ;  /* 0x0000000a07062c25 */ /* 0x001fc8000f8e0002 */
[----:B------:R-:W-:Y:S02]  /*08e0*/  @P2 IMAD.MOV.U32 R15, RZ, RZ, R6 ;  /* 0x000000ffff0f2224 */ /* 0x000fe400078e0006 */
[----:B------:R-:W-:Y:S02]  /*08f0*/  @P2 IMAD.IADD R21, R7, 0x1, R13 ;  /* 0x0000000107152824 */ /* 0x000fe400078e020d */
[----:B-1----:R-:W-:-:S04]  /*0900*/  @!P2 IMAD.WIDE.U32 R4, R2, R9, R4 ;  /* 0x000000090204a225 */ /* 0x002fc800078e0004 */
[----:B------:R-:W-:Y:S02]  /*0910*/  @!P2 IMAD.MOV.U32 R15, RZ, RZ, R4 ;  /* 0x000000ffff0fa224 */ /* 0x000fe400078e0004 */
[----:B------:R-:W-:-:S03]  /*0920*/  @!P2 IMAD.MOV.U32 R21, RZ, RZ, R5 ;  /* 0x000000ffff15a224 */ /* 0x000fc600078e0005 */
[----:B------:R0:W-:Y:S04]  /*0930*/  STL [R1+0x1ca0], R15 ;  /* 0x001ca00f01007387 */ /* 0x0001e80000100800 */
[----:B------:R0:W-:Y:S01]  /*0940*/  STL [R1+0x1c9c], R21 ;  /* 0x001c9c1501007387 */ /* 0x0001e20000100800 */
[----:B------:R-:W-:Y:S05]  /*0950*/  @!P4 BRA `(.L_x_5) ;  /* 0x00000000000cc947 */ /* 0x000fea0003800000 */
[----:B------:R-:W-:Y:S01]  /*0960*/  UCGABAR_WAIT ;  /* 0x0000000000007dc7 */ /* 0x000fe20008000000 */
[----:B------:R-:W-:Y:S01]  /*0970*/  CCTL.IVALL ;  /* 0x00000000ff00798f */ /* 0x000fe20002000000 */
[----:B------:R-:W-:Y:S05]  /*0980*/  BRA `(.L_x_6) ;  /* 0x0000000000047947 */ /* 0x000fea0003800000 */
.L_x_5:
[----:B------:R-:W-:Y:S06]  /*0990*/  BAR.SYNC.DEFER_BLOCKING 0x0 ;  /* 0x0000000000007b1d */ /* 0x000fec0000010000 */
.L_x_6:
[----:B------:R-:W-:Y:S05]  /*09a0*/  @!P1 BRA `(.L_x_7) ;  /* 0x00000ce400909947 */ /* 0x000fea0003800000 */
[----:B------:R-:W-:-:S06]  /*09b0*/  UISETP.GT.U32.AND UP0, UPT, UR11, 0x1, UPT ;  /* 0x000000010b00788c */ /* 0x000fcc000bf04070 */
[----:B------:R-:W-:-:S13]  /*09c0*/  PLOP3.LUT P0, PT, PT, PT, UP0, 0x80, 0x0 ;  /* 0x000000000000781c */ /* 0x000fda0003f0f008 */
[----:B------:R-:W-:Y:S05]  /*09d0*/  @P0 EXIT ;  /* 0x000000000000094d */ /* 0x000fea0003800000 */
[----:B------:R-:W-:Y:S01]  /*09e0*/  IMAD.MOV.U32 R6, RZ, RZ, -0x1 ;  /* 0xffffffffff067424 */ /* 0x000fe200078e00ff */
[----:B------:R-:W-:Y:S01]  /*09f0*/  ULDC.64 UR4, c[0x0][0x650] ;  /* 0x0001940000047ab9 */ /* 0x000fe20000000a00 */
[----:B------:R-:W-:Y:S01]  /*0a00*/  IMAD.MOV.U32 R5, RZ, RZ, -0x1 ;  /* 0xffffffffff057424 */ /* 0x000fe200078e00ff */
[----:B------:R-:W-:Y:S01]  /*0a10*/  ISETP.GE.U32.AND P0, PT, R15, UR4, PT ;  /* 0x000000040f007c0c */ /* 0x000fe2000bf06070 */
[----:B------:R-:W-:Y:S01]  /*0a20*/  UMOV UR28, 0xffffffff ;  /* 0xffffffff001c7882 */ /* 0x000fe20000000000 */
[----:B------:R1:W-:Y:S01]  /*0a30*/  STL [R1+0x1c8c], R6 ;  /* 0x001c8c0601007387 */ /* 0x0003e20000100800 */
[----:B------:R-:W-:Y:S02]  /*0a40*/  PRMT R4, RZ, 0x7610, R4 ;  /* 0x00007610ff047816 */ /* 0x000fe40000000004 */
[----:B------:R-:W-:Y:S01]  /*0a50*/  ISETP.GE.U32.AND.EX P0, PT, R21, UR5, PT, P0 ;  /* 0x0000000515007c0c */ /* 0x000fe2000bf06100 */
[----:B------:R1:W-:-:S12]  /*0a60*/  STL [R1+0x1c90], R5 ;  /* 0x001c900501007387 */ /* 0x0003d80000100800 */
[----:B-1----:R-:W-:Y:S05]  /*0a70*/  @P0 BRA `(.L_x_8) ;  /* 0x0000000400380947 */ /* 0x002fea0003800000 */
[----:B------:R-:W1:Y:S01]  /*0a80*/  LDC.64 R16, c[0x0][0x628] ;  /* 0x00018a00ff107b82 */ /* 0x000e620000000a00 */
[----:B------:R-:W-:Y:S02]  /*0a90*/  IMAD.MOV.U32 R4, RZ, RZ, R15 ;  /* 0x000000ffff047224 */ /* 0x000fe400078e000f */
[----:B------:R-:W-:-:S05]  /*0aa0*/  IMAD.MOV.U32 R5, RZ, RZ, R21 ;  /* 0x000000ffff057224 */ /* 0x000fca00078e0015 */
[----:B------:R-:W2:Y:S08]  /*0ab0*/  LDC R10, c[0x0][0x630] ;  /* 0x00018c00ff0a7b82 */ /* 0x000eb00000000800 */
[----:B------:R-:W3:Y:S01]  /*0ac0*/  LDC.64 R18, c[0x0][0x620] ;  /* 0x00018800ff127b82 */ /* 0x000ee20000000a00 */
[----:B-1----:R-:W-:-:S04]  /*0ad0*/  ISETP.NE.U32.AND P0, PT, R16, RZ, PT ;  /* 0x000000ff1000720c */ /* 0x002fc80003f05070 */
[----:B------:R-:W-:-:S13]  /*0ae0*/  ISETP.NE.AND.EX P0, PT, R17, RZ, PT, P0 ;  /* 0x000000ff1100720c */ /* 0x000fda0003f05300 */
[----:B--23--:R-:W-:Y:S05]  /*0af0*/  @!P0 BRA `(.L_x_9) ;  /* 0x0000000000288947 */ /* 0x00cfea0003800000 */
[----:B------:R-:W1:Y:S02]  /*0b00*/  LDC R9, c[0x0][0x634] ;  /* 0x00018d00ff097b82 */ /* 0x000e640000000800 */
[----:B-1----:R-:W-:-:S05]  /*0b10*/  IADD3 R9, P0, R15, R9, RZ ;  /* 0x000000090f097210 */ /* 0x002fca0007f1e0ff */
[----:B------:R-:W-:-:S04]  /*0b20*/  IMAD.X R13, RZ, RZ, R21, P0 ;  /* 0x000000ffff0d7224 */ /* 0x000fc800000e0615 */
[----:B------:R-:W-:-:S04]  /*0b30*/  IMAD.WIDE.U32 R4, R13, R16, RZ ;  /* 0x000000100d047225 */ /* 0x000fc800078e00ff */
[----:B------:R-:W-:-:S04]  /*0b40*/  IMAD.WIDE.U32 R6, P0, R9, R17, R4 ;  /* 0x0000001109067225 */ /* 0x000fc80007800004 */
[----:B------:R-:W-:-:S04]  /*0b50*/  IMAD.WIDE.U32 R4, R9, R16, RZ ;  /* 0x0000001009047225 */ /* 0x000fc800078e00ff */
[----:B------:R-:W-:Y:S01]  /*0b60*/  IMAD.X R9, RZ, RZ, RZ, P0 ;  /* 0x000000ffff097224 */ /* 0x000fe200000e06ff */
[----:B------:R-:W-:Y:S01]  /*0b70*/  IADD3 RZ, P0, R5, R6, RZ ;  /* 0x0000000605ff7210 */ /* 0x000fe20007f1e0ff */
[----:B------:R-:W-:-:S04]  /*0b80*/  IMAD.MOV.U32 R8, RZ, RZ, R7 ;  /* 0x000000ffff087224 */ /* 0x000fc800078e0007 */
[----:B------:R-:W-:-:S08]  /*0b90*/  IMAD.WIDE.U32.X R4, R13, R17, R8, P0 ;  /* 0x000000110d047225 */ /* 0x000fd000000e0408 */
.L_x_9:
[----:B------:R-:W1:Y:S01]  /*0ba0*/  LDC.64 R22, c[0x0][0x640] ;  /* 0x00019000ff167b82 */ /* 0x000e620000000a00 */
[-C--:B------:R-:W-:Y:S01]  /*0bb0*/  SHF.R.U64 R24, R4, R10.reuse, R5 ;  /* 0x0000000a04187219 */ /* 0x080fe20000001205 */
[----:B------:R-:W-:Y:S01]  /*0bc0*/  IMAD.MOV.U32 R4, RZ, RZ, R15 ;  /* 0x000000ffff047224 */ /* 0x000fe200078e000f */
[----:B------:R-:W-:Y:S01]  /*0bd0*/  SHF.R.U32.HI R3, RZ, R10, R5 ;  /* 0x0000000aff037219 */ /* 0x000fe20000011605 */
[----:B------:R-:W-:Y:S01]  /*0be0*/  IMAD.MOV.U32 R5, RZ, RZ, R21 ;  /* 0x000000ffff057224 */ /* 0x000fe200078e0015 */
[----:B------:R-:W-:Y:S01]  /*0bf0*/  IADD3 R7, P0, RZ, -R24, RZ ;  /* 0x80000018ff077210 */ /* 0x000fe20007f1e0ff */
[----:B0-----:R-:W-:Y:S02]  /*0c00*/  IMAD R21, R11, R14, R2 ;  /* 0x0000000e0b157224 */ /* 0x001fe400078e0202 */
[----:B------:R-:W0:Y:S01]  /*0c10*/  LDC R8, c[0x0][0x618] ;  /* 0x00018600ff087b82 */ /* 0x000e220000000800 */
[----:B------:R-:W-:Y:S02]  /*0c20*/  IMAD.MOV.U32 R11, RZ, RZ, 0x1 ;  /* 0x00000001ff0b7424 */ /* 0x000fe400078e00ff */
[----:B------:R-:W-:-:S02]  /*0c30*/  IMAD.X R3, RZ, RZ, ~R3, P0 ;  /* 0x000000ffff037224 */ /* 0x000fc400000e0e03 */
[----:B------:R-:W-:-:S03]  /*0c40*/  IMAD.WIDE.U32 R4, R7, R18, R4 ;  /* 0x0000001207047225 */ /* 0x000fc600078e0004 */
[----:B------:R-:W2:Y:S01]  /*0c50*/  LDC R16, c[0x0][0x608] ;  /* 0x00018200ff107b82 */ /* 0x000ea20000000800 */
[----:B------:R-:W-:-:S04]  /*0c60*/  IMAD R6, R3, R18, RZ ;  /* 0x0000001203067224 */ /* 0x000fc800078e02ff */
[----:B------:R-:W-:-:S03]  /*0c70*/  IMAD R3, R7, R19, R6 ;  /* 0x0000001307037224 */ /* 0x000fc600078e0206 */
[----:B------:R-:W3:Y:S01]  /*0c80*/  LDC R20, c[0x0][0x658] ;  /* 0x00019600ff147b82 */ /* 0x000ee20000000800 */
[----:B------:R-:W-:Y:S01]  /*0c90*/  IMAD.IADD R3, R5, 0x1, R3 ;  /* 0x0000000105037824 */ /* 0x000fe200078e0203 */
[----:B-1----:R-:W-:Y:S01]  /*0ca0*/  ISETP.NE.U32.AND P0, PT, R22, RZ, PT ;  /* 0x000000ff1600720c */ /* 0x002fe20003f05070 */
[----:B------:R-:W-:-:S03]  /*0cb0*/  IMAD.MOV.U32 R5, RZ, RZ, -0x1 ;  /* 0xffffffffff057424 */ /* 0x000fc600078e00ff */
[----:B------:R-:W-:Y:S02]  /*0cc0*/  ISETP.NE.AND.EX P0, PT, R23, RZ, PT, P0 ;  /* 0x000000ff1700720c */ /* 0x000fe40003f05300 */
[----:B------:R-:W1:Y:S01]  /*0cd0*/  LDC R13, c[0x0][0x600] ;  /* 0x00018000ff0d7b82 */ /* 0x000e620000000800 */
[-CC-:B0-----:R-:W-:Y:S02]  /*0ce0*/  SHF.R.U64 R10, R4, R8.reuse, R3.reuse ;  /* 0x00000008040a7219 */ /* 0x181fe40000001203 */
[----:B------:R-:W-:-:S05]  /*0cf0*/  SHF.R.U32.HI R3, RZ, R8, R3 ;  /* 0x00000008ff037219 */ /* 0x000fca0000011603 */
[----:B------:R-:W0:Y:S01]  /*0d00*/  LDC R15, c[0x0][0x648] ;  /* 0x00019200ff0f7b82 */ /* 0x000e220000000800 */
[-CC-:B--2---:R-:W-:Y:S02]  /*0d10*/  SHF.R.U64 R19, R10, R16.reuse, R3.reuse ;  /* 0x000000100a137219 */ /* 0x184fe40000001203 */
[----:B------:R-:W-:-:S05]  /*0d20*/  SHF.R.U32.HI R3, RZ, R16, R3 ;  /* 0x00000010ff037219 */ /* 0x000fca0000011603 */
[----:B------:R-:W2:Y:S01]  /*0d30*/  LDC R17, c[0x0][0x638] ;  /* 0x00018e00ff117b82 */ /* 0x000ea20000000800 */
[-C--:B---3--:R-:W-:Y:S02]  /*0d40*/  SHF.L.U32 R2, R5, R20.reuse, RZ ;  /* 0x0000001405027219 */ /* 0x088fe400000006ff */
[--C-:B------:R-:W-:Y:S02]  /*0d50*/  SHF.R.U64 R14, R19, R20, R3.reuse ;  /* 0x00000014130e7219 */ /* 0x100fe40000001203 */
[----:B------:R-:W-:Y:S02]  /*0d60*/  LOP3.LUT R8, RZ, R2, RZ, 0x33, !PT ;  /* 0x00000002ff087212 */ /* 0x000fe400078e33ff */
[----:B------:R-:W-:Y:S01]  /*0d70*/  SHF.R.U32.HI R3, RZ, R20, R3 ;  /* 0x00000014ff037219 */ /* 0x000fe20000011603 */
[----:B------:R-:W3:Y:S01]  /*0d80*/  LDC R18, c[0x0][0x610] ;  /* 0x00018400ff127b82 */ /* 0x000ee20000000800 */
[----:B------:R-:W-:Y:S01]  /*0d90*/  IMAD.MOV.U32 R2, RZ, RZ, R14 ;  /* 0x000000ffff027224 */ /* 0x000fe200078e000e */
[----:B------:R-:W-:Y:S06]  /*0da0*/  @!P0 BRA `(.L_x_10) ;  /* 0x0000000000288947 */ /* 0x000fec0003800000 */
[----:B------:R-:W4:Y:S02]  /*0db0*/  LDC R7, c[0x0][0x64c] ;  /* 0x00019300ff077b82 */ /* 0x000f240000000800 */
[----:B----4-:R-:W-:-:S05]  /*0dc0*/  IADD3 R7, P0, R14, R7, RZ ;  /* 0x000000070e077210 */ /* 0x010fca0007f1e0ff */
        /* <DEDUP_REMOVED lines=8> */
.L_x_10:
[----:B0-----:R-:W-:Y:S01]  /*0e50*/  SHF.R.U64 R4, R2, R15, R3 ;  /* 0x0000000f02047219 */ /* 0x001fe20000001203 */
[----:B-1----:R-:W-:Y:S01]  /*0e60*/  VIADD R5, R13, 0xffffffff ;  /* 0xffffffff0d057836 */ /* 0x002fe20000000000 */
[----:B------:R-:W-:Y:S02]  /*0e70*/  SHF.L.U32 R2, R11, R20, RZ ;  /* 0x000000140b027219 */ /* 0x000fe400000006ff */
[----:B------:R-:W-:Y:S01]  /*0e80*/  LOP3.LUT R3, R19, R8, RZ, 0xc0, !PT ;  /* 0x0000000813037212 */ /* 0x000fe200078ec0ff */
[----:B------:R-:W-:Y:S01]  /*0e90*/  IMAD.MOV R6, RZ, RZ, -R4 ;  /* 0x000000ffff067224 */ /* 0x000fe200078e0a04 */
[----:B------:R-:W-:Y:S02]  /*0ea0*/  SEL R0, R0, R21, !P2 ;  /* 0x0000001500007207 */ /* 0x000fe40005000000 */
[----:B------:R-:W-:Y:S01]  /*0eb0*/  LOP3.LUT R5, R10, R5, RZ, 0xc0, !PT ;  /* 0x000000050a057212 */ /* 0x000fe200078ec0ff */
[----:B------:R-:W-:Y:S01]  /*0ec0*/  IMAD R3, R2, R4, R3 ;  /* 0x0000000402037224 */ /* 0x000fe200078e0203 */
[----:B------:R-:W-:Y:S01]  /*0ed0*/  R2UR UR28, R24 ;  /* 0x00000000181c72ca */ /* 0x000fe200000e0000 */
[----:B--2---:R-:W-:-:S02]  /*0ee0*/  IMAD R2, R6, R17, R14 ;  /* 0x0000001106027224 */ /* 0x004fc400078e020e */
[----:B---3--:R-:W-:Y:S02]  /*0ef0*/  IMAD R0, R3, R18, R0 ;  /* 0x0000001203007224 */ /* 0x008fe400078e0200 */
[----:B------:R-:W-:Y:S02]  /*0f00*/  IMAD R3, R2, R13, R5 ;  /* 0x0000000d02037224 */ /* 0x000fe400078e0205 */
[----:B------:R-:W-:-:S03]  /*0f10*/  IMAD.MOV.U32 R4, RZ, RZ, 0x1 ;  /* 0x00000001ff047424 */ /* 0x000fc600078e00ff */
[----:B------:R-:W-:Y:S02]  /*0f20*/  SEL R2, R3, R0, !P2 ;  /* 0x0000000003027207 */ /* 0x000fe40005000000 */
[----:B------:R-:W-:-:S03]  /*0f30*/  SEL R0, R0, R3, !P2 ;  /* 0x0000000300007207 */ /* 0x000fc60005000000 */
[----:B------:R1:W-:Y:S04]  /*0f40*/  STL [R1+0x1c90], R2 ;  /* 0x001c900201007387 */ /* 0x0003e80000100800 */
[----:B------:R1:W-:Y:S02]  /*0f50*/  STL [R1+0x1c8c], R0 ;  /* 0x001c8c0001007387 */ /* 0x0003e40000100800 */
.L_x_8:
[----:B------:R-:W-:-:S08]  /*0f60*/  NOP ;  /* 0x0000000000007918 */ /* 0x000fd00000000000 */
[----:B------:R-:W2:Y:S02]  /*0f70*/  USETMAXREG.TRY_ALLOC.CTAPOOL UP0, 0xf0 ;  /* 0x000000f0000079c8 */ /* 0x000ea40008000600 */
[----:B--2---:R-:W-:-:S13]  /*0f80*/  PLOP3.LUT P0, PT, PT, PT, UP0, 0x80, 0x0 ;  /* 0x000000000000781c */ /* 0x004fda0003f0f008 */
[----:B------:R-:W-:Y:S05]  /*0f90*/  @!P0 BRA `(.L_x_8) ;  /* 0xfffffffc00f08947 */ /* 0x000fea000383ffff */
[----:B------:R-:W-:Y:S01]  /*0fa0*/  ULDC.64 UR4, c[0x0][0x598] ;  /* 0x0001660000047ab9 */ /* 0x000fe20000000a00 */
[----:B------:R-:W-:Y:S01]  /*0fb0*/  ULDC.64 UR32, c[0x0][0x208] ;  /* 0x0000820000207ab9 */ /* 0x000fe20000000a00 */
[----:B------:R-:W-:-:S04]  /*0fc0*/  ISETP.NE.U32.AND P0, PT, RZ, UR4, PT ;  /* 0x00000004ff007c0c */ /* 0x000fc8000bf05070 */
[----:B------:R-:W-:-:S13]  /*0fd0*/  ISETP.NE.AND.EX P0, PT, RZ, UR5, PT, P0 ;  /* 0x00000005ff007c0c */ /* 0x000fda000bf05300 */
[----:B------:R-:W-:Y:S05]  /*0fe0*/  @!P0 BRA `(.L_x_11) ;  /* 0x0000000000208947 */ /* 0x000fea0003800000 */
[----:B-1----:R-:W1:Y:S02]  /*0ff0*/  LDC.64 R2, c[0x0][0x598] ;  /* 0x00016600ff027b82 */ /* 0x002e640000000a00 */
[----:B-1----:R-:W2:Y:S02]  /*1000*/  LDG.E.64 R2, desc[UR32][R2.64] ;  /* 0x0000002002027981 */ /* 0x002ea4000c1e1b00 */
[----:B--2---:R-:W-:-:S04]  /*1010*/  ISETP.NE.U32.AND P0, PT, R2, RZ, PT ;  /* 0x000000ff0200720c */ /* 0x004fc80003f05070 */
[----:B------:R-:W-:-:S13]  /*1020*/  ISETP.NE.AND.EX P0, PT, R3, RZ, PT, P0 ;  /* 0x000000ff0300720c */ /* 0x000fda0003f05300 */
[----:B------:R-:W-:Y:S05]  /*1030*/  @!P0 BRA `(.L_x_11) ;  /* 0x00000000000c8947 */ /* 0x000fea0003800000 */
[----:B------:R-:W2:Y:S02]  /*1040*/  LD.E R2, desc[UR32][R2.64] ;  /* 0x0000002002027980 */ /* 0x000ea4000c101900 */
[----:B--2---:R-:W-:Y:S01]  /*1050*/  R2UR UR27, R2 ;  /* 0x00000000021b72ca */ /* 0x004fe200000e0000 */
[----:B------:R-:W-:-:S14]  /*1060*/  BRA `(.L_x_12) ;  /* 0x0000000000247947 */ /* 0x000fdc0003800000 */
.L_x_11:
[----:B------:R-:W-:Y:S02]  /*1070*/  ULDC.64 UR4, c[0x0][0x588] ;  /* 0x0001620000047ab9 */ /* 0x000fe40000000a00 */
[----:B------:R-:W-:-:S04]  /*1080*/  ISETP.NE.U32.AND P0, PT, RZ, UR4, PT ;  /* 0x00000004ff007c0c */ /* 0x000fc8000bf05070 */
[----:B------:R-:W-:-:S13]  /*1090*/  ISETP.NE.AND.EX P0, PT, RZ, UR5, PT, P0 ;  /* 0x00000005ff007c0c */ /* 0x000fda000bf05300 */
[----:B------:R-:W-:Y:S05]  /*10a0*/  @!P0 BRA `(.L_x_13) ;  /* 0x0000000000108947 */ /* 0x000fea0003800000 */
[----:B-1----:R-:W1:Y:S02]  /*10b0*/  LDC.64 R2, c[0x0][0x588] ;  /* 0x00016200ff027b82 */ /* 0x002e640000000a00 */
[----:B-1----:R-:W2:Y:S02]  /*10c0*/  LDG.E R2, desc[UR32][R2.64] ;  /* 0x0000002002027981 */ /* 0x002ea4000c1e1900 */
[----:B--2---:R-:W-:Y:S01]  /*10d0*/  R2UR UR27, R2 ;  /* 0x00000000021b72ca */ /* 0x004fe200000e0000 */
[----:B------:R-:W-:-:S14]  /*10e0*/  BRA `(.L_x_12) ;  /* 0x0000000000047947 */ /* 0x000fdc0003800000 */
.L_x_13:
[----:B------:R-:W-:-:S05]  /*10f0*/  ULDC UR27, c[0x0][0x580] ;  /* 0x00016000001b7ab9 */ /* 0x000fca0000000800 */
.L_x_12:
[----:B------:R-:W-:Y:S02]  /*1100*/  ULDC.64 UR4, c[0x0][0x5a0] ;  /* 0x0001680000047ab9 */ /* 0x000fe40000000a00 */
        /* <DEDUP_REMOVED lines=11> */
.L_x_14:
        /* <DEDUP_REMOVED lines=8> */
.L_x_16:
[----:B------:R-:W-:-:S05]  /*1240*/  ULDC UR26, c[0x0][0x584] ;  /* 0x00016100001a7ab9 */ /* 0x000fca0000000800 */
.L_x_15:
[----:B------:R-:W-:-:S13]  /*1250*/  LOP3.LUT P0, RZ, R4, 0xff, RZ, 0xc0, !PT ;  /* 0x000000ff04ff7812 */ /* 0x000fda000780c0ff */
[----:B------:R-:W-:Y:S05]  /*1260*/  @!P0 EXIT ;  /* 0x000000000000894d */ /* 0x000fea0003800000 */
[----:B------:R-:W-:Y:S01]  /*1270*/  ULDC UR4, c[0x0][0x28c] ;  /* 0x0000a30000047ab9 */ /* 0x000fe20000000800 */
[----:B------:R-:W-:Y:S01]  /*1280*/  ULDC.64 UR14, c[0x0][0x5c8] ;  /* 0x00017200000e7ab9 */ /* 0x000fe20000000a00 */
[----:B------:R-:W-:Y:S02]  /*1290*/  UIADD3 UR4, UR4, 0x3f, URZ ;  /* 0x0000003f04047890 */ /* 0x000fe4000fffe03f */
[----:B------:R-:W-:Y:S02]  /*12a0*/  USHF.L.U64.HI UR8, UR14, 0x7, UR15 ;  /* 0x000000070e087899 */ /* 0x000fe4000801020f */
[----:B------:R-:W-:Y:S02]  /*12b0*/  USHF.R.S32.HI UR5, URZ, 0x1f, UR4 ;  /* 0x0000001f3f057899 */ /* 0x000fe40008011404 */
[----:B------:R-:W-:Y:S02]  /*12c0*/  USHF.L.U32 UR9, UR14, 0x7, URZ ;  /* 0x000000070e097899 */ /* 0x000fe4000800063f */
[----:B------:R-:W-:-:S02]  /*12d0*/  ULEA.HI UR5, UR5, UR4, URZ, 0x6 ;  /* 0x0000000405057291 */ /* 0x000fc4000f8f303f */
[----:B------:R-:W-:Y:S02]  /*12e0*/  USHF.L.U64.HI UR10, UR14, 0x3, UR15 ;  /* 0x000000030e0a7899 */ /* 0x000fe4000801020f */
[----:B------:R-:W-:Y:S02]  /*12f0*/  USHF.R.S32.HI UR25, URZ, 0x6, UR5 ;  /* 0x000000063f197899 */ /* 0x000fe40008011405 */
[----:B------:R-:W-:Y:S02]  /*1300*/  USHF.L.U32 UR11, UR14, 0x3, URZ ;  /* 0x000000030e0b7899 */ /* 0x000fe4000800063f */
[----:B------:R-:W-:Y:S02]  /*1310*/  USHF.L.U64.HI UR12, UR14, 0x8, UR15 ;  /* 0x000000080e0c7899 */ /* 0x000fe4000801020f */
[----:B------:R-:W-:Y:S02]  /*1320*/  USHF.L.U32 UR13, UR14, 0x8, URZ ;  /* 0x000000080e0d7899 */ /* 0x000fe4000800063f */
[----:B------:R-:W-:Y:S01]  /*1330*/  ULOP3.LUT UR24, UR7, 0x1, URZ, 0xfc, !UPT ;  /* 0x0000000107187892 */ /* 0x000fe2000f8efc3f */
[----:B------:R-:W-:Y:S01]  /*1340*/  UMOV UR4, URZ ;  /* 0x0000003f00047c82 */ /* 0x000fe20008000000 */
[----:B------:R-:W-:-:S10]  /*1350*/  UMOV UR5, URZ ;  /* 0x0000003f00057c82 */ /* 0x000fd40008000000 */
.L_x_299:
[----:B------:R-:W-:Y:S01]  /*1360*/  STL [R1+0x1c88], RZ ;  /* 0x001c88ff01007387 */ /* 0x000fe20000100800 */
[----:B--2---:R-:W2:Y:S01]  /*1370*/  S2UR UR20, SR_CgaCtaId ;  /* 0x00000000001479c3 */ /* 0x004ea20000008800 */
[----:B------:R-:W-:Y:S01]  /*1380*/  UMOV UR19, 0x400 ;  /* 0x0000040000137882 */ /* 0x000fe20000000000 */
[----:B------:R-:W-:Y:S01]  /*1390*/  UMOV UR6, URZ ;  /* 0x0000003f00067c82 */ /* 0x000fe20008000000 */
[----:B------:R-:W-:Y:S01]  /*13a0*/  STL [R1+0x1c84], RZ ;  /* 0x001c84ff01007387 */ /* 0x000fe20000100800 */
[----:B------:R-:W-:Y:S01]  /*13b0*/  UMOV UR16, URZ ;  /* 0x0000003f00107c82 */ /* 0x000fe20008000000 */
[----:B------:R-:W-:Y:S01]  /*13c0*/  UMOV UR17, URZ ;  /* 0x0000003f00117c82 */ /* 0x000fe20008000000 */
[----:B------:R-:W-:Y:S01]  /*13d0*/  UMOV UR31, UR5 ;  /* 0x00000005001f7c82 */ /* 0x000fe20008000000 */
[----:B------:R-:W-:Y:S01]  /*13e0*/  STL [R1+0x1c80], RZ ;  /* 0x001c80ff01007387 */ /* 0x000fe20000100800 */
[----:B0-----:R-:W0:Y:S01]  /*13f0*/  LDC R15, c[0x0][0x28c] ;  /* 0x0000a300ff0f7b82 */ /* 0x001e220000000800 */
[----:B------:R-:W-:-:S02]  /*1400*/  CS2R R236, SRZ ;  /* 0x0000000000ec7805 */ /* 0x000fc4000001ff00 */
[----:B------:R-:W-:Y:S01]  /*1410*/  CS2R R234, SRZ ;  /* 0x0000000000ea7805 */ /* 0x000fe2000001ff00 */
[----:B------:R-:W-:Y:S01]  /*1420*/  STL [R1+0x1c7c], RZ ;  /* 0x001c7cff01007387 */ /* 0x000fe20000100800 */
[----:B------:R-:W-:Y:S02]  /*1430*/  CS2R R232, SRZ ;  /* 0x0000000000e87805 */ /* 0x000fe4000001ff00 */
[----:B------:R-:W-:Y:S02]  /*1440*/  CS2R R230, SRZ ;  /* 0x0000000000e67805 */ /* 0x000fe4000001ff00 */
[----:B------:R-:W-:Y:S01]  /*1450*/  CS2R R228, SRZ ;  /* 0x0000000000e47805 */ /* 0x000fe2000001ff00 */
[----:B------:R-:W-:Y:S01]  /*1460*/  STL [R1+0x1c78], RZ ;  /* 0x001c78ff01007387 */ /* 0x000fe20000100800 */
[----:B------:R-:W-:Y:S02]  /*1470*/  CS2R R226, SRZ ;  /* 0x0000000000e27805 */ /* 0x000fe4000001ff00 */
        /* <DEDUP_REMOVED lines=15> */
[----:B0-----:R-:W-:Y:S02]  /*1570*/  ISETP.GE.AND P0, PT, R15, 0x1, PT ;  /* 0x000000010f00780c */ /* 0x001fe40003f06270 */
        /* <DEDUP_REMOVED lines=39> */
[----:B-1----:R-:W-:Y:S01]  /*17f0*/  IMAD.MOV.U32 R17, RZ, RZ, RZ ;  /* 0x000000ffff117224 */ /* 0x002fe200078e00ff */
[----:B------:R-:W-:Y:S02]  /*1800*/  CS2R R24, SRZ ;  /* 0x0000000000187805 */ /* 0x000fe4000001ff00 */
[----:B------:R-:W-:Y:S01]  /*1810*/  CS2R R26, SRZ ;  /* 0x00000000001a7805 */ /* 0x000fe2000001ff00 */
[----:B------:R-:W-:Y:S01]  /*1820*/  STL [R1+0x1c3c], RZ ;  /* 0x001c3cff01007387 */ /* 0x000fe20000100800 */
[----:B------:R-:W-:-:S02]  /*1830*/  CS2R R28, SRZ ;  /* 0x00000000001c7805 */ /* 0x000fc4000001ff00 */
[----:B------:R-:W-:Y:S02]  /*1840*/  CS2R R30, SRZ ;  /* 0x00000000001e7805 */ /* 0x000fe4000001ff00 */
[----:B------:R-:W-:Y:S01]  /*1850*/  CS2R R32, SRZ ;  /* 0x0000000000207805 */ /* 0x000fe2000001ff00 */
[----:B------:R-:W-:Y:S01]  /*1860*/  STL [R1+0x1c38], RZ ;  /* 0x001c38ff01007387 */ /* 0x000fe20000100800 */
[----:B------:R-:W-:Y:S02]  /*1870*/  CS2R R34, SRZ ;  /* 0x0000000000227805 */ /* 0x000fe4000001ff00 */
        /* <DEDUP_REMOVED lines=76> */
[----:B------:R-:W-:Y:S01]  /*1d40*/  CS2R R150, SRZ ;  /* 0x0000000000967805 */ /* 0x000fe2000001ff00 */
[----:B------:R-:W-:Y:S04]  /*1d50*/  STL [R1+0x1be8], RZ ;  /* 0x001be8ff01007387 */ /* 0x000fe80000100800 */
        /* <DEDUP_REMOVED lines=1658> */
[----:B------:R-:W-:Y:S04]  /*8500*/  STL [R1], RZ ;  /* 0x000000ff01007387 */ /* 0x000fe80000100800 */
        /* <DEDUP_REMOVED lines=39> */
[----:B------:R-:W-:Y:S01]  /*8780*/  STL [R1+0xa0], RZ ;  /* 0x0000a0ff01007387 */ /* 0x000fe20000100800 */
[----:B------:R-:W0:Y:S03]  /*8790*/  S2R R14, SR_TID.X ;  /* 0x00000000000e7919 */ /* 0x000e260000002100 */
        /* <DEDUP_REMOVED lines=8> */
[----:B0-----:R-:W-:-:S03]  /*8820*/  LOP3.LUT R14, R14, 0x80, RZ, 0xc0, !PT ;  /* 0x000000800e0e7812 */ /* 0x001fc600078ec0ff */
[----:B------:R-:W-:Y:S01]  /*8830*/  STL [R1+0xc4], RZ ;  /* 0x0000c4ff01007387 */ /* 0x000fe20000100800 */
[----:B------:R-:W-:-:S03]  /*8840*/  SHF.R.U32.HI R14, RZ, 0x7, R14 ;  /* 0x00000007ff0e7819 */ /* 0x000fc6000001160e */
        /* <DEDUP_REMOVED lines=33> */
[----:B------:R-:W0:Y:S04]  /*8a60*/  SHFL.IDX PT, R14, R14, RZ, 0x1f ;  /* 0x00001fff0e0e7589 */ /* 0x000e2800000e0000 */
[----:B------:R3:W-:Y:S04]  /*8a70*/  STL [R1+0x14c], RZ ;  /* 0x00014cff01007387 */ /* 0x0007e80000100800 */
[----:B------:R3:W-:Y:S04]  /*8a80*/  STL [R1+0x150], RZ ;  /* 0x000150ff01007387 */ /* 0x0007e80000100800 */
[----:B------:R3:W-:Y:S04]  /*8a90*/  STL [R1+0x154], RZ ;  /* 0x000154ff01007387 */ /* 0x0007e80000100800 */
[----:B------:R3:W-:Y:S04]  /*8aa0*/  STL [R1+0x158], RZ ;  /* 0x000158ff01007387 */ /* 0x0007e80000100800 */
[----:B------:R3:W-:Y:S04]  /*8ab0*/  STL [R1+0x15c], RZ ;  /* 0x00015cff01007387 */ /* 0x0007e80000100800 */
[----:B------:R3:W-:Y:S01]  /*8ac0*/  STL [R1+0x160], RZ ;  /* 0x000160ff01007387 */ /* 0x0007e20000100800 */
[----:B0-----:R-:W-:Y:S01]  /*8ad0*/  R2UR UR14, R14 ;  /* 0x000000000e0e72ca */ /* 0x001fe200000e0000 */
[----:B------:R-:W-:-:S02]  /*8ae0*/  IMAD.U32 R14, RZ, RZ, UR4 ;  /* 0x00000004ff0e7e24 */ /* 0x000fc4000f8e00ff */
[----:B------:R3:W-:Y:S04]  /*8af0*/  STL [R1+0x164], RZ ;  /* 0x000164ff01007387 */ /* 0x0007e80000100800 */
[----:B------:R3:W-:Y:S04]  /*8b00*/  STL [R1+0x168], RZ ;  /* 0x000168ff01007387 */ /* 0x0007e80000100800 */
[----:B------:R3:W-:Y:S02]  /*8b10*/  STL [R1+0x16c], RZ ;  /* 0x00016cff01007387 */ /* 0x0007e40000100800 */
[----:B------:R-:W-:-:S02]  /*8b20*/  ULEA.HI UR15, UR14, UR14, URZ, 0x1 ;  /* 0x0000000e0e0f7291 */ /* 0x000fc4000f8f083f */
[----:B------:R3:W-:Y:S02]  /*8b30*/  STL [R1+0x170], RZ ;  /* 0x000170ff01007387 */ /* 0x0007e40000100800 */
[----:B------:R-:W-:Y:S02]  /*8b40*/  ULOP3.LUT UR18, UR15, 0xffffe, URZ, 0xc0, !UPT ;  /* 0x000ffffe0f127892 */ /* 0x000fe4000f8ec03f */
[----:B------:R3:W-:Y:S01]  /*8b50*/  STL [R1+0x174], RZ ;  /* 0x000174ff01007387 */ /* 0x0007e20000100800 */
[----:B--2---:R-:W-:Y:S02]  /*8b60*/  ULEA UR15, UR20, UR19, 0x18 ;  /* 0x00000013140f7291 */ /* 0x004fe4000f8ec03f */
[----:B------:R-:W-:Y:S01]  /*8b70*/  UIADD3 UR18, UR14, -UR18, URZ ;  /* 0x800000120e127290 */ /* 0x000fe2000fffe03f */
[----:B------:R3:W-:Y:S03]  /*8b80*/  STL [R1+0x178], RZ ;  /* 0x000178ff01007387 */ /* 0x0007e60000100800 */
[----:B------:R-:W-:Y:S01]  /*8b90*/  ULEA UR18, UR18, UR15, 0xc ;  /* 0x0000000f12127291 */ /* 0x000fe2000f8e603f */
[----:B------:R3:W-:Y:S03]  /*8ba0*/  STL [R1+0x17c], RZ ;  /* 0x00017cff01007387 */ /* 0x0007e60000100800 */
[----:B------:R-:W-:Y:S01]  /*8bb0*/  UIADD3 UR18, UR18, 0x100, URZ ;  /* 0x0000010012127890 */ /* 0x000fe2000fffe03f */
[----:B------:R3:W-:Y:S03]  /*8bc0*/  STL [R1+0x180], RZ ;  /* 0x000180ff01007387 */ /* 0x0007e60000100800 */
[----:B------:R-:W-:Y:S01]  /*8bd0*/  USHF.R.U32.HI UR14, URZ, 0x4, UR18 ;  /* 0x000000043f0e7899 */ /* 0x000fe20008011612 */
[----:B------:R3:W-:Y:S03]  /*8be0*/  STL [R1+0x184], RZ ;  /* 0x000184ff01007387 */ /* 0x0007e60000100800 */
[----:B------:R-:W-:Y:S01]  /*8bf0*/  ULOP3.LUT UR14, UR14, 0x3fff, URZ, 0xc0, !UPT ;  /* 0x00003fff0e0e7892 */ /* 0x000fe2000f8ec03f */
[----:B------:R3:W-:Y:S04]  /*8c00*/  STL [R1+0x188], RZ ;  /* 0x000188ff01007387 */ /* 0x0007e80000100800 */
        /* <DEDUP_REMOVED lines=28> */
[----:B------:R3:W-:Y:S01]  /*8dd0*/  STL [R1+0x1fc], RZ ;  /* 0x0001fcff01007387 */ /* 0x0007e20000100800 */
[----:B------:R-:W-:Y:S05]  /*8de0*/  @!P0 BRA `(.L_x_17) ;  /* 0x00000188004c8947 */ /* 0x000fea0003800000 */
[----:B------:R-:W-:-:S06]  /*8df0*/  UISETP.NE.AND UP0, UPT, UR24, 0x3, UPT ;  /* 0x000000031800788c */ /* 0x000fcc000bf05270 */
[----:B------:R-:W-:-:S13]  /*8e00*/  PLOP3.LUT P1, PT, PT, PT, UP0, 0x80, 0x0 ;  /* 0x000000000000781c */ /* 0x000fda0003f2f008 */
[----:B------:R-:W-:Y:S05]  /*8e10*/  @!P1 BRA `(.L_x_18) ;  /* 0x0000000000049947 */ /* 0x000fea0003800000 */
[----:B------:R-:W-:Y:S01]  /*8e20*/  BPT.TRAP 0x1 ;  /* 0x000000040000795c */ /* 0x000fe20000300000 */
.L_x_18:
[----:B------:R-:W-:Y:S01]  /*8e30*/  ULEA UR16, UR5, UR15, 0x3 ;  /* 0x0000000f05107291 */ /* 0x000fe2000f8e183f */
[----:B------:R-:W-:-:S05]  /*8e40*/  IMAD.U32 R14, RZ, RZ, UR4 ;  /* 0x00000004ff0e7e24 */ /* 0x000fca000f8e00ff */
[----:B------:R-:W-:-:S04]  /*8e50*/  SHF.L.U32 R14, R14, 0x1f, RZ ;  /* 0x0000001f0e0e7819 */ /* 0x000fc800000006ff */
[----:B------:R0:W2:Y:S01]  /*8e60*/  SYNCS.PHASECHK.TRANS64.TRYWAIT P0, [UR16], R14 ;  /* 0x0000000eff0075a7 */ /* 0x0000a20008000150 */
[----:B------:R-:W-:Y:S05]  /*8e70*/  @!P1 BRA `(.L_x_19) ;  /* 0x0000000000049947 */ /* 0x000fea0003800000 */
[----:B------:R-:W-:Y:S01]  /*8e80*/  BPT.TRAP 0x1 ;  /* 0x000000040000795c */ /* 0x000fe20000300000 */
.L_x_19:
[----:B------:R4:W-:Y:S01]  /*8e90*/  STL [R1+0x1c88], RZ ;  /* 0x001c88ff01007387 */ /* 0x0009e20000100800 */
[----:B------:R-:W-:Y:S01]  /*8ea0*/  UMOV UR6, 0x2 ;  /* 0x0000000200067882 */ /* 0x000fe20000000000 */
[----:B--2---:R-:W-:Y:S05]  /*8eb0*/  @P0 BRA `(.L_x_20) ;  /* 0x0000000000080947 */ /* 0x004fea0003800000 */
[----:B------:R-:W2:Y:S02]  /*8ec0*/  SYNCS.PHASECHK.TRANS64.TRYWAIT P0, [UR16], R14 ;  /* 0x0000000eff0075a7 */ /* 0x000ea40008000150 */
[----:B--2---:R-:W-:Y:S05]  /*8ed0*/  @!P0 BRA `(.L_x_21) ;  /* 0x00000c7400b88947 */ /* 0x004fea0003800000 */
.L_x_20:
[----:B------:R-:W-:Y:S01]  /*8ee0*/  STL [R1+0x1d90], R13 ;  /* 0x001d900d01007387 */ /* 0x000fe20000100800 */
[----:B------:R-:W-:Y:S01]  /*8ef0*/  UIADD3 UR16, UR15, 0x18100, URZ ;  /* 0x000181000f107890 */ /* 0x000fe2000fffe03f */
[----:B------:R-:W-:Y:S01]  /*8f00*/  WARPGROUP.ARRIVE ;  /* 0x00000000000079c5 */ /* 0x000fe20000000000 */
[----:B------:R-:W-:Y:S01]  /*8f10*/  ULOP3.LUT UR29, UR14, 0x10000, URZ, 0xfc, !UPT ;  /* 0x000100000e1d7892 */ /* 0x000fe2000f8efc3f */
[----:B------:R-:W-:Y:S01]  /*8f20*/  STL [R1+0x1d8c], R12 ;  /* 0x001d8c0c01007387 */ /* 0x000fe20000100800 */
[----:B------:R-:W-:Y:S02]  /*8f30*/  USHF.R.U32.HI UR16, URZ, 0x4, UR16 ;  /* 0x000000043f107899 */ /* 0x000fe40008011610 */
[----:B------:R-:W-:Y:S01]  /*8f40*/  ULEA UR29, UR5, UR29, 0xb ;  /* 0x0000001d051d7291 */ /* 0x000fe2000f8e583f */
[----:B------:R0:W-:Y:S01]  /*8f50*/  STL [R1+0x1d88], R11 ;  /* 0x001d880b01007387 */ /* 0x0001e20000100800 */
[----:B------:R-:W-:Y:S01]  /*8f60*/  ULOP3.LUT UR16, UR16, 0x3fff, URZ, 0xc0, !UPT ;  /* 0x00003fff10107892 */ /* 0x000fe2000f8ec03f */
[----:B------:R-:W-:-:S02]  /*8f70*/  UMOV UR17, 0x80000020 ;  /* 0x8000002000117882 */ /* 0x000fc40000000000 */
[----:B------:R1:W-:Y:S01]  /*8f80*/  STL [R1+0x1d84], R10 ;  /* 0x001d840a01007387 */ /* 0x0003e20000100800 */
[----:B------:R-:W-:Y:S01]  /*8f90*/  ULOP3.LUT UR16, UR16, 0x10000, URZ, 0xfc, !UPT ;  /* 0x0001000010107892 */ /* 0x000fe2000f8efc3f */
[----:B------:R-:W-:Y:S02]  /*8fa0*/  UMOV UR19, 0x80000020 ;  /* 0x8000002000137882 */ /* 0x000fe40000000000 */
[----:B------:R2:W-:Y:S01]  /*8fb0*/  STL [R1+0x1d80], R9 ;  /* 0x001d800901007387 */ /* 0x0005e20000100800 */
[----:B------:R-:W-:Y:S01]  /*8fc0*/  ULEA UR30, UR5, UR16, 0xb ;  /* 0x00000010051e7291 */ /* 0x000fe2000f8e583f */
[----:B------:R-:W-:Y:S02]  /*8fd0*/  UMOV UR21, UR17 ;  /* 0x0000001100157c82 */ /* 0x000fe40008000000 */
[----:B------:R3:W-:Y:S01]  /*8fe0*/  STL [R1+0x1d7c], R8 ;  /* 0x001d7c0801007387 */ /* 0x0007e20000100800 */
[----:B------:R-:W-:Y:S01]  /*8ff0*/  UMOV UR16, UR29 ;  /* 0x0000001d00107c82 */ /* 0x000fe20008000000 */
[----:B------:R-:W-:-:S02]  /*9000*/  UIADD3 UR22, UR30, 0x400, URZ ;  /* 0x000004001e167890 */ /* 0x000fc4000fffe03f */
[----:B------:R4:W-:Y:S01]  /*9010*/  STL [R1+0x1d78], R7 ;  /* 0x001d780701007387 */ /* 0x0009e20000100800 */
[----:B------:R-:W-:Y:S01]  /*9020*/  UMOV UR18, UR30 ;  /* 0x0000001e00127c82 */ /* 0x000fe20008000000 */
[----:B------:R-:W-:Y:S01]  /*9030*/  UMOV UR20, UR16 ;  /* 0x0000001000147c82 */ /* 0x000fe20008000000 */
[----:B------:R-:W-:Y:S01]  /*9040*/  QGMMA.64x256x32.F32.E4M3.E4M3 R20, gdesc[UR16], RZ, !UPT, gsb0 ;  /* 0x03e00000101479f3 */ /* 0x000fe2000c0008ff */
[----:B------:R4:W-:Y:S01]  /*9050*/  STL [R1+0x1d74], R6 ;  /* 0x001d740601007387 */ /* 0x0009e20000100800 */
[----:B------:R-:W-:-:S03]  /*9060*/  UMOV UR23, 0x80000020 ;  /* 0x8000002000177882 */ /* 0x000fc60000000000 */
[----:B------:R4:W-:Y:S04]  /*9070*/  STL [R1+0x1d70], R5 ;  /* 0x001d700501007387 */ /* 0x0009e80000100800 */
[----:B------:R4:W-:Y:S04]  /*9080*/  STL [R1+0x1d6c], R4 ;  /* 0x001d6c0401007387 */ /* 0x0009e80000100800 */
[----:B------:R4:W-:Y:S04]  /*9090*/  STL [R1+0x1d68], R3 ;  /* 0x001d680301007387 */ /* 0x0009e80000100800 */
[----:B------:R4:W-:Y:S04]  /*90a0*/  STL [R1+0x1d64], R2 ;  /* 0x001d640201007387 */ /* 0x0009e80000100800 */
[----:B------:R4:W-:Y:S04]  /*90b0*/  STL [R1+0x1d60], R0 ;  /* 0x001d600001007387 */ /* 0x0009e80000100800 */
        /* <DEDUP_REMOVED lines=60> */
[----:B------:R-:W-:-:S02]  /*9480*/  WARPGROUP.DEPBAR.LE gsb0, 0x0 ;  /* 0x00008000000079c5 */ /* 0x000fc40000010000 */
[----:B0-----:R-:W-:Y:S01]  /*9490*/  IMAD.MOV.U32 R11, RZ, RZ, R24 ;  /* 0x000000ffff0b7224 */ /* 0x001fe200078e0018 */
[----:B------:R-:W-:Y:S01]  /*94a0*/  STL [R1+0x1b94], RZ ;  /* 0x001b94ff01007387 */ /* 0x000fe20000100800 */
[----:B-1----:R-:W-:Y:S02]  /*94b0*/  IMAD.MOV.U32 R10, RZ, RZ, R25 ;  /* 0x000000ffff0a7224 */ /* 0x002fe400078e0019 */
[----:B--2---:R-:W-:Y:S01]  /*94c0*/  IMAD.MOV.U32 R9, RZ, RZ, R26 ;  /* 0x000000ffff097224 */ /* 0x004fe200078e001a */
[----:B------:R-:W-:Y:S01]  /*94d0*/  STL [R1+0x1b90], RZ ;  /* 0x001b90ff01007387 */ /* 0x000fe20000100800 */
[----:B---3--:R-:W-:Y:S02]  /*94e0*/  IMAD.MOV.U32 R8, RZ, RZ, R27 ;  /* 0x000000ffff087224 */ /* 0x008fe400078e001b */
[----:B----4-:R-:W-:Y:S01]  /*94f0*/  IMAD.MOV.U32 R7, RZ, RZ, R28 ;  /* 0x000000ffff077224 */ /* 0x010fe200078e001c */
[----:B------:R-:W-:Y:S01]  /*9500*/  STL [R1+0x1b8c], RZ ;  /* 0x001b8cff01007387 */ /* 0x000fe20000100800 */
[----:B------:R-:W-:-:S02]  /*9510*/  IMAD.MOV.U32 R6, RZ, RZ, R29 ;  /* 0x000000ffff067224 */ /* 0x000fc400078e001d */
[----:B------:R-:W-:Y:S01]  /*9520*/  IMAD.MOV.U32 R5, RZ, RZ, R30 ;  /* 0x000000ffff057224 */ /* 0x000fe200078e001e */
[----:B------:R-:W-:Y:S01]  /*9530*/  STL [R1+0x1b88], RZ ;  /* 0x001b88ff01007387 */ /* 0x000fe20000100800 */
[----:B------:R-:W-:Y:S02]  /*9540*/  IMAD.MOV.U32 R4, RZ, RZ, R31 ;  /* 0x000000ffff047224 */ /* 0x000fe400078e001f */
[----:B------:R-:W-:Y:S01]  /*9550*/  IMAD.MOV.U32 R3, RZ, RZ, R32 ;  /* 0x000000ffff037224 */ /* 0x000fe200078e0020 */
[----:B------:R-:W-:Y:S01]  /*9560*/  STL [R1+0x1b84], RZ ;  /* 0x001b84ff01007387 */ /* 0x000fe20000100800 */
[----:B------:R-:W-:Y:S02]  /*9570*/  IMAD.MOV.U32 R2, RZ, RZ, R33 ;  /* 0x000000ffff027224 */ /* 0x000fe400078e0021 */
[----:B------:R-:W-:Y:S01]  /*9580*/  IMAD.MOV.U32 R17, RZ, RZ, R21 ;  /* 0x000000ffff117224 */ /* 0x000fe200078e0015 */
[----:B------:R-:W-:Y:S01]  /*9590*/  STL [R1+0x1b80], RZ ;  /* 0x001b80ff01007387 */ /* 0x000fe20000100800 */
[----:B------:R-:W-:-:S02]  /*95a0*/  IMAD.MOV.U32 R13, RZ, RZ, R22 ;  /* 0x000000ffff0d7224 */ /* 0x000fc400078e0016 */
[----:B------:R-:W-:Y:S01]  /*95b0*/  IMAD.MOV.U32 R12, RZ, RZ, R23 ;  /* 0x000000ffff0c7224 */ /* 0x000fe200078e0017 */
[----:B------:R-:W-:Y:S01]  /*95c0*/  STL [R1+0x1b7c], RZ ;  /* 0x001b7cff01007387 */ /* 0x000fe20000100800 */
[----:B------:R-:W-:-:S03]  /*95d0*/  IMAD.MOV.U32 R0, RZ, RZ, R20 ;  /* 0x000000ffff007224 */ /* 0x000fc600078e0014 */
        /* <DEDUP_REMOVED lines=455> */
[----:B------:R-:W-:Y:S04]  /*b250*/  STL.64 [R1+0xc38], R34 ;  /* 0x000c382201007387 */ /* 0x000fe80000100a00 */
        /* <DEDUP_REMOVED lines=55> */
[----:B------:R0:W-:Y:S04]  /*b5d0*/  STL.64 [R1+0xdf8], R146 ;  /* 0x000df89201007387 */ /* 0x0001e80000100a00 */
[----:B------:R-:W-:Y:S04]  /*b5e0*/  STL [R1+0x145c], RZ ;  /* 0x00145cff01007387 */ /* 0x000fe80000100800 */
[----:B------:R-:W-:Y:S01]  /*b5f0*/  STL [R1+0x1458], RZ ;  /* 0x001458ff01007387 */ /* 0x000fe20000100800 */
[----:B0-----:R-:W-:-:S03]  /*b600*/  WARPGROUP.ARRIVE ;  /* 0x00000000000079c5 */ /* 0x001fc60000000000 */
[----:B------:R-:W-:Y:S04]  /*b610*/  STL [R1+0x1454], RZ ;  /* 0x001454ff01007387 */ /* 0x000fe80000100800 */
[----:B------:R-:W-:Y:S01]  /*b620*/  STL [R1+0x1450], RZ ;  /* 0x001450ff01007387 */ /* 0x000fe20000100800 */
[----:B------:R-:W-:Y:S01]  /*b630*/  QGMMA.64x256x32.F32.E4M3.E4M3 R24, gdesc[UR20], RZ, !UPT, gsb0 ;  /* 0x03e00000141879f3 */ /* 0x000fe2000c0008ff */
[----:B------:R-:W-:Y:S02]  /*b640*/  UIADD3 UR20, UR29, 0x200, URZ ;  /* 0x000002001d147890 */ /* 0x000fe4000fffe03f */
[----:B------:R-:W-:Y:S01]  /*b650*/  STL [R1+0x144c], RZ ;  /* 0x00144cff01007387 */ /* 0x000fe20000100800 */
[----:B------:R-:W-:Y:S02]  /*b660*/  UMOV UR21, 0x80000020 ;  /* 0x8000002000157882 */ /* 0x000fe40000000000 */
[----:B------:R-:W-:Y:S01]  /*b670*/  UMOV UR17, UR21 ;  /* 0x0000001500117c82 */ /* 0x000fe20008000000 */
[----:B------:R-:W-:Y:S01]  /*b680*/  STL [R1+0x1448], RZ ;  /* 0x001448ff01007387 */ /* 0x000fe20000100800 */
[----:B------:R-:W-:-:S03]  /*b690*/  UMOV UR16, UR20 ;  /* 0x0000001400107c82 */ /* 0x000fc60008000000 */
        /* <DEDUP_REMOVED lines=19> */
[----:B------:R-:W-:-:S03]  /*b7d0*/  WARPGROUP.DEPBAR.LE gsb0, 0x0 ;  /* 0x00008000000079c5 */ /* 0x000fc60000010000 */
        /* <DEDUP_REMOVED lines=69> */
[----:B------:R-:W-:Y:S03]  /*bc30*/  QGMMA.64x256x32.F32.E4M3.E4M3 R24, gdesc[UR20], RZ, !UPT, gsb0 ;  /* 0x03e00000141879f3 */ /* 0x000fe6000c0008ff */
        /* <DEDUP_REMOVED lines=179> */
[----:B------:R-:W-:Y:S04]  /*c770*/  STL.64 [R1+0xbf0], R148 ;  /* 0x000bf09401007387 */ /* 0x000fe80000100a00 */
[----:B------:R-:W-:Y:S01]  /*c780*/  STL.64 [R1+0xbf8], R150 ;  /* 0x000bf89601007387 */ /* 0x000fe20000100a00 */
        /* <DEDUP_REMOVED lines=26> */
[----:B------:R-:W-:Y:S01]  /*c930*/  STL.64 [R1+0x800], R20 ;  /* 0x0008001401007387 */ /* 0x000fe20000100a00 */
[----:B------:R-:W-:Y:S02]  /*c940*/  IMAD.MOV.U32 R16, RZ, RZ, R145 ;  /* 0x000000ffff107224 */ /* 0x000fe400078e0091 */
[----:B------:R-:W-:Y:S01]  /*c950*/  IMAD.MOV.U32 R15, RZ, RZ, R146 ;  /* 0x000000ffff0f7224 */ /* 0x000fe200078e0092 */
[----:B------:R-:W-:Y:S01]  /*c960*/  STL.64 [R1+0x808], R22 ;  /* 0x0008081601007387 */ /* 0x000fe20000100a00 */
[----:B------:R-:W-:-:S03]  /*c970*/  IMAD.MOV.U32 R14, RZ, RZ, R147 ;  /* 0x000000ffff0e7224 */ /* 0x000fc600078e0093 */
        /* <DEDUP_REMOVED lines=60> */
[----:B------:R0:W-:Y:S04]  /*cd40*/  STL [R1+0x9f0], R144 ;  /* 0x0009f09001007387 */ /* 0x0001e80000100800 */
[----:B------:R-:W-:Y:S04]  /*cd50*/  STL [R1+0x12d8], RZ ;  /* 0x0012d8ff01007387 */ /* 0x000fe80000100800 */
[----:B------:R-:W-:Y:S01]  /*cd60*/  STL [R1+0x12d4], RZ ;  /* 0x0012d4ff01007387 */ /* 0x000fe20000100800 */
[----:B0-----:R-:W-:-:S03]  /*cd70*/  WARPGROUP.ARRIVE ;  /* 0x00000000000079c5 */ /* 0x001fc60000000000 */
[----:B------:R-:W-:Y:S03]  /*cd80*/  STL [R1+0x12d0], RZ ;  /* 0x0012d0ff01007387 */ /* 0x000fe60000100800 */
[----:B------:R-:W-:Y:S01]  /*cd90*/  QGMMA.64x256x32.F32.E4M3.E4M3 R24, gdesc[UR20], RZ, !UPT, gsb0 ;  /* 0x03e00000141879f3 */ /* 0x000fe2000c0008ff */
[----:B------:R-:W-:Y:S01]  /*cda0*/  STL [R1+0x12cc], RZ ;  /* 0x0012ccff01007387 */ /* 0x000fe20000100800 */
[----:B------:R-:W-:Y:S01]  /*cdb0*/  UIADD3 UR20, UR29, 0x600, URZ ;  /* 0x000006001d147890 */ /* 0x000fe2000fffe03f */
[----:B------:R-:W-:Y:S02]  /*cdc0*/  UMOV UR21, 0x80000020 ;  /* 0x8000002000157882 */ /* 0x000fe40000000000 */
        /* <DEDUP_REMOVED lines=22> */
[----:B------:R-:W-:Y:S04]  /*cf30*/  STL.64 [R1], R24 ;  /* 0x0000001801007387 */ /* 0x000fe80000100a00 */
        /* <DEDUP_REMOVED lines=69> */
[----:B------:R-:W-:Y:S01]  /*d390*/  UMOV UR22, UR18 ;  /* 0x0000001200167c82 */ /* 0x000fe20008000000 */
[----:B------:R-:W-:Y:S01]  /*d3a0*/  UMOV UR23, UR19 ;  /* 0x0000001300177c82 */ /* 0x000fe20008000000 */
        /* <DEDUP_REMOVED lines=21> */
[----:B------:R0:W-:Y:S04]  /*d500*/  STL.64 [R1+0x1f90], R150 ;  /* 0x001f909601007387 */ /* 0x0001e80000100a00 */
[----:B------:R1:W-:Y:S04]  /*d510*/  STL.64 [R1+0x1f88], R148 ;  /* 0x001f889401007387 */ /* 0x0003e80000100a00 */
[----:B------:R2:W-:Y:S04]  /*d520*/  STL.64 [R1+0x1f80], R146 ;  /* 0x001f809201007387 */ /* 0x0005e80000100a00 */
[----:B------:R3:W-:Y:S01]  /*d530*/  STL.64 [R1+0x1f78], R144 ;  /* 0x001f789001007387 */ /* 0x0007e20000100a00 */
[----:B0-----:R-:W-:-:S02]  /*d540*/  IMAD.MOV.U32 R150, RZ, RZ, R3 ;  /* 0x000000ffff967224 */ /* 0x001fc400078e0003 */
[----:B------:R-:W-:Y:S01]  /*d550*/  IMAD.MOV.U32 R151, RZ, RZ, R2 ;  /* 0x000000ffff977224 */ /* 0x000fe200078e0002 */
[----:B------:R0:W-:Y:S01]  /*d560*/  STL.64 [R1+0x1f70], R142 ;  /* 0x001f708e01007387 */ /* 0x0001e20000100a00 */
[----:B-1----:R-:W-:Y:S02]  /*d570*/  IMAD.MOV.U32 R148, RZ, RZ, R5 ;  /* 0x000000ffff947224 */ /* 0x002fe400078e0005 */
[----:B------:R-:W-:Y:S01]  /*d580*/  IMAD.MOV.U32 R149, RZ, RZ, R4 ;  /* 0x000000ffff957224 */ /* 0x000fe200078e0004 */
[----:B------:R1:W-:Y:S01]  /*d590*/  STL.64 [R1+0x1f68], R140 ;  /* 0x001f688c01007387 */ /* 0x0003e20000100a00 */
[----:B--2---:R-:W-:Y:S02]  /*d5a0*/  IMAD.MOV.U32 R146, RZ, RZ, R7 ;  /* 0x000000ffff927224 */ /* 0x004fe400078e0007 */
[----:B------:R-:W-:Y:S01]  /*d5b0*/  IMAD.MOV.U32 R147, RZ, RZ, R6 ;  /* 0x000000ffff937224 */ /* 0x000fe200078e0006 */
[----:B------:R2:W-:Y:S01]  /*d5c0*/  STL.64 [R1+0x1f60], R138 ;  /* 0x001f608a01007387 */ /* 0x0005e20000100a00 */
[----:B---3--:R-:W-:-:S02]  /*d5d0*/  IMAD.MOV.U32 R144, RZ, RZ, R9 ;  /* 0x000000ffff907224 */ /* 0x008fc400078e0009 */
[----:B------:R-:W-:Y:S01]  /*d5e0*/  IMAD.MOV.U32 R145, RZ, RZ, R8 ;  /* 0x000000ffff917224 */ /* 0x000fe200078e0008 */
[----:B------:R-:W-:Y:S01]  /*d5f0*/  STL.64 [R1+0x1f58], R136 ;  /* 0x001f588801007387 */ /* 0x000fe20000100a00 */
[----:B0-----:R-:W-:Y:S02]  /*d600*/  IMAD.MOV.U32 R142, RZ, RZ, R11 ;  /* 0x000000ffff8e7224 */ /* 0x001fe400078e000b */
[----:B------:R-:W-:Y:S01]  /*d610*/  IMAD.MOV.U32 R143, RZ, RZ, R10 ;  /* 0x000000ffff8f7224 */ /* 0x000fe200078e000a */
[----:B------:R-:W-:Y:S01]  /*d620*/  STL.64 [R1+0x1f50], R134 ;  /* 0x001f508601007387 */ /* 0x000fe20000100a00 */
[----:B-1----:R-:W-:Y:S02]  /*d630*/  IMAD.MOV.U32 R140, RZ, RZ, R13 ;  /* 0x000000ffff8c7224 */ /* 0x002fe400078e000d */
[----:B------:R-:W-:Y:S01]  /*d640*/  IMAD.MOV.U32 R141, RZ, RZ, R12 ;  /* 0x000000ffff8d7224 */ /* 0x000fe200078e000c */
[----:B------:R-:W-:Y:S01]  /*d650*/  STL.64 [R1+0x1f48], R132 ;  /* 0x001f488401007387 */ /* 0x000fe20000100a00 */
[----:B--2---:R-:W-:-:S02]  /*d660*/  IMAD.MOV.U32 R139, RZ, RZ, R17 ;  /* 0x000000ffff8b7224 */ /* 0x004fc400078e0011 */
[----:B------:R-:W-:Y:S01]  /*d670*/  IMAD.MOV.U32 R138, RZ, RZ, R0 ;  /* 0x000000ffff8a7224 */ /* 0x000fe200078e0000 */
        /* <DEDUP_REMOVED lines=85> */
[----:B------:R0:W-:Y:S02]  /*dbd0*/  STL.64 [R1+0x23e8], R138 ;  /* 0x0023e88a01007387 */ /* 0x0001e40000100a00 */
[----:B0-----:R-:W-:-:S06]  /*dbe0*/  WARPGROUP.ARRIVE ;  /* 0x00000000000079c5 */ /* 0x001fcc0000000000 */
[----:B------:R-:W-:Y:S03]  /*dbf0*/  QGMMA.64x256x32.F32.E4M3.E4M3 R24, gdesc[UR20], RZ, !UPT, gsb0 ;  /* 0x03e00000141879f3 */ /* 0x000fe6000c0008ff */
[----:B------:R-:W-:Y:S02]  /*dc00*/  WARPGROUP.DEPBAR.LE gsb0, 0x0 ;  /* 0x00008000000079c5 */ /* 0x000fe40000010000 */
[----:B------:R0:W-:Y:S01]  /*dc10*/  STL.64 [R1+0x600], R24 ;  /* 0x0006001801007387 */ /* 0x0001e20000100a00 */
[----:B------:R-:W-:Y:S02]  /*dc20*/  IMAD.MOV.U32 R18, RZ, RZ, R150 ;  /* 0x000000ffff127224 */ /* 0x000fe400078e0096 */
[----:B------:R-:W-:Y:S01]  /*dc30*/  IMAD.MOV.U32 R17, RZ, RZ, R151 ;  /* 0x000000ffff117224 */ /* 0x000fe200078e0097 */
[----:B------:R1:W-:Y:S01]  /*dc40*/  STL.64 [R1+0x608], R26 ;  /* 0x0006081a01007387 */ /* 0x0003e20000100a00 */
[----:B------:R-:W-:-:S02]  /*dc50*/  IMAD.MOV.U32 R20, RZ, RZ, R148 ;  /* 0x000000ffff147224 */ /* 0x000fc400078e0094 */
[----:B------:R-:W-:Y:S01]  /*dc60*/  IMAD.MOV.U32 R19, RZ, RZ, R149 ;  /* 0x000000ffff137224 */ /* 0x000fe200078e0095 */
[----:B------:R2:W-:Y:S01]  /*dc70*/  STL.64 [R1+0x610], R28 ;  /* 0x0006101c01007387 */ /* 0x0005e20000100a00 */
[----:B------:R-:W-:Y:S02]  /*dc80*/  IMAD.MOV.U32 R22, RZ, RZ, R146 ;  /* 0x000000ffff167224 */ /* 0x000fe400078e0092 */
[----:B------:R-:W-:Y:S01]  /*dc90*/  IMAD.MOV.U32 R21, RZ, RZ, R147 ;  /* 0x000000ffff157224 */ /* 0x000fe200078e0093 */
        /* <DEDUP_REMOVED lines=27> */
[----:B------:R-:W2:Y:S01]  /*de50*/  LDL.LU.64 R150, [R1+0x2418] ;  /* 0x0024180001967983 */ /* 0x000ea20000300a00 */
[----:B------:R-:W-:Y:S02]  /*de60*/  IMAD.MOV.U32 R13, RZ, RZ, R48 ;  /* 0x000000ffff0d7224 */ /* 0x000fe400078e0030 */
[----:B------:R-:W-:Y:S01]  /*de70*/  IMAD.MOV.U32 R12, RZ, RZ, R49 ;  /* 0x000000ffff0c7224 */ /* 0x000fe200078e0031 */
[----:B------:R-:W3:Y:S01]  /*de80*/  LDL.LU.64 R148, [R1+0x2410] ;  /* 0x0024100001947983 */ /* 0x000ee20000300a00 */
[----:B------:R-:W-:-:S02]  /*de90*/  IMAD.MOV.U32 R11, RZ, RZ, R50 ;  /* 0x000000ffff0b7224 */ /* 0x000fc400078e0032 */
[----:B------:R-:W-:Y:S01]  /*dea0*/  IMAD.MOV.U32 R10, RZ, RZ, R51 ;  /* 0x000000ffff0a7224 */ /* 0x000fe200078e0033 */
[----:B------:R-:W4:Y:S01]  /*deb0*/  LDL.LU.64 R146, [R1+0x2408] ;  /* 0x0024080001927983 */ /* 0x000f220000300a00 */
        /* <DEDUP_REMOVED lines=8> */
[----:B------:R-:W3:Y:S01]  /*df40*/  LDL.LU.64 R140, [R1+0x23f0] ;  /* 0x0023f000018c7983 */ /* 0x000ee20000300a00 */
[----:B------:R-:W-:Y:S02]  /*df50*/  IMAD.MOV.U32 R3, RZ, RZ, R58 ;  /* 0x000000ffff037224 */ /* 0x000fe400078e003a */
[----:B------:R-:W-:Y:S01]  /*df60*/  IMAD.MOV.U32 R2, RZ, RZ, R59 ;  /* 0x000000ffff027224 */ /* 0x000fe200078e003b */
[----:B------:R-:W3:Y:S01]  /*df70*/  LDL.LU.64 R138, [R1+0x23e8] ;  /* 0x0023e800018a7983 */ /* 0x000ee20000300a00 */
[----:B------:R-:W-:Y:S02]  /*df80*/  IMAD.MOV.U32 R0, RZ, RZ, R60 ;  /* 0x000000ffff007224 */ /* 0x000fe400078e003c */
[----:B------:R-:W-:Y:S01]  /*df90*/  IMAD.MOV.U32 R235, RZ, RZ, R61 ;  /* 0x000000ffffeb7224 */ /* 0x000fe200078e003d */
        /* <DEDUP_REMOVED lines=47> */
[----:B------:R-:W-:Y:S02]  /*e290*/  IMAD.MOV.U32 R177, RZ, RZ, R93 ;  /* 0x000000ffffb17224 */ /* 0x000fe400078e005d */
[----:B------:R-:W-:Y:S02]  /*e2a0*/  IMAD.MOV.U32 R178, RZ, RZ, R94 ;  /* 0x000000ffffb27224 */ /* 0x000fe400078e005e */
[----:B------:R-:W-:Y:S02]  /*e2b0*/  IMAD.MOV.U32 R179, RZ, RZ, R95 ;  /* 0x000000ffffb37224 */ /* 0x000fe400078e005f */
[----:B------:R-:W-:Y:S02]  /*e2c0*/  IMAD.MOV.U32 R180, RZ, RZ, R96 ;  /* 0x000000ffffb47224 */ /* 0x000fe400078e0060 */
[----:B------:R-:W-:Y:S02]  /*e2d0*/  IMAD.MOV.U32 R181, RZ, RZ, R97 ;  /* 0x000000ffffb57224 */ /* 0x000fe400078e0061 */
        /* <DEDUP_REMOVED lines=30> */
[----:B----4-:R-:W-:-:S02]  /*e4c0*/  IMAD.MOV.U32 R136, RZ, RZ, R146 ;  /* 0x000000ffff887224 */ /* 0x010fc400078e0092 */
[----:B--2---:R-:W-:Y:S02]  /*e4d0*/  IMAD.MOV.U32 R134, RZ, RZ, R144 ;  /* 0x000000ffff867224 */ /* 0x004fe400078e0090 */
[----:B---3--:R-:W-:Y:S02]  /*e4e0*/  IMAD.MOV.U32 R132, RZ, RZ, R142 ;  /* 0x000000ffff847224 */ /* 0x008fe400078e008e */
[----:B------:R-:W-:Y:S01]  /*e4f0*/  IMAD.MOV.U32 R133, RZ, RZ, R143 ;  /* 0x000000ffff857224 */ /* 0x000fe200078e008f */
[----:B------:R-:W2:Y:S01]  /*e500*/  LDL.LU R142, [R1+0xa00] ;  /* 0x000a0000018e7983 */ /* 0x000ea20000300800 */
[----:B------:R-:W-:-:S03]  /*e510*/  IMAD.MOV.U32 R135, RZ, RZ, R145 ;  /* 0x000000ffff877224 */ /* 0x000fc600078e0091 */
[----:B------:R-:W2:Y:S01]  /*e520*/  LDL.LU R143, [R1+0xa04] ;  /* 0x000a0400018f7983 */ /* 0x000ea20000300800 */
[----:B------:R-:W-:-:S03]  /*e530*/  IMAD.MOV.U32 R128, RZ, RZ, R138 ;  /* 0x000000ffff807224 */ /* 0x000fc600078e008a */
[----:B------:R-:W3:Y:S01]  /*e540*/  LDL.LU R144, [R1+0xa08] ;  /* 0x000a080001907983 */ /* 0x000ee20000300800 */
[----:B------:R-:W-:-:S03]  /*e550*/  IMAD.MOV.U32 R137, RZ, RZ, R147 ;  /* 0x000000ffff897224 */ /* 0x000fc600078e0093 */
[----:B------:R-:W3:Y:S01]  /*e560*/  LDL.LU R145, [R1+0xa0c] ;  /* 0x000a0c0001917983 */ /* 0x000ee20000300800 */
[----:B------:R-:W-:Y:S02]  /*e570*/  IMAD.MOV.U32 R129, RZ, RZ, R139 ;  /* 0x000000ffff817224 */ /* 0x000fe400078e008b */
[----:B------:R-:W-:Y:S01]  /*e580*/  IMAD.MOV.U32 R138, RZ, RZ, R148 ;  /* 0x000000ffff8a7224 */ /* 0x000fe200078e0094 */
[----:B------:R-:W4:Y:S01]  /*e590*/  LDL.LU R146, [R1+0xa10] ;  /* 0x000a100001927983 */ /* 0x000f220000300800 */
[----:B------:R-:W-:Y:S02]  /*e5a0*/  IMAD.MOV.U32 R130, RZ, RZ, R140 ;  /* 0x000000ffff827224 */ /* 0x000fe400078e008c */
[----:B------:R-:W-:Y:S01]  /*e5b0*/  IMAD.MOV.U32 R139, RZ, RZ, R149 ;  /* 0x000000ffff8b7224 */ /* 0x000fe200078e0095 */
[----:B------:R-:W4:Y:S01]  /*e5c0*/  LDL.LU R147, [R1+0xa14] ;  /* 0x000a140001937983 */ /* 0x000f220000300800 */
[----:B------:R-:W-:Y:S02]  /*e5d0*/  IMAD.MOV.U32 R131, RZ, RZ, R141 ;  /* 0x000000ffff837224 */ /* 0x000fe400078e008d */
[----:B------:R-:W-:Y:S01]  /*e5e0*/  IMAD.MOV.U32 R140, RZ, RZ, R150 ;  /* 0x000000ffff8c7224 */ /* 0x000fe200078e0096 */
[----:B------:R-:W2:Y:S01]  /*e5f0*/  LDL.LU R148, [R1+0xa18] ;  /* 0x000a180001947983 */ /* 0x000ea20000300800 */
[----:B------:R-:W-:-:S03]  /*e600*/  IMAD.MOV.U32 R141, RZ, RZ, R151 ;  /* 0x000000ffff8d7224 */ /* 0x000fc600078e0097 */
[----:B------:R-:W2:Y:S04]  /*e610*/  LDL.LU R149, [R1+0xa1c] ;  /* 0x000a1c0001957983 */ /* 0x000ea80000300800 */
[----:B------:R-:W3:Y:S04]  /*e620*/  LDL.LU R150, [R1+0xa20] ;  /* 0x000a200001967983 */ /* 0x000ee80000300800 */
[----:B------:R-:W3:Y:S04]  /*e630*/  LDL.LU R151, [R1+0xa24] ;  /* 0x000a240001977983 */ /* 0x000ee80000300800 */
[----:B------:R-:W-:Y:S04]  /*e640*/  STL [R1+0x1170], RZ ;  /* 0x001170ff01007387 */ /* 0x000fe80000100800 */
[----:B------:R-:W-:Y:S04]  /*e650*/  STL [R1+0x116c], RZ ;  /* 0x00116cff01007387 */ /* 0x000fe80000100800 */
[----:B------:R-:W-:Y:S04]  /*e660*/  STL [R1+0x1168], RZ ;  /* 0x001168ff01007387 */ /* 0x000fe80000100800 */
[----:B------:R-:W-:Y:S04]  /*e670*/  STL [R1+0x1164], RZ ;  /* 0x001164ff01007387 */ /* 0x000fe80000100800 */
[----:B------:R-:W-:Y:S01]  /*e680*/  STL [R1+0x1160], RZ ;  /* 0x001160ff01007387 */ /* 0x000fe20000100800 */
[----:B0-----:R-:W-:-:S02]  /*e690*/  IMAD.MOV.U32 R24, RZ, RZ, R128 ;  /* 0x000000ffff187224 */ /* 0x001fc400078e0080 */
[----:B------:R-:W-:Y:S02]  /*e6a0*/  IMAD.MOV.U32 R25, RZ, RZ, R129 ;  /* 0x000000ffff197224 */ /* 0x000fe400078e0081 */
[----:B-1----:R-:W-:Y:S02]  /*e6b0*/  IMAD.MOV.U32 R26, RZ, RZ, R130 ;  /* 0x000000ffff1a7224 */ /* 0x002fe400078e0082 */
        /* <DEDUP_REMOVED lines=10> */
[----:B------:R-:W-:Y:S01]  /*e760*/  IMAD.MOV.U32 R37, RZ, RZ, R141 ;  /* 0x000000ffff257224 */ /* 0x000fe200078e008d */
[----:B---3--:R-:W-:Y:S04]  /*e770*/  STL.64 [R1+0x23e0], R150 ;  /* 0x0023e09601007387 */ /* 0x008fe80000100a00 */
[----:B--2---:R-:W-:Y:S04]  /*e780*/  STL.64 [R1+0x23d8], R148 ;  /* 0x0023d89401007387 */ /* 0x004fe80000100a00 */
[----:B----4-:R-:W-:Y:S04]  /*e790*/  STL.64 [R1+0x23d0], R146 ;  /* 0x0023d09201007387 */ /* 0x010fe80000100a00 */
[----:B------:R-:W-:Y:S04]  /*e7a0*/  STL.64 [R1+0x23c8], R144 ;  /* 0x0023c89001007387 */ /* 0x000fe80000100a00 */
[----:B------:R0:W-:Y:S04]  /*e7b0*/  STL.64 [R1+0x23c0], R142 ;  /* 0x0023c08e01007387 */ /* 0x0001e80000100a00 */
[----:B------:R-:W2:Y:S04]  /*e7c0*/  LDL.LU R38, [R1+0xc38] ;  /* 0x000c380001267983 */ /* 0x000ea80000300800 */
        /* <DEDUP_REMOVED lines=103> */
[----:B0-----:R-:W2:Y:S04]  /*ee40*/  LDL.LU R142, [R1+0xdd8] ;  /* 0x000dd800018e7983 */ /* 0x001ea80000300800 */
        /* <DEDUP_REMOVED lines=8> */
[----:B------:R-:W2:Y:S01]  /*eed0*/  LDL.LU R151, [R1+0xdfc] ;  /* 0x000dfc0001977983 */ /* 0x000ea20000300800 */
[----:B------:R-:W-:-:S02]  /*eee0*/  UIADD3 UR16, UR29, 0x2, URZ ;  /* 0x000000021d107890 */ /* 0x000fc4000fffe03f */
[----:B------:R-:W-:Y:S01]  /*eef0*/  UIADD3 UR18, UR30, 0x2, URZ ;  /* 0x000000021e127890 */ /* 0x000fe2000fffe03f */
[----:B------:R-:W-:Y:S01]  /*ef00*/  UMOV UR17, 0x80000020 ;  /* 0x8000002000117882 */ /* 0x000fe20000000000 */
[----:B------:R-:W-:Y:S01]  /*ef10*/  UMOV UR19, 0x80000020 ;  /* 0x8000002000137882 */ /* 0x000fe20000000000 */
[----:B------:R-:W-:Y:S04]  /*ef20*/  STL [R1+0x115c], RZ ;  /* 0x00115cff01007387 */ /* 0x000fe80000100800 */
[----:B------:R-:W-:Y:S01]  /*ef30*/  STL [R1+0x1158], RZ ;  /* 0x001158ff01007387 */ /* 0x000fe20000100800 */
[----:B--2---:R-:W-:-:S06]  /*ef40*/  WARPGROUP.ARRIVE ;  /* 0x00000000000079c5 */ /* 0x004fcc0000000000 */
[----:B------:R-:W-:Y:S03]  /*ef50*/  QGMMA.64x256x32.F32.E4M3.E4M3 R24, gdesc[UR16], R24, gsb0 ;  /* 0x03e00000101879f3 */ /* 0x000fe60008000818 */
[----:B------:R-:W-:Y:S02]  /*ef60*/  WARPGROUP.DEPBAR.LE gsb0, 0x0 ;  /* 0x00008000000079c5 */ /* 0x000fe40000010000 */
        /* <DEDUP_REMOVED lines=64> */
[----:B0-----:R-:W2:Y:S04]  /*f370*/  LDL.LU.64 R150, [R1+0x23e0] ;  /* 0x0023e00001967983 */ /* 0x001ea80000300a00 */
[----:B------:R-:W3:Y:S04]  /*f380*/  LDL.LU.64 R148, [R1+0x23d8] ;  /* 0x0023d80001947983 */ /* 0x000ee80000300a00 */
[----:B------:R-:W4:Y:S04]  /*f390*/  LDL.LU.64 R146, [R1+0x23d0] ;  /* 0x0023d00001927983 */ /* 0x000f280000300a00 */
[----:B------:R-:W4:Y:S04]  /*f3a0*/  LDL.LU.64 R144, [R1+0x23c8] ;  /* 0x0023c80001907983 */ /* 0x000f280000300a00 */
[----:B------:R-:W4:Y:S04]  /*f3b0*/  LDL.LU.64 R142, [R1+0x23c0] ;  /* 0x0023c000018e7983 */ /* 0x000f280000300a00 */
        /* <DEDUP_REMOVED lines=20> */
[----:B------:R-:W4:Y:S04]  /*f500*/  LDL.LU R130, [R1+0x400] ;  /* 0x0004000001827983 */ /* 0x000f280000300800 */
        /* <DEDUP_REMOVED lines=11> */
[----:B------:R-:W-:Y:S04]  /*f5c0*/  STL [R1+0x1104], RZ ;  /* 0x001104ff01007387 */ /* 0x000fe80000100800 */
[----:B------:R-:W-:Y:S04]  /*f5d0*/  STL [R1+0x1100], RZ ;  /* 0x001100ff01007387 */ /* 0x000fe80000100800 */
[----:B------:R-:W-:Y:S04]  /*f5e0*/  STL [R1+0x10fc], RZ ;  /* 0x0010fcff01007387 */ /* 0x000fe80000100800 */
[----:B------:R-:W-:Y:S04]  /*f5f0*/  STL [R1+0x10f8], RZ ;  /* 0x0010f8ff01007387 */ /* 0x000fe80000100800 */
[----:B--2---:R-:W-:Y:S04]  /*f600*/  STL.64 [R1+0x23b8], R150 ;  /* 0x0023b89601007387 */ /* 0x004fe80000100a00 */
[----:B---3--:R-:W-:Y:S04]  /*f610*/  STL.64 [R1+0x23b0], R148 ;  /* 0x0023b09401007387 */ /* 0x008fe80000100a00 */
        /* <DEDUP_REMOVED lines=93> */
[----:B------:R-:W-:-:S03]  /*fbf0*/  IMAD.MOV.U32 R24, RZ, RZ, R130 ;  /* 0x000000ffff187224 */ /* 0x000fc600078e0082 */
        /* <DEDUP_REMOVED lines=37> */
[----:B------:R-:W-:Y:S01]  /*fe50*/  UIADD3 UR22, UR30, 0x402, URZ ;  /* 0x000004021e167890 */ /* 0x000fe2000fffe03f */
[----:B------:R-:W-:Y:S01]  /*fe60*/  UMOV UR20, UR16 ;  /* 0x0000001000147c82 */ /* 0x000fe20008000000 */
[----:B------:R-:W-:Y:S01]  /*fe70*/  UMOV UR21, UR17 ;  /* 0x0000001100157c82 */ /* 0x000fe20008000000 */
[----:B------:R-:W-:Y:S01]  /*fe80*/  UMOV UR23, 0x80000020 ;  /* 0x8000002000177882 */ /* 0x000fe20000000000 */
        /* <DEDUP_REMOVED lines=98> */
[----:B------:R-:W4:Y:S01]  /*104b0*/  LDL.LU R141, [R1+0xa40] ;  /* 0x000a4000018d7983 */ /* 0x000f220000300800 */
[----:B--2---:R-:W-:-:S02]  /*104c0*/  IMAD.MOV.U32 R133, RZ, RZ, R150 ;  /* 0x000000ffff857224 */ /* 0x004fc400078e0096 */
[----:B---3--:R-:W-:Y:S02]  /*104d0*/  IMAD.MOV.U32 R131, RZ, RZ, R148 ;  /* 0x000000ffff837224 */ /* 0x008fe400078e0094 */
[----:B----4-:R-:W-:Y:S02]  /*104e0*/  IMAD.MOV.U32 R129, RZ, RZ, R146 ;  /* 0x000000ffff817224 */ /* 0x010fe400078e0092 */
[----:B------:R-:W-:Y:S02]  /*104f0*/  IMAD.MOV.U32 R127, RZ, RZ, R144 ;  /* 0x000000ffff7f7224 */ /* 0x000fe400078e0090 */
[----:B------:R-:W-:Y:S02]  /*10500*/  IMAD.MOV.U32 R125, RZ, RZ, R142 ;  /* 0x000000ffff7d7224 */ /* 0x000fe400078e008e */
[----:B------:R-:W-:Y:S01]  /*10510*/  IMAD.MOV.U32 R126, RZ, RZ, R143 ;  /* 0x000000ffff7e7224 */ /* 0x000fe200078e008f */
[----:B------:R-:W2:Y:S01]  /*10520*/  LDL.LU R142, [R1+0xa44] ;  /* 0x000a4400018e7983 */ /* 0x000ea20000300800 */
[----:B------:R-:W-:-:S03]  /*10530*/  IMAD.MOV.U32 R128, RZ, RZ, R145 ;  /* 0x000000ffff807224 */ /* 0x000fc600078e0091 */
[----:B------:R-:W3:Y:S01]  /*10540*/  LDL.LU R143, [R1+0xa48] ;  /* 0x000a4800018f7983 */ /* 0x000ee20000300800 */
[----:B------:R-:W-:-:S03]  /*10550*/  IMAD.MOV.U32 R130, RZ, RZ, R147 ;  /* 0x000000ffff827224 */ /* 0x000fc600078e0093 */
[----:B------:R-:W4:Y:S01]  /*10560*/  LDL.LU R144, [R1+0xa4c] ;  /* 0x000a4c0001907983 */ /* 0x000f220000300800 */
[----:B------:R-:W-:-:S03]  /*10570*/  IMAD.MOV.U32 R132, RZ, RZ, R149 ;  /* 0x000000ffff847224 */ /* 0x000fc600078e0095 */
[----:B------:R-:W4:Y:S04]  /*10580*/  LDL.LU R145, [R1+0xa50] ;  /* 0x000a500001917983 */ /* 0x000f280000300800 */
[----:B------:R-:W4:Y:S01]  /*10590*/  LDL.LU R146, [R1+0xa54] ;  /* 0x000a540001927983 */ /* 0x000f220000300800 */
[----:B------:R-:W-:-:S03]  /*105a0*/  IMAD.MOV.U32 R134, RZ, RZ, R151 ;  /* 0x000000ffff867224 */ /* 0x000fc600078e0097 */
        /* <DEDUP_REMOVED lines=78> */
[----:B------:R-:W4:Y:S01]  /*10a90*/  LDL.LU R120, [R1+0xb80] ;  /* 0x000b800001787983 */ /* 0x000f220000300800 */
[----:B------:R-:W-:-:S03]  /*10aa0*/  IMAD.MOV.U32 R24, RZ, RZ, R125 ;  /* 0x000000ffff187224 */ /* 0x000fc600078e007d */
        /* <DEDUP_REMOVED lines=33> */
[----:B--2---:R-:W-:-:S03]  /*10cc0*/  IMAD.MOV.U32 R41, RZ, RZ, R142 ;  /* 0x000000ffff297224 */ /* 0x004fc600078e008e */
[----:B------:R-:W2:Y:S01]  /*10cd0*/  LDL.LU R138, [R1+0xbc8] ;  /* 0x000bc800018a7983 */ /* 0x000ea20000300800 */
[----:B---3--:R-:W-:-:S03]  /*10ce0*/  IMAD.MOV.U32 R42, RZ, RZ, R143 ;  /* 0x000000ffff2a7224 */ /* 0x008fc600078e008f */
[----:B------:R-:W2:Y:S01]  /*10cf0*/  LDL.LU R139, [R1+0xbcc] ;  /* 0x000bcc00018b7983 */ /* 0x000ea20000300800 */
[----:B----4-:R-:W-:-:S03]  /*10d00*/  IMAD.MOV.U32 R43, RZ, RZ, R144 ;  /* 0x000000ffff2b7224 */ /* 0x010fc600078e0090 */
[----:B------:R-:W3:Y:S01]  /*10d10*/  LDL.LU R140, [R1+0xbd0] ;  /* 0x000bd000018c7983 */ /* 0x000ee20000300800 */
[----:B------:R-:W-:-:S03]  /*10d20*/  IMAD.MOV.U32 R44, RZ, RZ, R145 ;  /* 0x000000ffff2c7224 */ /* 0x000fc600078e0091 */
[----:B------:R-:W3:Y:S01]  /*10d30*/  LDL.LU R141, [R1+0xbd4] ;  /* 0x000bd400018d7983 */ /* 0x000ee20000300800 */
[----:B------:R-:W-:-:S03]  /*10d40*/  IMAD.MOV.U32 R45, RZ, RZ, R146 ;  /* 0x000000ffff2d7224 */ /* 0x000fc600078e0092 */
[----:B------:R-:W4:Y:S01]  /*10d50*/  LDL.LU R142, [R1+0xbd8] ;  /* 0x000bd800018e7983 */ /* 0x000f220000300800 */
[----:B------:R-:W-:-:S03]  /*10d60*/  IMAD.MOV.U32 R46, RZ, RZ, R147 ;  /* 0x000000ffff2e7224 */ /* 0x000fc600078e0093 */
[----:B------:R-:W4:Y:S01]  /*10d70*/  LDL.LU R143, [R1+0xbdc] ;  /* 0x000bdc00018f7983 */ /* 0x000f220000300800 */
[----:B------:R-:W-:-:S03]  /*10d80*/  IMAD.MOV.U32 R47, RZ, RZ, R148 ;  /* 0x000000ffff2f7224 */ /* 0x000fc600078e0094 */
[----:B------:R-:W2:Y:S01]  /*10d90*/  LDL.LU R144, [R1+0xbe0] ;  /* 0x000be00001907983 */ /* 0x000ea20000300800 */
[----:B------:R-:W-:-:S03]  /*10da0*/  IMAD.MOV.U32 R48, RZ, RZ, R149 ;  /* 0x000000ffff307224 */ /* 0x000fc600078e0095 */
[----:B------:R-:W2:Y:S01]  /*10db0*/  LDL.LU R145, [R1+0xbe4] ;  /* 0x000be40001917983 */ /* 0x000ea20000300800 */
[----:B------:R-:W-:-:S03]  /*10dc0*/  IMAD.MOV.U32 R49, RZ, RZ, R150 ;  /* 0x000000ffff317224 */ /* 0x000fc600078e0096 */
[----:B------:R-:W3:Y:S01]  /*10dd0*/  LDL.LU R146, [R1+0xbe8] ;  /* 0x000be80001927983 */ /* 0x000ee20000300800 */
[----:B------:R-:W-:-:S03]  /*10de0*/  IMAD.MOV.U32 R50, RZ, RZ, R151 ;  /* 0x000000ffff327224 */ /* 0x000fc600078e0097 */
[----:B------:R-:W3:Y:S04]  /*10df0*/  LDL.LU R147, [R1+0xbec] ;  /* 0x000bec0001937983 */ /* 0x000ee80000300800 */
[----:B------:R-:W4:Y:S04]  /*10e00*/  LDL.LU R148, [R1+0xbf0] ;  /* 0x000bf00001947983 */ /* 0x000f280000300800 */
[----:B------:R-:W4:Y:S04]  /*10e10*/  LDL.LU R149, [R1+0xbf4] ;  /* 0x000bf40001957983 */ /* 0x000f280000300800 */
[----:B------:R-:W2:Y:S04]  /*10e20*/  LDL.LU R150, [R1+0xbf8] ;  /* 0x000bf80001967983 */ /* 0x000ea80000300800 */
[----:B------:R-:W2:Y:S04]  /*10e30*/  LDL.LU R151, [R1+0xbfc] ;  /* 0x000bfc0001977983 */ /* 0x000ea80000300800 */
[----:B--2---:R-:W-:Y:S04]  /*10e40*/  STL.64 [R1+0x2390], R150 ;  /* 0x0023909601007387 */ /* 0x004fe80000100a00 */
[----:B----4-:R-:W-:Y:S04]  /*10e50*/  STL.64 [R1+0x2388], R148 ;  /* 0x0023889401007387 */ /* 0x010fe80000100a00 */
[----:B---3--:R-:W-:Y:S04]  /*10e60*/  STL.64 [R1+0x2380], R146 ;  /* 0x0023809201007387 */ /* 0x008fe80000100a00 */
        /* <DEDUP_REMOVED lines=190> */
[----:B------:R-:W-:Y:S01]  /*11a50*/  UMOV UR21, 0x80000020 ;  /* 0x8000002000157882 */ /* 0x000fe20000000000 */
[----:B--2---:R-:W-:-:S07]  /*11a60*/  WARPGROUP.ARRIVE ;  /* 0x00000000000079c5 */ /* 0x004fce0000000000 */
        /* <DEDUP_REMOVED lines=67> */
[----:B------:R-:W2:Y:S04]  /*11ea0*/  LDL.LU.64 R148, [R1+0x2388] ;  /* 0x0023880001947983 */ /* 0x000ea80000300a00 */
        /* <DEDUP_REMOVED lines=61> */
[----:B------:R-:W2:Y:S01]  /*12280*/  LDL.LU.64 R24, [R1+0x2198] ;  /* 0x0021980001187983 */ /* 0x000ea20000300a00 */
[----:B------:R-:W-:Y:S01]  /*12290*/  UMOV UR16, UR20 ;  /* 0x0000001400107c82 */ /* 0x000fe20008000000 */
[----:B------:R-:W-:-:S02]  /*122a0*/  UMOV UR17, UR21 ;  /* 0x0000001500117c82 */ /* 0x000fc40008000000 */
        /* <DEDUP_REMOVED lines=26> */
[----:B--2---:R-:W-:-:S06]  /*12450*/  WARPGROUP.ARRIVE ;  /* 0x00000000000079c5 */ /* 0x004fcc0000000000 */
[----:B------:R-:W-:Y:S03]  /*12460*/  QGMMA.64x256x32.F32.E4M3.E4M3 R24, gdesc[UR16], R24, gsb0 ;  /* 0x03e00000101879f3 */ /* 0x000fe60008000818 */
[----:B------:R-:W-:Y:S02]  /*12470*/  WARPGROUP.DEPBAR.LE gsb0, 0x0 ;  /* 0x00008000000079c5 */ /* 0x000fe40000010000 */
[----:B------:R0:W-:Y:S04]  /*12480*/  STL.64 [R1+0xa00], R24 ;  /* 0x000a001801007387 */ /* 0x0001e80000100a00 */
        /* <DEDUP_REMOVED lines=86> */
[----:B0-----:R-:W4:Y:S04]  /*129f0*/  LDL.LU.64 R24, [R1] ;  /* 0x0000000001187983 */ /* 0x001f280000300a00 */
[----:B-1----:R-:W4:Y:S04]  /*12a00*/  LDL.LU.64 R26, [R1+0x8] ;  /* 0x00000800011a7983 */ /* 0x002f280000300a00 */
[----:B--2---:R-:W2:Y:S04]  /*12a10*/  LDL.LU.64 R28, [R1+0x10] ;  /* 0x00001000011c7983 */ /* 0x004ea80000300a00 */
[----:B---3--:R-:W3:Y:S04]  /*12a20*/  LDL.LU.64 R30, [R1+0x18] ;  /* 0x00001800011e7983 */ /* 0x008ee80000300a00 */
[----:B----4-:R-:W4:Y:S04]  /*12a30*/  LDL.LU.64 R32, [R1+0x20] ;  /* 0x0000200001207983 */ /* 0x010f280000300a00 */
[----:B------:R-:W2:Y:S04]  /*12a40*/  LDL.LU.64 R34, [R1+0x28] ;  /* 0x0000280001227983 */ /* 0x000ea80000300a00 */
[----:B------:R-:W3:Y:S04]  /*12a50*/  LDL.LU.64 R36, [R1+0x30] ;  /* 0x0000300001247983 */ /* 0x000ee80000300a00 */
[----:B------:R-:W4:Y:S04]  /*12a60*/  LDL.LU.64 R38, [R1+0x38] ;  /* 0x0000380001267983 */ /* 0x000f280000300a00 */
        /* <DEDUP_REMOVED lines=56> */
[----:B---3--:R-:W-:Y:S04]  /*12df0*/  STL.64 [R1+0x2190], R150 ;  /* 0x0021909601007387 */ /* 0x008fe80000100a00 */
[----:B--2---:R-:W-:Y:S04]  /*12e00*/  STL.64 [R1+0x2188], R148 ;  /* 0x0021889401007387 */ /* 0x004fe80000100a00 */
[----:B----4-:R-:W-:Y:S04]  /*12e10*/  STL.64 [R1+0x2180], R146 ;  /* 0x0021809201007387 */ /* 0x010fe80000100a00 */
        /* <DEDUP_REMOVED lines=186> */
[----:B------:R-:W-:-:S02]  /*139c0*/  IMAD.MOV.U32 R149, RZ, RZ, R16 ;  /* 0x000000ffff957224 */ /* 0x000fc400078e0010 */
[----:B------:R-:W-:Y:S02]  /*139d0*/  IMAD.MOV.U32 R150, RZ, RZ, R15 ;  /* 0x000000ffff967224 */ /* 0x000fe400078e000f */
[----:B------:R-:W-:Y:S01]  /*139e0*/  IMAD.MOV.U32 R151, RZ, RZ, R14 ;  /* 0x000000ffff977224 */ /* 0x000fe200078e000e */
[----:B------:R-:W-:Y:S01]  /*139f0*/  UIADD3 UR16, UR29, 0x402, URZ ;  /* 0x000004021d107890 */ /* 0x000fe2000fffe03f */
[----:B------:R-:W-:-:S04]  /*13a00*/  UMOV UR17, 0x80000020 ;  /* 0x8000002000117882 */ /* 0x000fc80000000000 */
        /* <DEDUP_REMOVED lines=220> */
[----:B------:R-:W-:Y:S01]  /*147d0*/  STL.64 [R1+0x1d8], R142 ;  /* 0x0001d88e01007387 */ /* 0x000fe20000100a00 */
[----:B------:R-:W-:-:S03]  /*147e0*/  IMAD.MOV.U32 R15, RZ, RZ, R150 ;  /* 0x000000ffff0f7224 */ /* 0x000fc600078e0096 */
[----:B------:R-:W-:Y:S01]  /*147f0*/  STL.64 [R1+0x1e0], R144 ;  /* 0x0001e09001007387 */ /* 0x000fe20000100a00 */
[----:B------:R-:W-:-:S03]  /*14800*/  IMAD.MOV.U32 R14, RZ, RZ, R151 ;  /* 0x000000ffff0e7224 */ /* 0x000fc600078e0097 */
[----:B------:R-:W-:Y:S01]  /*14810*/  STL.64 [R1+0x1e8], R146 ;  /* 0x0001e89201007387 */ /* 0x000fe20000100a00 */
[----:B------:R-:W-:-:S03]  /*14820*/  IMAD.MOV.U32 R16, RZ, RZ, R149 ;  /* 0x000000ffff107224 */ /* 0x000fc600078e0095 */
        /* <DEDUP_REMOVED lines=66> */
[----:B------:R-:W-:Y:S01]  /*14c50*/  UIADD3 UR20, UR29, 0x602, URZ ;  /* 0x000006021d147890 */ /* 0x000fe2000fffe03f */
[----:B------:R-:W-:-:S02]  /*14c60*/  UMOV UR21, 0x80000020 ;  /* 0x8000002000157882 */ /* 0x000fc40000000000 */
        /* <DEDUP_REMOVED lines=81> */
[----:B------:R-:W-:Y:S01]  /*15180*/  IMAD.MOV.U32 R133, RZ, RZ, R12 ;  /* 0x000000ffff857224 */ /* 0x000fe200078e000c */
[----:B------:R-:W-:Y:S01]  /*15190*/  UMOV UR16, UR20 ;  /* 0x0000001400107c82 */ /* 0x000fe20008000000 */
[----:B------:R-:W-:Y:S01]  /*151a0*/  IMAD.MOV.U32 R134, RZ, RZ, R11 ;  /* 0x000000ffff867224 */ /* 0x000fe200078e000b */
[----:B------:R-:W-:Y:S01]  /*151b0*/  UMOV UR17, UR21 ;  /* 0x0000001500117c82 */ /* 0x000fe20008000000 */
[----:B------:R-:W-:Y:S01]  /*151c0*/  IMAD.MOV.U32 R135, RZ, RZ, R10 ;  /* 0x000000ffff877224 */ /* 0x000fe200078e000a */
[----:B------:R0:W5:Y:S01]  /*151d0*/  LDL.LU R13, [R1+0x1d90] ;  /* 0x001d9000010d7983 */ /* 0x0001620000300800 */
[----:B------:R-:W-:Y:S02]  /*151e0*/  IMAD.MOV.U32 R136, RZ, RZ, R9 ;  /* 0x000000ffff887224 */ /* 0x000fe400078e0009 */
[----:B------:R-:W-:Y:S01]  /*151f0*/  IMAD.MOV.U32 R137, RZ, RZ, R8 ;  /* 0x000000ffff897224 */ /* 0x000fe200078e0008 */
[----:B------:R0:W5:Y:S01]  /*15200*/  LDL.LU R12, [R1+0x1d8c] ;  /* 0x001d8c00010c7983 */ /* 0x0001620000300800 */
[----:B------:R-:W-:-:S02]  /*15210*/  IMAD.MOV.U32 R138, RZ, RZ, R7 ;  /* 0x000000ffff8a7224 */ /* 0x000fc400078e0007 */
[----:B------:R-:W-:Y:S01]  /*15220*/  IMAD.MOV.U32 R139, RZ, RZ, R6 ;  /* 0x000000ffff8b7224 */ /* 0x000fe200078e0006 */
[----:B------:R0:W5:Y:S01]  /*15230*/  LDL.LU R11, [R1+0x1d88] ;  /* 0x001d8800010b7983 */ /* 0x0001620000300800 */
[----:B------:R-:W-:Y:S02]  /*15240*/  IMAD.MOV.U32 R140, RZ, RZ, R5 ;  /* 0x000000ffff8c7224 */ /* 0x000fe400078e0005 */
        /* <DEDUP_REMOVED lines=16> */
[----:B------:R0:W5:Y:S04]  /*15350*/  LDL.LU R5, [R1+0x1d70] ;  /* 0x001d700001057983 */ /* 0x0001680000300800 */
[----:B------:R0:W5:Y:S04]  /*15360*/  LDL.LU R4, [R1+0x1d6c] ;  /* 0x001d6c0001047983 */ /* 0x0001680000300800 */
[----:B------:R0:W5:Y:S04]  /*15370*/  LDL.LU R3, [R1+0x1d68] ;  /* 0x001d680001037983 */ /* 0x0001680000300800 */
[----:B------:R0:W5:Y:S04]  /*15380*/  LDL.LU R2, [R1+0x1d64] ;  /* 0x001d640001027983 */ /* 0x0001680000300800 */
[----:B------:R0:W5:Y:S04]  /*15390*/  LDL.LU R0, [R1+0x1d60] ;  /* 0x001d600001007983 */ /* 0x0001680000300800 */
        /* <DEDUP_REMOVED lines=16> */
[----:B------:R-:W-:Y:S01]  /*154a0*/  QGMMA.64x256x32.F32.E4M3.E4M3 R108, gdesc[UR16], R108, gsb0 ;  /* 0x03e00000106c79f3 */ /* 0x000fe2000800086c */
[----:B------:R-:W-:Y:S01]  /*154b0*/  STL [R1+0xed0], RZ ;  /* 0x000ed0ff01007387 */ /* 0x000fe20000100800 */
[----:B------:R-:W-:-:S03]  /*154c0*/  ULDC UR16, c[0x0][0x50c] ;  /* 0x0001430000107ab9 */ /* 0x000fc60000000800 */
        /* <DEDUP_REMOVED lines=9> */
[----:B------:R-:W-:-:S04]  /*15560*/  UISETP.NE.AND UP0, UPT, UR16, 0x2, UPT ;  /* 0x000000021000788c */ /* 0x000fc8000bf05270 */
[----:B------:R-:W-:-:S06]  /*15570*/  USEL UR16, URZ, 0x1, UP0 ;  /* 0x000000013f107887 */ /* 0x000fcc0008000000 */
[----:B------:R-:W-:Y:S02]  /*15580*/  ISETP.NE.AND P0, PT, RZ, UR16, PT ;  /* 0x00000010ff007c0c */ /* 0x000fe4000bf05270 */
[----:B------:R-:W-:Y:S02]  /*15590*/  CS2R R236, SRZ ;  /* 0x0000000000ec7805 */ /* 0x000fe4000001ff00 */
[----:B------:R-:W-:Y:S02]  /*155a0*/  CS2R R22, SRZ ;  /* 0x0000000000167805 */ /* 0x000fe4000001ff00 */
[----:B------:R-:W-:Y:S02]  /*155b0*/  CS2R R20, SRZ ;  /* 0x0000000000147805 */ /* 0x000fe4000001ff00 */
[----:B------:R-:W-:Y:S01]  /*155c0*/  CS2R R18, SRZ ;  /* 0x0000000000127805 */ /* 0x000fe2000001ff00 */
[----:B------:R-:W-:Y:S01]  /*155d0*/  IMAD.MOV.U32 R17, RZ, RZ, RZ ;  /* 0x000000ffff117224 */ /* 0x000fe200078e00ff */
[----:B------:R-:W-:-:S02]  /*155e0*/  WARPGROUP.DEPBAR.LE gsb0, 0x0 ;  /* 0x00008000000079c5 */ /* 0x000fc40000010000 */
        /* <DEDUP_REMOVED lines=64> */
[----:B-1----:R0:W5:Y:S04]  /*159f0*/  LDL.LU.64 R150, [R1+0x1d58] ;  /* 0x001d580001967983 */ /* 0x0021680000300a00 */
[----:B------:R0:W5:Y:S04]  /*15a00*/  LDL.LU.64 R148, [R1+0x1d50] ;  /* 0x001d500001947983 */ /* 0x0001680000300a00 */
        /* <DEDUP_REMOVED lines=63> */
[----:B--2---:R-:W-:-:S02]  /*15e00*/  CS2R R234, SRZ ;  /* 0x0000000000ea7805 */ /* 0x004fc4000001ff00 */
[----:B------:R-:W-:Y:S02]  /*15e10*/  CS2R R232, SRZ ;  /* 0x0000000000e87805 */ /* 0x000fe4000001ff00 */
[----:B------:R-:W-:Y:S02]  /*15e20*/  CS2R R230, SRZ ;  /* 0x0000000000e67805 */ /* 0x000fe4000001ff00 */
[----:B------:R-:W-:Y:S02]  /*15e30*/  CS2R R228, SRZ ;  /* 0x0000000000e47805 */ /* 0x000fe4000001ff00 */
[----:B------:R-:W-:Y:S02]  /*15e40*/  CS2R R226, SRZ ;  /* 0x0000000000e27805 */ /* 0x000fe4000001ff00 */
[----:B------:R-:W-:Y:S02]  /*15e50*/  CS2R R224, SRZ ;  /* 0x0000000000e07805 */ /* 0x000fe4000001ff00 */
[----:B------:R-:W-:-:S02]  /*15e60*/  CS2R R222, SRZ ;  /* 0x0000000000de7805 */ /* 0x000fc4000001ff00 */
        /* <DEDUP_REMOVED lines=34> */
[----:B------:R-:W-:Y:S01]  /*16090*/  CS2R R152, SRZ ;  /* 0x0000000000987805 */ /* 0x000fe2000001ff00 */
[----:B0-----:R-:W-:Y:S06]  /*160a0*/  @!P0 BRA `(.L_x_22) ;  /* 0x000000b400808947 */ /* 0x001fec0003800000 */
[----:B------:R-:W2:Y:S04]  /*160b0*/  LDL R17, [R1+0xc00] ;  /* 0x000c000001117983 */ /* 0x000ea80000100800 */
[----:B------:R-:W3:Y:S04]  /*160c0*/  LDL R18, [R1+0xc04] ;  /* 0x000c040001127983 */ /* 0x000ee80000100800 */
[----:B------:R-:W4:Y:S04]  /*160d0*/  LDL R19, [R1+0xc08] ;  /* 0x000c080001137983 */ /* 0x000f280000100800 */
        /* <DEDUP_REMOVED lines=88> */
[----:B-----5:R0:W-:Y:S04]  /*16660*/  STL [R1+0x1d24], R134 ;  /* 0x001d248601007387 */ /* 0x0201e80000100800 */
[----:B0-----:R-:W4:Y:S04]  /*16670*/  LDL R134, [R1+0xdd8] ;  /* 0x000dd80001867983 */ /* 0x001f280000100800 */
[----:B------:R0:W-:Y:S04]  /*16680*/  STL [R1+0x1d20], R135 ;  /* 0x001d208701007387 */ /* 0x0001e80000100800 */
        /* <DEDUP_REMOVED lines=52> */
[----:B0-----:R-:W4:Y:S01]  /*169d0*/  LDL R4, [R1+0xd6c] ;  /* 0x000d6c0001047983 */ /* 0x001f220000100800 */
[----:B------:R-:W-:-:S01]  /*169e0*/  FADD R16, RZ, R16 ;  /* 0x00000010ff107221 */ /* 0x000fc20000000000 */
[----:B------:R-:W-:Y:S01]  /*169f0*/  FADD R15, RZ, R15 ;  /* 0x0000000fff0f7221 */ /* 0x000fe20000000000 */
[----:B--2---:R-:W-:-:S01]  /*16a00*/  FADD R17, RZ, R17 ;  /* 0x00000011ff117221 */ /* 0x004fc20000000000 */
[----:B------:R-:W-:Y:S01]  /*16a10*/  STL [R1+0x1cb4], R3 ;  /* 0x001cb40301007387 */ /* 0x000fe20000100800 */
[----:B---3--:R-:W-:-:S01]  /*16a20*/  FADD R18, RZ, R18 ;  /* 0x00000012ff127221 */ /* 0x008fc20000000000 */
[----:B----4-:R-:W-:Y:S01]  /*16a30*/  FADD R19, RZ, R19 ;  /* 0x00000013ff137221 */ /* 0x010fe20000000000 */
[----:B------:R-:W-:-:S01]  /*16a40*/  FADD R20, RZ, R20 ;  /* 0x00000014ff147221 */ /* 0x000fc20000000000 */
[----:B------:R0:W-:Y:S01]  /*16a50*/  STL [R1+0x1cb0], R2 ;  /* 0x001cb00201007387 */ /* 0x0001e20000100800 */
[----:B------:R-:W-:-:S01]  /*16a60*/  FADD R21, RZ, R21 ;  /* 0x00000015ff157221 */ /* 0x000fc20000000000 */
[----:B------:R-:W-:Y:S01]  /*16a70*/  FADD R22, RZ, R22 ;  /* 0x00000016ff167221 */ /* 0x000fe20000000000 */
[----:B------:R-:W-:-:S01]  /*16a80*/  FADD R23, RZ, R23 ;  /* 0x00000017ff177221 */ /* 0x000fc20000000000 */
[----:B------:R1:W-:Y:S01]  /*16a90*/  STL [R1+0x1cac], R0 ;  /* 0x001cac0001007387 */ /* 0x0003e20000100800 */
[----:B------:R-:W-:-:S01]  /*16aa0*/  FADD R152, RZ, R152 ;  /* 0x00000098ff987221 */ /* 0x000fc20000000000 */
[----:B------:R-:W-:Y:S01]  /*16ab0*/  FADD R153, RZ, R153 ;  /* 0x00000099ff997221 */ /* 0x000fe20000000000 */
        /* <DEDUP_REMOVED lines=82> */
[----:B0-----:R-:W-:-:S01]  /*16fe0*/  FADD R2, RZ, R8 ;  /* 0x00000008ff027221 */ /* 0x001fc20000000000 */
[----:B-1----:R-:W-:Y:S01]  /*16ff0*/  FADD R0, RZ, R7 ;  /* 0x00000007ff007221 */ /* 0x002fe20000000000 */
[----:B------:R-:W-:-:S05]  /*17000*/  FADD R3, RZ, R6 ;  /* 0x00000006ff037221 */ /* 0x000fca0000000000 */
[----:B------:R0:W-:Y:S04]  /*17010*/  STL [R1+0xe00], R3 ;  /* 0x000e000301007387 */ /* 0x0001e80000100800 */
[----:B------:R1:W-:Y:S04]  /*17020*/  STL [R1+0xe04], R0 ;  /* 0x000e040001007387 */ /* 0x0003e80000100800 */
[----:B------:R2:W-:Y:S01]  /*17030*/  STL [R1+0xe08], R2 ;  /* 0x000e080201007387 */ /* 0x0005e20000100800 */
[----:B------:R-:W-:-:S01]  /*17040*/  FADD R237, RZ, R5 ;  /* 0x00000005ffed7221 */ /* 0x000fc20000000000 */
[----:B0-----:R-:W-:Y:S01]  /*17050*/  FADD R3, RZ, R9 ;  /* 0x00000009ff037221 */ /* 0x001fe20000000000 */
[----:B-1----:R-:W-:-:S04]  /*17060*/  FADD R0, RZ, R10 ;  /* 0x0000000aff007221 */ /* 0x002fc80000000000 */
[----:B------:R0:W-:Y:S01]  /*17070*/  STL [R1+0xe0c], R3 ;  /* 0x000e0c0301007387 */ /* 0x0001e20000100800 */
[----:B--2---:R-:W-:-:S03]  /*17080*/  FADD R2, RZ, R11 ;  /* 0x0000000bff027221 */ /* 0x004fc60000000000 */
        /* <DEDUP_REMOVED lines=9> */
[----:B0-----:R-:W-:-:S01]  /*17120*/  FADD R3, RZ, R150 ;  /* 0x00000096ff037221 */ /* 0x001fc20000000000 */
        /* <DEDUP_REMOVED lines=30> */
[----:B-1----:R-:W-:Y:S02]  /*17310*/  IMAD.MOV.U32 R0, RZ, RZ, R134 ;  /* 0x000000ffff007224 */ /* 0x002fe400078e0086 */
[----:B--2---:R-:W2:Y:S04]  /*17320*/  LDL R2, [R1+0xddc] ;  /* 0x000ddc0001027983 */ /* 0x004ea80000100800 */
[----:B------:R0:W-:Y:S04]  /*17330*/  STL [R1+0xe60], R3 ;  /* 0x000e600301007387 */ /* 0x0001e80000100800 */
[----:B------:R-:W3:Y:S04]  /*17340*/  LDL R4, [R1+0xde4] ;  /* 0x000de40001047983 */ /* 0x000ee80000100800 */
[----:B------:R-:W4:Y:S04]  /*17350*/  LDL R5, [R1+0xde8] ;  /* 0x000de80001057983 */ /* 0x000f280000100800 */
[----:B0-----:R-:W3:Y:S04]  /*17360*/  LDL R3, [R1+0xde0] ;  /* 0x000de00001037983 */ /* 0x001ee80000100800 */
        /* <DEDUP_REMOVED lines=25> */
[----:B------:R-:W4:Y:S01]  /*17500*/  LDL R134, [R1+0xa50] ;  /* 0x000a500001867983 */ /* 0x000f220000100800 */
[----:B------:R-:W-:-:S05]  /*17510*/  FADD R0, RZ, R0 ;  /* 0x00000000ff007221 */ /* 0x000fca0000000000 */
[----:B------:R2:W-:Y:S02]  /*17520*/  STL [R1+0xe64], R0 ;  /* 0x000e640001007387 */ /* 0x0005e40000100800 */
[----:B--2---:R-:W-:-:S05]  /*17530*/  FADD R0, RZ, R2 ;  /* 0x00000002ff007221 */ /* 0x004fca0000000000 */
[----:B------:R4:W-:Y:S01]  /*17540*/  STL [R1+0xe68], R0 ;  /* 0x000e680001007387 */ /* 0x0009e20000100800 */
[----:B---3--:R-:W-:-:S01]  /*17550*/  FADD R2, RZ, R3 ;  /* 0x00000003ff027221 */ /* 0x008fc20000000000 */
[----:B------:R-:W-:Y:S01]  /*17560*/  FADD R3, RZ, R4 ;  /* 0x00000004ff037221 */ /* 0x000fe20000000000 */
[----:B----4-:R-:W-:-:S03]  /*17570*/  FADD R0, RZ, R5 ;  /* 0x00000005ff007221 */ /* 0x010fc60000000000 */
[----:B------:R0:W-:Y:S04]  /*17580*/  STL [R1+0xe6c], R2 ;  /* 0x000e6c0201007387 */ /* 0x0001e80000100800 */
        /* <DEDUP_REMOVED lines=51> */
[----:B-1----:R-:W-:Y:S02]  /*178c0*/  FADD R3, RZ, R134 ;  /* 0x00000086ff037221 */ /* 0x002fe40000000000 */
[----:B--2---:R-:W2:Y:S04]  /*178d0*/  LDL R0, [R1+0xa54] ;  /* 0x000a540001007983 */ /* 0x004ea80000100800 */
[----:B------:R0:W-:Y:S04]  /*178e0*/  STL [R1+0xed8], R2 ;  /* 0x000ed80201007387 */ /* 0x0001e80000100800 */
[----:B0-----:R-:W3:Y:S04]  /*178f0*/  LDL R2, [R1+0xa58] ;  /* 0x000a580001027983 */ /* 0x001ee80000100800 */
[----:B------:R0:W-:Y:S04]  /*17900*/  STL [R1+0xedc], R3 ;  /* 0x000edc0301007387 */ /* 0x0001e80000100800 */
[----:B------:R-:W4:Y:S04]  /*17910*/  LDL R4, [R1+0xa60] ;  /* 0x000a600001047983 */ /* 0x000f280000100800 */
[----:B------:R-:W4:Y:S04]  /*17920*/  LDL R5, [R1+0xa64] ;  /* 0x000a640001057983 */ /* 0x000f280000100800 */
[----:B0-----:R-:W4:Y:S04]  /*17930*/  LDL R3, [R1+0xa5c] ;  /* 0x000a5c0001037983 */ /* 0x001f280000100800 */
        /* <DEDUP_REMOVED lines=26> */
[----:B--2---:R-:W-:-:S05]  /*17ae0*/  FADD R0, RZ, R0 ;  /* 0x00000000ff007221 */ /* 0x004fca0000000000 */
[----:B------:R3:W-:Y:S02]  /*17af0*/  STL [R1+0xee0], R0 ;  /* 0x000ee00001007387 */ /* 0x0007e40000100800 */
[----:B---3--:R-:W-:-:S05]  /*17b00*/  FADD R0, RZ, R2 ;  /* 0x00000002ff007221 */ /* 0x008fca0000000000 */
[----:B------:R0:W-:Y:S01]  /*17b10*/  STL [R1+0xee4], R0 ;  /* 0x000ee40001007387 */ /* 0x0001e20000100800 */
[----:B----4-:R-:W-:-:S01]  /*17b20*/  FADD R2, RZ, R3 ;  /* 0x00000003ff027221 */ /* 0x010fc20000000000 */
[----:B------:R-:W-:Y:S01]  /*17b30*/  FADD R3, RZ, R4 ;  /* 0x00000004ff037221 */ /* 0x000fe20000000000 */
[----:B0-----:R-:W-:-:S03]  /*17b40*/  FADD R0, RZ, R5 ;  /* 0x00000005ff007221 */ /* 0x001fc60000000000 */
        /* <DEDUP_REMOVED lines=1759> */
[----:B------:R-:W4:Y:S01]  /*1e940*/  LDL R134, [R1] ;  /* 0x0000000001867983 */ /* 0x000f220000100800 */
        /* <DEDUP_REMOVED lines=284> */
[----:B0-----:R-:W-:Y:S01]  /*1fb10*/  FADD R0, RZ, R4 ;  /* 0x00000004ff007221 */ /* 0x001fe20000000000 */
[----:B------:R-:W-:-:S03]  /*1fb20*/  FADD R3, RZ, R5 ;  /* 0x00000005ff037221 */ /* 0x000fc60000000000 */
[----:B------:R0:W-:Y:S04]  /*1fb30*/  STL [R1+0x1990], R2 ;  /* 0x0019900201007387 */ /* 0x0001e80000100800 */
[----:B------:R1:W-:Y:S01]  /*1fb40*/  STL [R1+0x1994], R0 ;  /* 0x0019940001007387 */ /* 0x0003e20000100800 */
[----:B0-----:R-:W-:-:S03]  /*1fb50*/  FADD R2, RZ, R6 ;  /* 0x00000006ff027221 */ /* 0x001fc60000000000 */
[----:B------:R0:W-:Y:S01]  /*1fb60*/  STL [R1+0x1998], R3 ;  /* 0x0019980301007387 */ /* 0x0001e20000100800 */
[----:B-1----:R-:W-:-:S03]  /*1fb70*/  FADD R0, RZ, R7 ;  /* 0x00000007ff007221 */ /* 0x002fc60000000000 */
        /* <DEDUP_REMOVED lines=48> */
[----:B------:R-:W2:Y:S04]  /*1fe80*/  LDL R134, [R1+0x178] ;  /* 0x0001780001867983 */ /* 0x000ea80000100800 */
[----:B------:R1:W-:Y:S04]  /*1fe90*/  STL [R1+0x19fc], R2 ;  /* 0x0019fc0201007387 */ /* 0x0003e80000100800 */
[----:B------:R-:W3:Y:S04]  /*1fea0*/  LDL R135, [R1+0x17c] ;  /* 0x00017c0001877983 */ /* 0x000ee80000100800 */
[----:B------:R4:W-:Y:S04]  /*1feb0*/  STL [R1+0x1a00], R0 ;  /* 0x001a000001007387 */ /* 0x0009e80000100800 */
[----:B------:R-:W3:Y:S04]  /*1fec0*/  LDL R136, [R1+0x180] ;  /* 0x0001800001887983 */ /* 0x000ee80000100800 */
        /* <DEDUP_REMOVED lines=25> */
[----:B0-----:R-:W3:Y:S04]  /*20060*/  LDL R3, [R1+0x1e8] ;  /* 0x0001e80001037983 */ /* 0x001ee80000100800 */
[----:B-1----:R-:W3:Y:S04]  /*20070*/  LDL R2, [R1+0x1ec] ;  /* 0x0001ec0001027983 */ /* 0x002ee80000100800 */
[----:B----4-:R-:W4:Y:S01]  /*20080*/  LDL R0, [R1+0x1f0] ;  /* 0x0001f00001007983 */ /* 0x010f220000100800 */
[----:B--2---:R-:W-:-:S05]  /*20090*/  FADD R134, RZ, R134 ;  /* 0x00000086ff867221 */ /* 0x004fca0000000000 */
[----:B------:R0:W-:Y:S01]  /*200a0*/  STL [R1+0x1a04], R134 ;  /* 0x001a048601007387 */ /* 0x0001e20000100800 */
[----:B---3--:R-:W-:-:S03]  /*200b0*/  FADD R135, RZ, R135 ;  /* 0x00000087ff877221 */ /* 0x008fc60000000000 */
[----:B0-----:R-:W2:Y:S01]  /*200c0*/  LDL.LU R134, [R1+0x1d24] ;  /* 0x001d240001867983 */ /* 0x001ea20000300800 */
[----:B------:R-:W-:-:S03]  /*200d0*/  FADD R136, RZ, R136 ;  /* 0x00000088ff887221 */ /* 0x000fc60000000000 */
[----:B------:R0:W-:Y:S01]  /*200e0*/  STL [R1+0x1a08], R135 ;  /* 0x001a088701007387 */ /* 0x0001e20000100800 */
[----:B------:R-:W-:-:S01]  /*200f0*/  FADD R137, RZ, R137 ;  /* 0x00000089ff897221 */ /* 0x000fc20000000000 */
[----:B------:R-:W-:Y:S02]  /*20100*/  FADD R138, RZ, R138 ;  /* 0x0000008aff8a7221 */ /* 0x000fe40000000000 */
[----:B0-----:R-:W3:Y:S01]  /*20110*/  LDL.LU R135, [R1+0x1d20] ;  /* 0x001d200001877983 */ /* 0x001ee20000300800 */
[----:B------:R-:W-:-:S03]  /*20120*/  FADD R139, RZ, R139 ;  /* 0x0000008bff8b7221 */ /* 0x000fc60000000000 */
[----:B------:R0:W-:Y:S01]  /*20130*/  STL [R1+0x1a0c], R136 ;  /* 0x001a0c8801007387 */ /* 0x0001e20000100800 */
[----:B------:R-:W-:-:S01]  /*20140*/  FADD R140, RZ, R140 ;  /* 0x0000008cff8c7221 */ /* 0x000fc20000000000 */
[----:B------:R-:W-:Y:S02]  /*20150*/  FADD R141, RZ, R141 ;  /* 0x0000008dff8d7221 */ /* 0x000fe40000000000 */
[----:B0-----:R-:W3:Y:S04]  /*20160*/  LDL.LU R136, [R1+0x1d1c] ;  /* 0x001d1c0001887983 */ /* 0x001ee80000300800 */
[----:B------:R0:W-:Y:S01]  /*20170*/  STL [R1+0x1a10], R137 ;  /* 0x001a108901007387 */ /* 0x0001e20000100800 */
[----:B------:R-:W-:-:S01]  /*20180*/  FADD R142, RZ, R142 ;  /* 0x0000008eff8e7221 */ /* 0x000fc20000000000 */
[----:B------:R-:W-:-:S02]  /*20190*/  FADD R143, RZ, R143 ;  /* 0x0000008fff8f7221 */ /* 0x000fc40000000000 */
[----:B0-----:R-:W3:Y:S04]  /*201a0*/  LDL.LU R137, [R1+0x1d18] ;  /* 0x001d180001897983 */ /* 0x001ee80000300800 */
[----:B------:R0:W-:Y:S01]  /*201b0*/  STL [R1+0x1a14], R138 ;  /* 0x001a148a01007387 */ /* 0x0001e20000100800 */
[----:B------:R-:W-:-:S01]  /*201c0*/  FADD R144, RZ, R144 ;  /* 0x00000090ff907221 */ /* 0x000fc20000000000 */
[----:B------:R-:W-:Y:S02]  /*201d0*/  FADD R145, RZ, R145 ;  /* 0x00000091ff917221 */ /* 0x000fe40000000000 */
[----:B0-----:R-:W3:Y:S04]  /*201e0*/  LDL.LU R138, [R1+0x1d14] ;  /* 0x001d1400018a7983 */ /* 0x001ee80000300800 */
[----:B------:R0:W-:Y:S01]  /*201f0*/  STL [R1+0x1a18], R139 ;  /* 0x001a188b01007387 */ /* 0x0001e20000100800 */
[----:B------:R-:W-:-:S03]  /*20200*/  FADD R146, RZ, R146 ;  /* 0x00000092ff927221 */ /* 0x000fc60000000000 */
        /* <DEDUP_REMOVED lines=16> */
[----:B------:R0:W-:Y:S04]  /*20310*/  STL [R1+0x1a30], R145 ;  /* 0x001a309101007387 */ /* 0x0001e80000100800 */
        /* <DEDUP_REMOVED lines=12> */
[----:B0-----:R-:W3:Y:S01]  /*203e0*/  LDL.LU R151, [R1+0x1ce0] ;  /* 0x001ce00001977983 */ /* 0x001ee20000300800 */
[----:B------:R-:W-:-:S01]  /*203f0*/  FADD R13, RZ, R13 ;  /* 0x0000000dff0d7221 */ /* 0x000fc20000000000 */
[----:B------:R-:W-:Y:S01]  /*20400*/  FADD R12, RZ, R12 ;  /* 0x0000000cff0c7221 */ /* 0x000fe20000000000 */
[----:B------:R-:W-:-:S01]  /*20410*/  FADD R11, RZ, R11 ;  /* 0x0000000bff0b7221 */ /* 0x000fc20000000000 */
[----:B------:R-:W-:-:S02]  /*20420*/  FADD R10, RZ, R10 ;  /* 0x0000000aff0a7221 */ /* 0x000fc40000000000 */
[----:B------:R0:W-:Y:S01]  /*20430*/  STL [R1+0x1a4c], R13 ;  /* 0x001a4c0d01007387 */ /* 0x0001e20000100800 */
[----:B------:R-:W-:-:S01]  /*20440*/  FADD R9, RZ, R9 ;  /* 0x00000009ff097221 */ /* 0x000fc20000000000 */
[----:B------:R-:W-:Y:S01]  /*20450*/  FADD R8, RZ, R8 ;  /* 0x00000008ff087221 */ /* 0x000fe20000000000 */
[----:B------:R-:W-:-:S01]  /*20460*/  FADD R7, RZ, R7 ;  /* 0x00000007ff077221 */ /* 0x000fc20000000000 */
[----:B0-----:R0:W5:Y:S04]  /*20470*/  LDL.LU R13, [R1+0x1cdc] ;  /* 0x001cdc00010d7983 */ /* 0x0011680000300800 */
[----:B------:R1:W-:Y:S01]  /*20480*/  STL [R1+0x1a50], R12 ;  /* 0x001a500c01007387 */ /* 0x0003e20000100800 */
[----:B------:R-:W-:-:S01]  /*20490*/  FADD R6, RZ, R6 ;  /* 0x00000006ff067221 */ /* 0x000fc20000000000 */
[----:B------:R-:W-:-:S02]  /*204a0*/  FADD R5, RZ, R5 ;  /* 0x00000005ff057221 */ /* 0x000fc40000000000 */
[----:B-1----:R0:W5:Y:S04]  /*204b0*/  LDL.LU R12, [R1+0x1cd8] ;  /* 0x001cd800010c7983 */ /* 0x0021680000300800 */
[----:B------:R1:W-:Y:S01]  /*204c0*/  STL [R1+0x1a54], R11 ;  /* 0x001a540b01007387 */ /* 0x0003e20000100800 */
[----:B------:R-:W-:-:S03]  /*204d0*/  FADD R4, RZ, R4 ;  /* 0x00000004ff047221 */ /* 0x000fc60000000000 */
        /* <DEDUP_REMOVED lines=8> */
[----:B----4-:R-:W-:-:S03]  /*20560*/  FADD R0, RZ, R0 ;  /* 0x00000000ff007221 */ /* 0x010fc60000000000 */
[----:B-1----:R0:W5:Y:S04]  /*20570*/  LDL.LU R8, [R1+0x1cc8] ;  /* 0x001cc80001087983 */ /* 0x0021680000300800 */
[----:B------:R1:W-:Y:S04]  /*20580*/  STL [R1+0x1a64], R7 ;  /* 0x001a640701007387 */ /* 0x0003e80000100800 */
        /* <DEDUP_REMOVED lines=14> */
[----:B------:R4:W-:Y:S01]  /*20670*/  STL [R1+0x1a84], R15 ;  /* 0x001a840f01007387 */ /* 0x0009e20000100800 */
[----:B-1----:R-:W-:-:S01]  /*20680*/  FADD R16, RZ, R14 ;  /* 0x0000000eff107221 */ /* 0x002fc20000000000 */
[----:B------:R-:W-:Y:S01]  /*20690*/  FADD R14, RZ, R25 ;  /* 0x00000019ff0e7221 */ /* 0x000fe20000000000 */
[----:B----4-:R-:W-:-:S03]  /*206a0*/  FADD R15, RZ, R24 ;  /* 0x00000018ff0f7221 */ /* 0x010fc60000000000 */
[----:B------:R1:W-:Y:S04]  /*206b0*/  STL [R1+0x1a88], R16 ;  /* 0x001a881001007387 */ /* 0x0003e80000100800 */
[----:B------:R4:W-:Y:S04]  /*206c0*/  STL [R1+0x1a8c], R15 ;  /* 0x001a8c0f01007387 */ /* 0x0009e80000100800 */
[----:B------:R2:W-:Y:S01]  /*206d0*/  STL [R1+0x1a90], R14 ;  /* 0x001a900e01007387 */ /* 0x0005e20000100800 */
[----:B-1----:R-:W-:-:S01]  /*206e0*/  FADD R16, RZ, R26 ;  /* 0x0000001aff107221 */ /* 0x002fc20000000000 */
[----:B----4-:R-:W-:-:S04]  /*206f0*/  FADD R15, RZ, R27 ;  /* 0x0000001bff0f7221 */ /* 0x010fc80000000000 */
[----:B------:R1:W-:Y:S01]  /*20700*/  STL [R1+0x1a94], R16 ;  /* 0x001a941001007387 */ /* 0x0003e20000100800 */
[----:B--2---:R-:W-:-:S03]  /*20710*/  FADD R14, RZ, R28 ;  /* 0x0000001cff0e7221 */ /* 0x004fc60000000000 */
[----:B------:R2:W-:Y:S04]  /*20720*/  STL [R1+0x1a98], R15 ;  /* 0x001a980f01007387 */ /* 0x0005e80000100800 */
[----:B------:R4:W-:Y:S01]  /*20730*/  STL [R1+0x1a9c], R14 ;  /* 0x001a9c0e01007387 */ /* 0x0009e20000100800 */
[----:B-1----:R-:W-:-:S01]  /*20740*/  FADD R16, RZ, R29 ;  /* 0x0000001dff107221 */ /* 0x002fc20000000000 */
[----:B--2---:R-:W-:-:S04]  /*20750*/  FADD R15, RZ, R30 ;  /* 0x0000001eff0f7221 */ /* 0x004fc80000000000 */
[----:B------:R1:W-:Y:S01]  /*20760*/  STL [R1+0x1aa0], R16 ;  /* 0x001aa01001007387 */ /* 0x0003e20000100800 */
[----:B----4-:R-:W-:-:S03]  /*20770*/  FADD R14, RZ, R31 ;  /* 0x0000001fff0e7221 */ /* 0x010fc60000000000 */
        /* <DEDUP_REMOVED lines=207> */
[----:B---3--:R-:W-:-:S04]  /*21470*/  FADD R15, RZ, R135 ;  /* 0x00000087ff0f7221 */ /* 0x008fc80000000000 */
[----:B------:R1:W-:Y:S01]  /*21480*/  STL [R1+0x1c44], R16 ;  /* 0x001c441001007387 */ /* 0x0003e20000100800 */
[----:B--2---:R-:W-:-:S03]  /*21490*/  FADD R14, RZ, R136 ;  /* 0x00000088ff0e7221 */ /* 0x004fc60000000000 */
[----:B------:R2:W-:Y:S04]  /*214a0*/  STL [R1+0x1c48], R15 ;  /* 0x001c480f01007387 */ /* 0x0005e80000100800 */
[----:B------:R3:W-:Y:S01]  /*214b0*/  STL [R1+0x1c4c], R14 ;  /* 0x001c4c0e01007387 */ /* 0x0007e20000100800 */
[----:B-1----:R-:W-:-:S01]  /*214c0*/  FADD R16, RZ, R137 ;  /* 0x00000089ff107221 */ /* 0x002fc20000000000 */
[----:B--2---:R-:W-:-:S04]  /*214d0*/  FADD R15, RZ, R138 ;  /* 0x0000008aff0f7221 */ /* 0x004fc80000000000 */
[----:B------:R1:W-:Y:S01]  /*214e0*/  STL [R1+0x1c50], R16 ;  /* 0x001c501001007387 */ /* 0x0003e20000100800 */
[----:B---3--:R-:W-:-:S03]  /*214f0*/  FADD R14, RZ, R139 ;  /* 0x0000008bff0e7221 */ /* 0x008fc60000000000 */
        /* <DEDUP_REMOVED lines=26> */
[----:B------:R-:W-:-:S05]  /*216a0*/  UMOV UR6, URZ ;  /* 0x0000003f00067c82 */ /* 0x000fca0008000000 */
.L_x_22:
[----:B------:R-:W-:-:S04]  /*216b0*/  UIADD3 UR31, UR5, 0x1, URZ ;  /* 0x00000001051f7890 */ /* 0x000fc8000fffe03f */
[----:B------:R-:W-:-:S04]  /*216c0*/  UISETP.NE.AND UP0, UPT, UR31, 0x3, UPT ;  /* 0x000000031f00788c */ /* 0x000fc8000bf05270 */
[----:B------:R-:W-:Y:S02]  /*216d0*/  USEL UR17, URZ, 0x1, UP0 ;  /* 0x000000013f117887 */ /* 0x000fe40008000000 */
[----:B------:R-:W-:Y:S02]  /*216e0*/  USEL UR31, UR31, URZ, UP0 ;  /* 0x0000003f1f1f7287 */ /* 0x000fe40008000000 */
[----:B------:R-:W-:-:S06]  /*216f0*/  ULOP3.LUT UR17, UR4, UR17, URZ, 0x3c, !UPT ;  /* 0x0000001104117292 */ /* 0x000fcc000f8e3c3f */
[----:B0-----:R-:W-:Y:S01]  /*21700*/  IMAD.U32 R14, RZ, RZ, UR17 ;  /* 0x00000011ff0e7e24 */ /* 0x001fe2000f8e00ff */
[----:B------:R-:W-:-:S06]  /*21710*/  UMOV UR17, 0x1 ;  /* 0x0000000100117882 */ /* 0x000fcc0000000000 */
.L_x_17:
[----:B------:R-:W-:-:S04]  /*21720*/  UISETP.LT.AND UP0, UPT, UR25, 0x1, UPT ;  /* 0x000000011900788c */ /* 0x000fc8000bf01270 */
[----:B------:R-:W-:-:S04]  /*21730*/  USEL UR18, UR25, 0x1, UP0 ;  /* 0x0000000119127887 */ /* 0x000fc80008000000 */
[----:B------:R-:W-:-:S04]  /*21740*/  UIADD3 UR18, UR25, -UR18, URZ ;  /* 0x8000001219127290 */ /* 0x000fc8000fffe03f */
[----:B------:R-:W-:-:S06]  /*21750*/  UISETP.GE.AND UP0, UPT, UR18, 0x1, UPT ;  /* 0x000000011200788c */ /* 0x000fcc000bf06270 */
[----:B------:R-:W-:-:S13]  /*21760*/  PLOP3.LUT P0, PT, PT, PT, UP0, 0x80, 0x0 ;  /* 0x000000000000781c */ /* 0x000fda0003f0f008 */
[----:B------:R-:W-:Y:S05]  /*21770*/  @!P0 BRA `(.L_x_23) ;  /* 0x000001ec00848947 */ /* 0x000fea0003800000 */
[----:B------:R-:W-:Y:S01]  /*21780*/  IMAD.U32 R15, RZ, RZ, UR18 ;  /* 0x00000012ff0f7e24 */ /* 0x000fe2000f8e00ff */
[----:B------:R-:W-:Y:S01]  /*21790*/  UMOV UR30, UR5 ;  /* 0x00000005001e7c82 */ /* 0x000fe20008000000 */
[----:B------:R-:W-:-:S05]  /*217a0*/  ULDC UR29, c[0x0][0x50c] ;  /* 0x00014300001d7ab9 */ /* 0x000fca0000000800 */
.L_x_31:
[----:B------:R-:W-:-:S06]  /*217b0*/  UISETP.NE.AND UP0, UPT, UR24, 0x3, UPT ;  /* 0x000000031800788c */ /* 0x000fcc000bf05270 */
[----:B------:R-:W-:-:S13]  /*217c0*/  PLOP3.LUT P1, PT, PT, PT, UP0, 0x80, 0x0 ;  /* 0x000000000000781c */ /* 0x000fda0003f2f008 */
[----:B------:R-:W-:Y:S05]  /*217d0*/  @!P1 BRA `(.L_x_24) ;  /* 0x0000000000049947 */ /* 0x000fea0003800000 */
[----:B------:R-:W-:Y:S01]  /*217e0*/  BPT.TRAP 0x1 ;  /* 0x000000040000795c */ /* 0x000fe20000300000 */
.L_x_24:
[----:B------:R-:W0:Y:S01]  /*217f0*/  S2UR UR18, SR_CgaCtaId ;  /* 0x00000000001279c3 */ /* 0x000e220000008800 */
[----:B------:R-:W-:Y:S01]  /*21800*/  UMOV UR15, 0x400 ;  /* 0x00000400000f7882 */ /* 0x000fe20000000000 */
[----:B------:R-:W-:Y:S01]  /*21810*/  SHF.L.U32 R16, R14, 0x1f, RZ ;  /* 0x0000001f0e107819 */ /* 0x000fe200000006ff */
[----:B0-----:R-:W-:-:S04]  /*21820*/  ULEA UR15, UR18, UR15, 0x18 ;  /* 0x0000000f120f7291 */ /* 0x001fc8000f8ec03f */
[----:B------:R-:W-:-:S09]  /*21830*/  ULEA UR18, UR31, UR15, 0x3 ;  /* 0x0000000f1f127291 */ /* 0x000fd2000f8e183f */
[----:B------:R0:W2:Y:S01]  /*21840*/  SYNCS.PHASECHK.TRANS64.TRYWAIT P0, [UR18], R16 ;  /* 0x00000010ff0075a7 */ /* 0x0000a20008000152 */
[----:B------:R-:W-:Y:S05]  /*21850*/  @!P1 BRA `(.L_x_25) ;  /* 0x0000000000049947 */ /* 0x000fea0003800000 */
[----:B------:R-:W-:Y:S01]  /*21860*/  BPT.TRAP 0x1 ;  /* 0x000000040000795c */ /* 0x000fe20000300000 */
.L_x_25:
[----:B--2---:R-:W-:Y:S05]  /*21870*/  @P0 BRA `(.L_x_26) ;  /* 0x0000000000080947 */ /* 0x004fea0003800000 */
[----:B------:R-:W2:Y:S02]  /*21880*/  SYNCS.PHASECHK.TRANS64.TRYWAIT P0, [UR18], R16 ;  /* 0x00000010ff0075a7 */ /* 0x000ea40008000152 */
[----:B--2---:R-:W-:Y:S05]  /*21890*/  @!P0 BRA `(.L_x_27) ;  /* 0x00000aec00608947 */ /* 0x004fea0003800000 */
.L_x_26:
        /* <DEDUP_REMOVED lines=42> */
[----:B-----5:R-:W-:Y:S04]  /*21b40*/  STL.64 [R1+0x2e68], R150 ;  /* 0x002e689601007387 */ /* 0x020fe80000100a00 */
        /* <DEDUP_REMOVED lines=21> */
[----:B--2---:R-:W2:Y:S04]  /*21ca0*/  LDL.LU.64 R108, [R1+0xc00] ;  /* 0x000c0000016c7983 */ /* 0x004ea80000300a00 */
        /* <DEDUP_REMOVED lines=63> */
[----:B------:R-:W-:-:S02]  /*220a0*/  UIADD3 UR18, UR15, 0x18100, URZ ;  /* 0x000181000f127890 */ /* 0x000fc4000fffe03f */
[----:B------:R-:W-:Y:S01]  /*220b0*/  UISETP.NE.AND UP0, UPT, UR16, URZ, UPT ;  /* 0x0000003f1000728c */ /* 0x000fe2000bf05270 */
[----:B------:R4:W-:Y:S01]  /*220c0*/  STL [R1+0x1f04], R23 ;  /* 0x001f041701007387 */ /* 0x0009e20000100800 */
[----:B------:R-:W-:Y:S02]  /*220d0*/  USHF.R.U32.HI UR18, URZ, 0x4, UR18 ;  /* 0x000000043f127899 */ /* 0x000fe40008011612 */
[----:B------:R-:W-:Y:S01]  /*220e0*/  USEL UR17, UR17, URZ, !UP0 ;  /* 0x0000003f11117287 */ /* 0x000fe2000c000000 */
[----:B------:R0:W-:Y:S01]  /*220f0*/  STL [R1+0x1f00], R22 ;  /* 0x001f001601007387 */ /* 0x0001e20000100800 */
[----:B------:R-:W-:Y:S02]  /*22100*/  ULOP3.LUT UR18, UR18, 0x3fff, URZ, 0xc0, !UPT ;  /* 0x00003fff12127892 */ /* 0x000fe4000f8ec03f */
[----:B------:R-:W-:Y:S01]  /*22110*/  ULOP3.LUT UR34, UR14, 0x10000, URZ, 0xfc, !UPT ;  /* 0x000100000e227892 */ /* 0x000fe2000f8efc3f */
[----:B------:R1:W-:Y:S01]  /*22120*/  STL [R1+0x1efc], R21 ;  /* 0x001efc1501007387 */ /* 0x0003e20000100800 */
[----:B------:R-:W-:-:S02]  /*22130*/  ULOP3.LUT UR18, UR18, 0x10000, URZ, 0xfc, !UPT ;  /* 0x0001000012127892 */ /* 0x000fc4000f8efc3f */
[----:B------:R-:W-:Y:S01]  /*22140*/  UISETP.NE.U32.AND UP0, UPT, UR17, URZ, UPT ;  /* 0x0000003f1100728c */ /* 0x000fe2000bf05070 */
[----:B------:R3:W-:Y:S01]  /*22150*/  STL [R1+0x1ef8], R20 ;  /* 0x001ef81401007387 */ /* 0x0007e20000100800 */
[----:B------:R-:W-:Y:S02]  /*22160*/  ULEA UR34, UR31, UR34, 0xb ;  /* 0x000000221f227291 */ /* 0x000fe4000f8e583f */
[----:B------:R-:W-:Y:S01]  /*22170*/  ULEA UR35, UR31, UR18, 0xb ;  /* 0x000000121f237291 */ /* 0x000fe2000f8e583f */
[----:B------:R3:W-:Y:S01]  /*22180*/  STL [R1+0x1ef4], R19 ;  /* 0x001ef41301007387 */ /* 0x0007e20000100800 */
[----:B------:R-:W-:Y:S01]  /*22190*/  UMOV UR17, 0x80000020 ;  /* 0x8000002000117882 */ /* 0x000fe20000000000 */
[----:B------:R-:W-:Y:S02]  /*221a0*/  UMOV UR19, 0x80000020 ;  /* 0x8000002000137882 */ /* 0x000fe40000000000 */
[----:B------:R-:W-:Y:S01]  /*221b0*/  UMOV UR16, UR34 ;  /* 0x0000002200107c82 */ /* 0x000fe20008000000 */
[----:B------:R3:W-:Y:S01]  /*221c0*/  STL [R1+0x1ef0], R18 ;  /* 0x001ef01201007387 */ /* 0x0007e20000100800 */
[----:B------:R-:W-:-:S03]  /*221d0*/  UMOV UR18, UR35 ;  /* 0x0000002300127c82 */ /* 0x000fc60008000000 */
[----:B------:R3:W-:Y:S04]  /*221e0*/  STL [R1+0x1eec], R17 ;  /* 0x001eec1101007387 */ /* 0x0007e80000100800 */
        /* <DEDUP_REMOVED lines=9> */
[----:B------:R-:W-:Y:S04]  /*22280*/  STL [R1+0x1ec4], R6 ;  /* 0x001ec40601007387 */ /* 0x000fe80000100800 */
[----:B------:R-:W-:Y:S04]  /*22290*/  STL [R1+0x1ec0], R5 ;  /* 0x001ec00501007387 */ /* 0x000fe80000100800 */
[----:B------:R-:W-:Y:S04]  /*222a0*/  STL [R1+0x1ebc], R4 ;  /* 0x001ebc0401007387 */ /* 0x000fe80000100800 */
[----:B------:R-:W-:Y:S04]  /*222b0*/  STL [R1+0x1eb8], R3 ;  /* 0x001eb80301007387 */ /* 0x000fe80000100800 */
[----:B------:R-:W-:Y:S04]  /*222c0*/  STL [R1+0x1eb4], R2 ;  /* 0x001eb40201007387 */ /* 0x000fe80000100800 */
[----:B------:R3:W-:Y:S01]  /*222d0*/  STL [R1+0x1eb0], R0 ;  /* 0x001eb00001007387 */ /* 0x0007e20000100800 */
[----:B--2---:R-:W-:-:S06]  /*222e0*/  WARPGROUP.ARRIVE ;  /* 0x00000000000079c5 */ /* 0x004fcc0000000000 */
[----:B------:R-:W-:Y:S03]  /*222f0*/  QGMMA.64x256x32.F32.E4M3.E4M3 R108, gdesc[UR16], R108, UP0, gsb0 ;  /* 0x03e00000106c79f3 */ /* 0x000fe6000b80086c */
[----:B------:R-:W-:Y:S02]  /*22300*/  WARPGROUP.DEPBAR.LE gsb0, 0x0 ;  /* 0x00008000000079c5 */ /* 0x000fe40000010000 */
[----:B------:R2:W-:Y:S01]  /*22310*/  STL.64 [R1+0xc00], R108 ;  /* 0x000c006c01007387 */ /* 0x0005e20000100a00 */
[----:B------:R-:W-:Y:S01]  /*22320*/  UIADD3 UR22, UR35, 0x400, URZ ;  /* 0x0000040023167890 */ /* 0x000fe2000fffe03f */
[----:B----4-:R-:W-:Y:S02]  /*22330*/  IMAD.MOV.U32 R23, RZ, RZ, R213 ;  /* 0x000000ffff177224 */ /* 0x010fe400078e00d5 */
[----:B------:R4:W-:Y:S01]  /*22340*/  STL.64 [R1+0xc08], R110 ;  /* 0x000c086e01007387 */ /* 0x0009e20000100a00 */
[----:B------:R-:W-:Y:S01]  /*22350*/  UMOV UR20, UR16 ;  /* 0x0000001000147c82 */ /* 0x000fe20008000000 */
[----:B------:R-:W-:Y:S01]  /*22360*/  UMOV UR21, UR17 ;  /* 0x0000001100157c82 */ /* 0x000fe20008000000 */
[----:B------:R-:W-:Y:S01]  /*22370*/  UMOV UR23, 0x80000020 ;  /* 0x8000002000177882 */ /* 0x000fe20000000000 */
[----:B------:R4:W-:Y:S01]  /*22380*/  STL.64 [R1+0xc10], R112 ;  /* 0x000c107001007387 */ /* 0x0009e20000100a00 */
[----:B0-----:R-:W-:-:S02]  /*22390*/  IMAD.MOV.U32 R22, RZ, RZ, R214 ;  /* 0x000000ffff167224 */ /* 0x001fc400078e00d6 */
[----:B-1----:R-:W-:Y:S01]  /*223a0*/  IMAD.MOV.U32 R21, RZ, RZ, R215 ;  /* 0x000000ffff157224 */ /* 0x002fe200078e00d7 */
[----:B------:R0:W-:Y:S01]  /*223b0*/  STL.64 [R1+0xc18], R114 ;  /* 0x000c187201007387 */ /* 0x0001e20000100a00 */
[----:B---3--:R-:W-:Y:S02]  /*223c0*/  IMAD.MOV.U32 R20, RZ, RZ, R216 ;  /* 0x000000ffff147224 */ /* 0x008fe400078e00d8 */
        /* <DEDUP_REMOVED lines=67> */
[----:B------:R-:W-:Y:S04]  /*22800*/  STL [R1+0xda0], R212 ;  /* 0x000da0d401007387 */ /* 0x000fe80000100800 */
[----:B--2---:R-:W2:Y:S04]  /*22810*/  LDL.LU.64 R108, [R1+0x200] ;  /* 0x00020000016c7983 */ /* 0x004ea80000300a00 */
[----:B----4-:R-:W4:Y:S04]  /*22820*/  LDL.LU.64 R110, [R1+0x208] ;  /* 0x00020800016e7983 */ /* 0x010f280000300a00 */
[----:B------:R-:W2:Y:S04]  /*22830*/  LDL.LU.64 R112, [R1+0x210] ;  /* 0x0002100001707983 */ /* 0x000ea80000300a00 */
[----:B0-----:R-:W4:Y:S04]  /*22840*/  LDL.LU.64 R114, [R1+0x218] ;  /* 0x0002180001727983 */ /* 0x001f280000300a00 */
[----:B-1----:R-:W2:Y:S04]  /*22850*/  LDL.LU.64 R116, [R1+0x220] ;  /* 0x0002200001747983 */ /* 0x002ea80000300a00 */
[----:B---3--:R-:W3:Y:S04]  /*22860*/  LDL.LU.64 R118, [R1+0x228] ;  /* 0x0002280001767983 */ /* 0x008ee80000300a00 */
        /* <DEDUP_REMOVED lines=16> */
[----:B----4-:R-:W-:Y:S04]  /*22970*/  STL.64 [R1+0x33b8], R150 ;  /* 0x0033b89601007387 */ /* 0x010fe80000100a00 */
[----:B---3--:R-:W-:Y:S04]  /*22980*/  STL.64 [R1+0x33b0], R148 ;  /* 0x0033b09401007387 */ /* 0x008fe80000100a00 */
[----:B--2---:R-:W-:Y:S04]  /*22990*/  STL.64 [R1+0x33a8], R146 ;  /* 0x0033a89201007387 */ /* 0x004fe80000100a00 */
        /* <DEDUP_REMOVED lines=125> */
[----:B------:R-:W3:Y:S04]  /*23170*/  LDL.LU.64 R152, [R1+0x2b0] ;  /* 0x0002b00001987983 */ /* 0x000ee80000300a00 */
        /* <DEDUP_REMOVED lines=41> */
[----:B------:R-:W-:Y:S04]  /*23410*/  STL [R1+0x2d60], R0 ;  /* 0x002d600001007387 */ /* 0x000fe80000100800 */
        /* <DEDUP_REMOVED lines=21> */
[----:B------:R-:W-:Y:S01]  /*23570*/  STL [R1+0x2d08], R23 ;  /* 0x002d081701007387 */ /* 0x000fe20000100800 */
[----:B--2---:R-:W-:-:S06]  /*23580*/  WARPGROUP.ARRIVE ;  /* 0x00000000000079c5 */ /* 0x004fcc0000000000 */
[----:B------:R-:W-:Y:S03]  /*23590*/  QGMMA.64x256x32.F32.E4M3.E4M3 R24, gdesc[UR20], R24, UP0, gsb0 ;  /* 0x03e00000141879f3 */ /* 0x000fe6000b800818 */
        /* <DEDUP_REMOVED lines=65> */
[----:B0-----:R-:W3:Y:S04]  /*239b0*/  LDL.LU.64 R150, [R1+0x33b8] ;  /* 0x0033b80001967983 */ /* 0x001ee80000300a00 */
        /* <DEDUP_REMOVED lines=20> */
[----:B------:R-:W3:Y:S01]  /*23b00*/  LDL.LU.64 R108, [R1+0x3310] ;  /* 0x00331000016c7983 */ /* 0x000ee20000300a00 */
[----:B------:R-:W-:Y:S01]  /*23b10*/  UIADD3 UR20, UR34, 0x200, URZ ;  /* 0x0000020022147890 */ /* 0x000fe2000fffe03f */
[----:B------:R-:W-:-:S02]  /*23b20*/  UMOV UR21, 0x80000020 ;  /* 0x8000002000157882 */ /* 0x000fc40000000000 */
[----:B------:R-:W2:Y:S04]  /*23b30*/  LDL.LU.64 R106, [R1+0x3308] ;  /* 0x00330800016a7983 */ /* 0x000ea80000300a00 */
[----:B------:R-:W4:Y:S04]  /*23b40*/  LDL.LU.64 R104, [R1+0x3300] ;  /* 0x0033000001687983 */ /* 0x000f280000300a00 */
        /* <DEDUP_REMOVED lines=39> */
[----:B------:R-:W4:Y:S01]  /*23dc0*/  LDL.LU.64 R24, [R1+0x31c0] ;  /* 0x0031c00001187983 */ /* 0x000f220000300a00 */
[----:B---3--:R-:W-:-:S06]  /*23dd0*/  WARPGROUP.ARRIVE ;  /* 0x00000000000079c5 */ /* 0x008fcc0000000000 */
[----:B------:R-:W-:Y:S03]  /*23de0*/  QGMMA.64x256x32.F32.E4M3.E4M3 R108, gdesc[UR20], R108, UP0, gsb0 ;  /* 0x03e00000146c79f3 */ /* 0x000fe6000b80086c */
        /* <DEDUP_REMOVED lines=35> */
[----:B------:R-:W-:-:S03]  /*24020*/  IMAD.MOV.U32 R23, RZ, RZ, R235 ;  /* 0x000000ffff177224 */ /* 0x000fc600078e00eb */
        /* <DEDUP_REMOVED lines=40> */
[----:B------:R4:W-:Y:S04]  /*242b0*/  STL [R1+0x3a0], R212 ;  /* 0x0003a0d401007387 */ /* 0x0009e80000100800 */
[----:B0-----:R-:W4:Y:S04]  /*242c0*/  LDL.LU.64 R108, [R1+0xa00] ;  /* 0x000a0000016c7983 */ /* 0x001f280000300a00 */
[----:B-1----:R-:W4:Y:S04]  /*242d0*/  LDL.LU.64 R110, [R1+0xa08] ;  /* 0x000a0800016e7983 */ /* 0x002f280000300a00 */
[----:B---3--:R-:W3:Y:S04]  /*242e0*/  LDL.LU.64 R112, [R1+0xa10] ;  /* 0x000a100001707983 */ /* 0x008ee80000300a00 */
[----:B--2---:R-:W3:Y:S04]  /*242f0*/  LDL.LU.64 R114, [R1+0xa18] ;  /* 0x000a180001727983 */ /* 0x004ee80000300a00 */
        /* <DEDUP_REMOVED lines=17> */
[----:B----4-:R-:W3:Y:S04]  /*24410*/  LDL.LU.64 R150, [R1+0xaa8] ;  /* 0x000aa80001967983 */ /* 0x010ee80000300a00 */
        /* <DEDUP_REMOVED lines=42> */
[----:B------:R-:W-:Y:S01]  /*246c0*/  UMOV UR16, UR20 ;  /* 0x0000001400107c82 */ /* 0x000fe20008000000 */
[----:B------:R-:W-:-:S02]  /*246d0*/  UMOV UR17, UR21 ;  /* 0x0000001500117c82 */ /* 0x000fc40008000000 */
        /* <DEDUP_REMOVED lines=23> */
[----:B---3--:R-:W-:-:S06]  /*24850*/  WARPGROUP.ARRIVE ;  /* 0x00000000000079c5 */ /* 0x008fcc0000000000 */
[----:B------:R-:W-:Y:S03]  /*24860*/  QGMMA.64x256x32.F32.E4M3.E4M3 R108, gdesc[UR16], R108, UP0, gsb0 ;  /* 0x03e00000106c79f3 */ /* 0x000fe6000b80086c */
        /* <DEDUP_REMOVED lines=259> */
[----:B--2---:R-:W-:-:S06]  /*258a0*/  WARPGROUP.ARRIVE ;  /* 0x00000000000079c5 */ /* 0x004fcc0000000000 */
[----:B------:R-:W-:Y:S03]  /*258b0*/  QGMMA.64x256x32.F32.E4M3.E4M3 R24, gdesc[UR16], R24, UP0, gsb0 ;  /* 0x03e00000101879f3 */ /* 0x000fe6000b800818 */
[----:B------:R-:W-:Y:S02]  /*258c0*/  WARPGROUP.DEPBAR.LE gsb0, 0x0 ;  /* 0x00008000000079c5 */ /* 0x000fe40000010000 */
[----:B------:R-:W-:Y:S01]  /*258d0*/  STL.64 [R1+0x800], R24 ;  /* 0x0008001801007387 */ /* 0x000fe20000100a00 */
[----:B------:R-:W-:Y:S02]  /*258e0*/  IMAD.MOV.U32 R2, RZ, RZ, R150 ;  /* 0x000000ffff027224 */ /* 0x000fe400078e0096 */
[----:B------:R-:W-:Y:S01]  /*258f0*/  IMAD.MOV.U32 R0, RZ, RZ, R151 ;  /* 0x000000ffff007224 */ /* 0x000fe200078e0097 */
[----:B------:R-:W-:Y:S01]  /*25900*/  STL.64 [R1+0x808], R26 ;  /* 0x0008081a01007387 */ /* 0x000fe20000100a00 */
[----:B------:R-:W-:-:S02]  /*25910*/  IMAD.MOV.U32 R4, RZ, RZ, R148 ;  /* 0x000000ffff047224 */ /* 0x000fc400078e0094 */
[----:B------:R-:W-:Y:S01]  /*25920*/  IMAD.MOV.U32 R3, RZ, RZ, R149 ;  /* 0x000000ffff037224 */ /* 0x000fe200078e0095 */
[----:B------:R-:W-:Y:S01]  /*25930*/  STL.64 [R1+0x810], R28 ;  /* 0x0008101c01007387 */ /* 0x000fe20000100a00 */
[----:B------:R-:W-:Y:S02]  /*25940*/  IMAD.MOV.U32 R6, RZ, RZ, R146 ;  /* 0x000000ffff067224 */ /* 0x000fe400078e0092 */
[----:B------:R-:W-:Y:S01]  /*25950*/  IMAD.MOV.U32 R5, RZ, RZ, R147 ;  /* 0x000000ffff057224 */ /* 0x000fe200078e0093 */
        /* <DEDUP_REMOVED lines=133> */
[----:B---3--:R-:W-:-:S06]  /*261b0*/  WARPGROUP.ARRIVE ;  /* 0x00000000000079c5 */ /* 0x008fcc0000000000 */
[----:B------:R-:W-:Y:S03]  /*261c0*/  QGMMA.64x256x32.F32.E4M3.E4M3 R108, gdesc[UR20], R108, UP0, gsb0 ;  /* 0x03e00000146c79f3 */ /* 0x000fe6000b80086c */
        /* <DEDUP_REMOVED lines=66> */
[----:B------:R-:W4:Y:S04]  /*265f0*/  LDL.LU.64 R232, [R1+0x2fb0] ;  /* 0x002fb00001e87983 */ /* 0x000f280000300a00 */
        /* <DEDUP_REMOVED lines=64> */
[----:B---3--:R-:W-:Y:S04]  /*26a00*/  STL.64 [R1+0x2100], R234 ;  /* 0x002100ea01007387 */ /* 0x008fe80000100a00 */
[----:B----4-:R-:W-:Y:S04]  /*26a10*/  STL.64 [R1+0x20f8], R232 ;  /* 0x0020f8e801007387 */ /* 0x010fe80000100a00 */
        /* <DEDUP_REMOVED lines=40> */
[----:B------:R-:W-:-:S06]  /*26ca0*/  WARPGROUP.ARRIVE ;  /* 0x00000000000079c5 */ /* 0x000fcc0000000000 */
        /* <DEDUP_REMOVED lines=24> */
[----:B0-----:R-:W2:Y:S04]  /*26e30*/  LDL.LU.64 R108, [R1] ;  /* 0x00000000016c7983 */ /* 0x001ea80000300a00 */
        /* <DEDUP_REMOVED lines=87> */
[----:B------:R-:W3:Y:S04]  /*273b0*/  LDL.LU R26, [R1+0x808] ;  /* 0x00080800011a7983 */ /* 0x000ee80000300800 */
[----:B------:R-:W3:Y:S04]  /*273c0*/  LDL.LU R27, [R1+0x80c] ;  /* 0x00080c00011b7983 */ /* 0x000ee80000300800 */
[----:B------:R-:W4:Y:S04]  /*273d0*/  LDL.LU R28, [R1+0x810] ;  /* 0x00081000011c7983 */ /* 0x000f280000300800 */
[----:B------:R-:W4:Y:S04]  /*273e0*/  LDL.LU R29, [R1+0x814] ;  /* 0x00081400011d7983 */ /* 0x000f280000300800 */
[----:B------:R-:W2:Y:S04]  /*273f0*/  LDL.LU R30, [R1+0x818] ;  /* 0x00081800011e7983 */ /* 0x000ea80000300800 */
        /* <DEDUP_REMOVED lines=97> */
[----:B------:R-:W3:Y:S01]  /*27a10*/  LDL.LU R128, [R1+0x9a0] ;  /* 0x0009a00001807983 */ /* 0x000ee20000300800 */
[----:B------:R-:W-:-:S02]  /*27a20*/  IMAD.MOV.U32 R129, RZ, RZ, R23 ;  /* 0x000000ffff817224 */ /* 0x000fc400078e0017 */
[----:B------:R-:W-:Y:S01]  /*27a30*/  IMAD.MOV.U32 R130, RZ, RZ, R22 ;  /* 0x000000ffff827224 */ /* 0x000fe200078e0016 */
[----:B------:R-:W4:Y:S01]  /*27a40*/  LDL.LU R23, [R1+0x2dbc] ;  /* 0x002dbc0001177983 */ /* 0x000f220000300800 */
[----:B------:R-:W-:Y:S02]  /*27a50*/  IMAD.MOV.U32 R131, RZ, RZ, R21 ;  /* 0x000000ffff837224 */ /* 0x000fe400078e0015 */
[----:B------:R-:W-:Y:S01]  /*27a60*/  IMAD.MOV.U32 R132, RZ, RZ, R20 ;  /* 0x000000ffff847224 */ /* 0x000fe200078e0014 */
        /* <DEDUP_REMOVED lines=31> */
[----:B------:R-:W-:Y:S02]  /*27c60*/  IMAD.MOV.U32 R148, RZ, RZ, R4 ;  /* 0x000000ffff947224 */ /* 0x000fe400078e0004 */
[----:B------:R-:W-:Y:S01]  /*27c70*/  IMAD.MOV.U32 R150, RZ, RZ, R2 ;  /* 0x000000ffff967224 */ /* 0x000fe200078e0002 */
[----:B------:R-:W4:Y:S01]  /*27c80*/  LDL.LU R6, [R1+0x2d78] ;  /* 0x002d780001067983 */ /* 0x000f220000300800 */
[----:B------:R-:W-:Y:S02]  /*27c90*/  IMAD.MOV.U32 R151, RZ, RZ, R0 ;  /* 0x000000ffff977224 */ /* 0x000fe400078e0000 */
[----:B------:R-:W-:Y:S01]  /*27ca0*/  IMAD.MOV.U32 R149, RZ, RZ, R3 ;  /* 0x000000ffff957224 */ /* 0x000fe200078e0003 */
[----:B------:R-:W4:Y:S04]  /*27cb0*/  LDL.LU R5, [R1+0x2d74] ;  /* 0x002d740001057983 */ /* 0x000f280000300800 */
[----:B------:R-:W4:Y:S04]  /*27cc0*/  LDL.LU R4, [R1+0x2d70] ;  /* 0x002d700001047983 */ /* 0x000f280000300800 */
[----:B------:R-:W4:Y:S04]  /*27cd0*/  LDL.LU R3, [R1+0x2d6c] ;  /* 0x002d6c0001037983 */ /* 0x000f280000300800 */
[----:B------:R-:W4:Y:S04]  /*27ce0*/  LDL.LU R2, [R1+0x2d68] ;  /* 0x002d680001027983 */ /* 0x000f280000300800 */
[----:B------:R-:W4:Y:S04]  /*27cf0*/  LDL.LU R0, [R1+0x2d64] ;  /* 0x002d640001007983 */ /* 0x000f280000300800 */
        /* <DEDUP_REMOVED lines=769> */
[----:B------:R-:W-:Y:S02]  /*2ad10*/  IMAD.MOV.U32 R151, RZ, RZ, R0 ;  /* 0x000000ffff977224 */ /* 0x000fe400078e0000 */
        /* <DEDUP_REMOVED lines=30> */
[----:B------:R-:W-:-:S03]  /*2af00*/  IMAD.MOV.U32 R129, RZ, RZ, R23 ;  /* 0x000000ffff817224 */ /* 0x000fc600078e0017 */
        /* <DEDUP_REMOVED lines=305> */
[----:B------:R-:W-:Y:S01]  /*2c220*/  UIADD3 UR18, UR35, 0x2, URZ ;  /* 0x0000000223127890 */ /* 0x000fe2000fffe03f */
[----:B------:R-:W-:Y:S01]  /*2c230*/  UMOV UR17, 0x80000020 ;  /* 0x8000002000117882 */ /* 0x000fe20000000000 */
        /* <DEDUP_REMOVED lines=401> */
[----:B------:R-:W-:Y:S01]  /*2db50*/  UMOV UR17, UR21 ;  /* 0x0000001500117c82 */ /* 0x000fe20008000000 */
        /* <DEDUP_REMOVED lines=267> */
[----:B------:R-:W-:Y:S03]  /*2ec10*/  QGMMA.64x256x32.F32.E4M3.E4M3 R108, gdesc[UR20], R108, gsb0 ;  /* 0x03e00000146c79f3 */ /* 0x000fe6000800086c */
[----:B------:R-:W-:Y:S02]  /*2ec20*/  WARPGROUP.DEPBAR.LE gsb0, 0x0 ;  /* 0x00008000000079c5 */ /* 0x000fe40000010000 */
[----:B------:R-:W-:Y:S01]  /*2ec30*/  STL.64 [R1], R108 ;  /* 0x0000006c01007387 */ /* 0x000fe20000100a00 */
        /* <DEDUP_REMOVED lines=336> */
[----:B------:R0:W5:Y:S04]  /*30140*/  LDL.LU R13, [R1+0x1ee0] ;  /* 0x001ee000010d7983 */ /* 0x0001680000300800 */
        /* <DEDUP_REMOVED lines=11> */
[----:B------:R0:W5:Y:S01]  /*30200*/  LDL.LU R0, [R1+0x1eb0] ;  /* 0x001eb00001007983 */ /* 0x0001620000300800 */
        /* <DEDUP_REMOVED lines=130> */
[----:B------:R0:W5:Y:S01]  /*30a30*/  LDL.LU.64 R108, [R1+0x1cb0] ;  /* 0x001cb000016c7983 */ /* 0x0001620000300a00 */
[----:B------:R-:W-:-:S04]  /*30a40*/  UIADD3 UR6, UR6, 0x2, URZ ;  /* 0x0000000206067890 */ /* 0x000fc8000fffe03f */
[----:B------:R-:W-:-:S04]  /*30a50*/  UISETP.NE.AND UP0, UPT, UR6, UR29, UPT ;  /* 0x0000001d0600728c */ /* 0x000fc8000bf05270 */
[----:B------:R-:W-:-:S06]  /*30a60*/  USEL UR16, URZ, 0x1, UP0 ;  /* 0x000000013f107887 */ /* 0x000fcc0008000000 */
[----:B------:R-:W-:-:S13]  /*30a70*/  ISETP.NE.AND P0, PT, RZ, UR16, PT ;  /* 0x00000010ff007c0c */ /* 0x000fda000bf05270 */
[----:B0-----:R-:W-:Y:S05]  /*30a80*/  @!P0 BRA `(.L_x_28) ;  /* 0x000000f800508947 */ /* 0x001fea0003800000 */
[----:B------:R0:W-:Y:S04]  /*30a90*/  STL [R1+0x1e44], R64 ;  /* 0x001e444001007387 */ /* 0x0001e80000100800 */
[----:B0-----:R-:W2:Y:S04]  /*30aa0*/  LDL R64, [R1+0xc00] ;  /* 0x000c000001407983 */ /* 0x001ea80000100800 */
[----:B------:R0:W-:Y:S04]  /*30ab0*/  STL [R1+0x1e40], R65 ;  /* 0x001e404101007387 */ /* 0x0001e80000100800 */
[----:B0-----:R-:W3:Y:S04]  /*30ac0*/  LDL R65, [R1+0xc04] ;  /* 0x000c040001417983 */ /* 0x001ee80000100800 */
        /* <DEDUP_REMOVED lines=79> */
[----:B0-----:R-:W4:Y:S04]  /*30fc0*/  LDL.LU R105, [R1+0xe10] ;  /* 0x000e100001697983 */ /* 0x001f280000300800 */
[----:B------:R0:W-:Y:S04]  /*30fd0*/  STL [R1+0x1d9c], R106 ;  /* 0x001d9c6a01007387 */ /* 0x0001e80000100800 */
[----:B0-----:R-:W4:Y:S04]  /*30fe0*/  LDL R106, [R1+0xd84] ;  /* 0x000d8400016a7983 */ /* 0x001f280000100800 */
[----:B------:R0:W-:Y:S04]  /*30ff0*/  STL [R1+0x1d98], R107 ;  /* 0x001d986b01007387 */ /* 0x0001e80000100800 */
[----:B0-----:R-:W4:Y:S04]  /*31000*/  LDL.LU R107, [R1+0xe0c] ;  /* 0x000e0c00016b7983 */ /* 0x001f280000300800 */
[----:B-----5:R0:W-:Y:S04]  /*31010*/  STL [R1+0x1d94], R108 ;  /* 0x001d946c01007387 */ /* 0x0201e80000100800 */
[----:B0-----:R-:W4:Y:S04]  /*31020*/  LDL R108, [R1+0xd80] ;  /* 0x000d8000016c7983 */ /* 0x001f280000100800 */
[----:B------:R0:W-:Y:S04]  /*31030*/  STL [R1+0x1d90], R109 ;  /* 0x001d906d01007387 */ /* 0x0001e80000100800 */
[----:B0-----:R-:W4:Y:S04]  /*31040*/  LDL.LU R109, [R1+0xe08] ;  /* 0x000e0800016d7983 */ /* 0x001f280000300800 */
        /* <DEDUP_REMOVED lines=114> */
[----:B--2---:R-:W-:-:S01]  /*31770*/  FADD R17, R64, R17 ;  /* 0x0000001140117221 */ /* 0x004fc20000000000 */
[----:B---3--:R-:W-:Y:S01]  /*31780*/  FADD R18, R65, R18 ;  /* 0x0000001241127221 */ /* 0x008fe20000000000 */
[----:B----4-:R-:W-:-:S01]  /*31790*/  FADD R19, R66, R19 ;  /* 0x0000001342137221 */ /* 0x010fc20000000000 */
[----:B------:R-:W2:Y:S01]  /*317a0*/  LDL.LU R64, [R1+0x1e44] ;  /* 0x001e440001407983 */ /* 0x000ea20000300800 */
[----:B------:R-:W-:-:S01]  /*317b0*/  FADD R20, R67, R20 ;  /* 0x0000001443147221 */ /* 0x000fc20000000000 */
[----:B------:R-:W-:-:S02]  /*317c0*/  FADD R21, R68, R21 ;  /* 0x0000001544157221 */ /* 0x000fc40000000000 */
[----:B------:R-:W3:Y:S01]  /*317d0*/  LDL.LU R65, [R1+0x1e40] ;  /* 0x001e400001417983 */ /* 0x000ee20000300800 */
[----:B------:R-:W-:-:S03]  /*317e0*/  FADD R22, R69, R22 ;  /* 0x0000001645167221 */ /* 0x000fc60000000000 */
[----:B------:R-:W4:Y:S01]  /*317f0*/  LDL.LU R66, [R1+0x1e3c] ;  /* 0x001e3c0001427983 */ /* 0x000f220000300800 */
        /* <DEDUP_REMOVED lines=62> */
[----:B------:R-:W-:-:S01]  /*31be0*/  FADD R182, R101, R182 ;  /* 0x000000b665b67221 */ /* 0x000fc20000000000 */
[----:B------:R-:W-:Y:S02]  /*31bf0*/  FADD R113, R114, R113 ;  /* 0x0000007172717221 */ /* 0x000fe40000000000 */
[----:B------:R-:W4:Y:S01]  /*31c00*/  LDL.LU R98, [R1+0x1dbc] ;  /* 0x001dbc0001627983 */ /* 0x000f220000300800 */
[----:B------:R-:W-:-:S01]  /*31c10*/  FADD R183, R102, R183 ;  /* 0x000000b766b77221 */ /* 0x000fc20000000000 */
[----:B------:R-:W-:Y:S02]  /*31c20*/  FADD R111, R112, R111 ;  /* 0x0000006f706f7221 */ /* 0x000fe40000000000 */
[----:B------:R-:W4:Y:S01]  /*31c30*/  LDL.LU R99, [R1+0x1db8] ;  /* 0x001db80001637983 */ /* 0x000f220000300800 */
[----:B------:R-:W-:-:S03]  /*31c40*/  FADD R184, R103, R184 ;  /* 0x000000b867b87221 */ /* 0x000fc60000000000 */
[----:B------:R-:W4:Y:S01]  /*31c50*/  LDL.LU R100, [R1+0x1db4] ;  /* 0x001db40001647983 */ /* 0x000f220000300800 */
[----:B------:R-:W-:-:S01]  /*31c60*/  FADD R185, R104, R185 ;  /* 0x000000b968b97221 */ /* 0x000fc20000000000 */
[----:B------:R-:W-:Y:S02]  /*31c70*/  FADD R109, R110, R109 ;  /* 0x0000006d6e6d7221 */ /* 0x000fe40000000000 */
        /* <DEDUP_REMOVED lines=8> */
[----:B------:R-:W-:Y:S01]  /*31d00*/  FADD R203, R149, R203 ;  /* 0x000000cb95cb7221 */ /* 0x000fe20000000000 */
[----:B------:R-:W-:-:S01]  /*31d10*/  FADD R204, R148, R204 ;  /* 0x000000cc94cc7221 */ /* 0x000fc20000000000 */
[----:B------:R0:W-:Y:S01]  /*31d20*/  STL [R1+0xe00], R113 ;  /* 0x000e007101007387 */ /* 0x0001e20000100800 */
[----:B------:R-:W-:-:S01]  /*31d30*/  FADD R205, R147, R205 ;  /* 0x000000cd93cd7221 */ /* 0x000fc20000000000 */
[----:B------:R-:W-:Y:S01]  /*31d40*/  FADD R206, R146, R206 ;  /* 0x000000ce92ce7221 */ /* 0x000fe20000000000 */
[----:B------:R-:W-:-:S01]  /*31d50*/  FADD R207, R145, R207 ;  /* 0x000000cf91cf7221 */ /* 0x000fc20000000000 */
[----:B------:R1:W-:Y:S01]  /*31d60*/  STL [R1+0xe04], R111 ;  /* 0x000e046f01007387 */ /* 0x0003e20000100800 */
[----:B------:R-:W-:-:S01]  /*31d70*/  FADD R208, R144, R208 ;  /* 0x000000d090d07221 */ /* 0x000fc20000000000 */
[----:B------:R-:W-:Y:S01]  /*31d80*/  FADD R209, R143, R209 ;  /* 0x000000d18fd17221 */ /* 0x000fe20000000000 */
[----:B------:R-:W-:-:S01]  /*31d90*/  FADD R210, R142, R210 ;  /* 0x000000d28ed27221 */ /* 0x000fc20000000000 */
[----:B------:R-:W2:Y:S01]  /*31da0*/  LDL R151, [R1+0xd88] ;  /* 0x000d880001977983 */ /* 0x000ea20000100800 */
[----:B------:R-:W-:-:S01]  /*31db0*/  FADD R211, R141, R211 ;  /* 0x000000d38dd37221 */ /* 0x000fc20000000000 */
[----:B------:R-:W-:Y:S01]  /*31dc0*/  FADD R212, R140, R212 ;  /* 0x000000d48cd47221 */ /* 0x000fe20000000000 */
[----:B------:R-:W-:-:S01]  /*31dd0*/  FADD R213, R139, R213 ;  /* 0x000000d58bd57221 */ /* 0x000fc20000000000 */
[----:B------:R1:W-:Y:S01]  /*31de0*/  STL [R1+0xe08], R109 ;  /* 0x000e086d01007387 */ /* 0x0003e20000100800 */
[----:B------:R-:W-:-:S01]  /*31df0*/  FADD R214, R138, R214 ;  /* 0x000000d68ad67221 */ /* 0x000fc20000000000 */
[----:B------:R-:W-:Y:S01]  /*31e00*/  FADD R215, R137, R215 ;  /* 0x000000d789d77221 */ /* 0x000fe20000000000 */
[----:B------:R-:W-:-:S01]  /*31e10*/  FADD R216, R136, R216 ;  /* 0x000000d888d87221 */ /* 0x000fc20000000000 */
[----:B------:R-:W2:Y:S01]  /*31e20*/  LDL.LU R150, [R1+0xe14] ;  /* 0x000e140001967983 */ /* 0x000ea20000300800 */
[----:B------:R-:W-:-:S01]  /*31e30*/  FADD R217, R135, R217 ;  /* 0x000000d987d97221 */ /* 0x000fc20000000000 */
[----:B------:R-:W-:Y:S01]  /*31e40*/  FADD R218, R134, R218 ;  /* 0x000000da86da7221 */ /* 0x000fe20000000000 */
[----:B------:R-:W-:-:S01]  /*31e50*/  FADD R219, R133, R219 ;  /* 0x000000db85db7221 */ /* 0x000fc20000000000 */
[----:B------:R1:W-:Y:S01]  /*31e60*/  STL [R1+0xe0c], R107 ;  /* 0x000e0c6b01007387 */ /* 0x0003e20000100800 */
[----:B------:R-:W-:-:S01]  /*31e70*/  FADD R220, R132, R220 ;  /* 0x000000dc84dc7221 */ /* 0x000fc20000000000 */
[----:B------:R-:W-:Y:S01]  /*31e80*/  FADD R221, R131, R221 ;  /* 0x000000dd83dd7221 */ /* 0x000fe20000000000 */
[----:B------:R-:W-:-:S01]  /*31e90*/  FADD R222, R130, R222 ;  /* 0x000000de82de7221 */ /* 0x000fc20000000000 */
[----:B------:R-:W3:Y:S01]  /*31ea0*/  LDL R149, [R1+0xd8c] ;  /* 0x000d8c0001957983 */ /* 0x000ee20000100800 */
[----:B------:R-:W-:-:S01]  /*31eb0*/  FADD R223, R129, R223 ;  /* 0x000000df81df7221 */ /* 0x000fc20000000000 */
[----:B------:R-:W-:Y:S01]  /*31ec0*/  FADD R224, R128, R224 ;  /* 0x000000e080e07221 */ /* 0x000fe20000000000 */
[----:B------:R-:W-:-:S01]  /*31ed0*/  FADD R225, R127, R225 ;  /* 0x000000e17fe17221 */ /* 0x000fc20000000000 */
[----:B------:R1:W-:Y:S01]  /*31ee0*/  STL [R1+0xe10], R105 ;  /* 0x000e106901007387 */ /* 0x0003e20000100800 */
[----:B------:R-:W-:-:S01]  /*31ef0*/  FADD R226, R126, R226 ;  /* 0x000000e27ee27221 */ /* 0x000fc20000000000 */
[----:B------:R-:W-:Y:S01]  /*31f00*/  FADD R227, R125, R227 ;  /* 0x000000e37de37221 */ /* 0x000fe20000000000 */
[----:B------:R-:W-:-:S01]  /*31f10*/  FADD R228, R124, R228 ;  /* 0x000000e47ce47221 */ /* 0x000fc20000000000 */
[----:B------:R-:W3:Y:S01]  /*31f20*/  LDL.LU R148, [R1+0xe18] ;  /* 0x000e180001947983 */ /* 0x000ee20000300800 */
[----:B------:R-:W-:-:S01]  /*31f30*/  FADD R229, R123, R229 ;  /* 0x000000e57be57221 */ /* 0x000fc20000000000 */
[----:B------:R-:W-:Y:S01]  /*31f40*/  FADD R230, R122, R230 ;  /* 0x000000e67ae67221 */ /* 0x000fe20000000000 */
[----:B------:R-:W-:-:S01]  /*31f50*/  FADD R231, R121, R231 ;  /* 0x000000e779e77221 */ /* 0x000fc20000000000 */
[----:B------:R-:W4:Y:S01]  /*31f60*/  LDL R147, [R1+0xd90] ;  /* 0x000d900001937983 */ /* 0x000f220000100800 */
[----:B------:R-:W-:-:S01]  /*31f70*/  FADD R232, R120, R232 ;  /* 0x000000e878e87221 */ /* 0x000fc20000000000 */
[----:B------:R-:W-:Y:S01]  /*31f80*/  FADD R233, R119, R233 ;  /* 0x000000e977e97221 */ /* 0x000fe20000000000 */
[----:B------:R-:W-:-:S01]  /*31f90*/  FADD R200, R15, R200 ;  /* 0x000000c80fc87221 */ /* 0x000fc20000000000 */
[----:B------:R-:W4:Y:S01]  /*31fa0*/  LDL.LU R146, [R1+0xe1c] ;  /* 0x000e1c0001927983 */ /* 0x000f220000300800 */
        /* <DEDUP_REMOVED lines=15> */
[----:B------:R-:W4:Y:S04]  /*320a0*/  LDL.LU R142, [R1+0xe24] ;  /* 0x000e2400018e7983 */ /* 0x000f280000300800 */
[----:B------:R-:W4:Y:S01]  /*320b0*/  LDL R141, [R1+0xd9c] ;  /* 0x000d9c00018d7983 */ /* 0x000f220000100800 */
[----:B------:R-:W-:-:S03]  /*320c0*/  FADD R191, R6, R191 ;  /* 0x000000bf06bf7221 */ /* 0x000fc60000000000 */
[----:B------:R-:W4:Y:S04]  /*320d0*/  LDL.LU R140, [R1+0xe28] ;  /* 0x000e2800018c7983 */ /* 0x000f280000300800 */
[----:B------:R-:W4:Y:S04]  /*320e0*/  LDL R139, [R1+0xda0] ;  /* 0x000da000018b7983 */ /* 0x000f280000100800 */
[----:B------:R-:W4:Y:S04]  /*320f0*/  LDL.LU R138, [R1+0xe2c] ;  /* 0x000e2c00018a7983 */ /* 0x000f280000300800 */
[----:B------:R-:W4:Y:S01]  /*32100*/  LDL R137, [R1+0xda4] ;  /* 0x000da40001897983 */ /* 0x000f220000100800 */
[----:B------:R-:W-:-:S03]  /*32110*/  FADD R190, R5, R190 ;  /* 0x000000be05be7221 */ /* 0x000fc60000000000 */
[----:B------:R-:W4:Y:S04]  /*32120*/  LDL.LU R136, [R1+0xe30] ;  /* 0x000e300001887983 */ /* 0x000f280000300800 */
[----:B------:R-:W4:Y:S04]  /*32130*/  LDL R135, [R1+0xda8] ;  /* 0x000da80001877983 */ /* 0x000f280000100800 */
[----:B------:R-:W4:Y:S01]  /*32140*/  LDL.LU R134, [R1+0xe34] ;  /* 0x000e340001867983 */ /* 0x000f220000300800 */
[----:B------:R-:W-:-:S03]  /*32150*/  FADD R189, R4, R189 ;  /* 0x000000bd04bd7221 */ /* 0x000fc60000000000 */
[----:B------:R-:W4:Y:S04]  /*32160*/  LDL R133, [R1+0xdac] ;  /* 0x000dac0001857983 */ /* 0x000f280000100800 */
[----:B------:R-:W4:Y:S04]  /*32170*/  LDL.LU R132, [R1+0xe38] ;  /* 0x000e380001847983 */ /* 0x000f280000300800 */
[----:B------:R-:W4:Y:S04]  /*32180*/  LDL R131, [R1+0xdb0] ;  /* 0x000db00001837983 */ /* 0x000f280000100800 */
[----:B------:R-:W4:Y:S01]  /*32190*/  LDL.LU R130, [R1+0xe3c] ;  /* 0x000e3c0001827983 */ /* 0x000f220000300800 */
[----:B------:R-:W-:-:S03]  /*321a0*/  FADD R188, R3, R188 ;  /* 0x000000bc03bc7221 */ /* 0x000fc60000000000 */
[----:B------:R-:W4:Y:S04]  /*321b0*/  LDL R129, [R1+0xdb4] ;  /* 0x000db40001817983 */ /* 0x000f280000100800 */
        /* <DEDUP_REMOVED lines=23> */
[----:B0-----:R-:W4:Y:S04]  /*32330*/  LDL R113, [R1+0xde0] ;  /* 0x000de00001717983 */ /* 0x001f280000100800 */
[----:B------:R-:W4:Y:S04]  /*32340*/  LDL.LU R9, [R1+0xe6c] ;  /* 0x000e6c0001097983 */ /* 0x000f280000300800 */
[----:B------:R-:W4:Y:S04]  /*32350*/  LDL R112, [R1+0xde4] ;  /* 0x000de40001707983 */ /* 0x000f280000100800 */
[----:B------:R-:W4:Y:S04]  /*32360*/  LDL.LU R8, [R1+0xe70] ;  /* 0x000e700001087983 */ /* 0x000f280000300800 */
[----:B-1----:R-:W4:Y:S04]  /*32370*/  LDL R111, [R1+0xde8] ;  /* 0x000de800016f7983 */ /* 0x002f280000100800 */
        /* <DEDUP_REMOVED lines=12> */
[----:B------:R-:W4:Y:S01]  /*32440*/  LDL.LU R0, [R1+0xe8c] ;  /* 0x000e8c0001007983 */ /* 0x000f220000300800 */
[----:B--2---:R-:W-:-:S05]  /*32450*/  FADD R150, R151, R150 ;  /* 0x0000009697967221 */ /* 0x004fca0000000000 */
[----:B------:R0:W-:Y:S01]  /*32460*/  STL [R1+0xe14], R150 ;  /* 0x000e149601007387 */ /* 0x0001e20000100800 */
[----:B---3--:R-:W-:-:S01]  /*32470*/  FADD R148, R149, R148 ;  /* 0x0000009495947221 */ /* 0x008fc20000000000 */
[----:B----4-:R-:W-:-:S04]  /*32480*/  FADD R146, R147, R146 ;  /* 0x0000009293927221 */ /* 0x010fc80000000000 */
[----:B------:R1:W-:Y:S01]  /*32490*/  STL [R1+0xe18], R148 ;  /* 0x000e189401007387 */ /* 0x0003e20000100800 */
[----:B------:R-:W-:-:S03]  /*324a0*/  FADD R144, R145, R144 ;  /* 0x0000009091907221 */ /* 0x000fc60000000000 */
        /* <DEDUP_REMOVED lines=48> */
[----:B------:R4:W-:Y:S04]  /*327b0*/  STL [R1+0xe7c], R5 ;  /* 0x000e7c0501007387 */ /* 0x0009e80000100800 */
[----:B------:R4:W-:Y:S01]  /*327c0*/  STL [R1+0xe80], R4 ;  /* 0x000e800401007387 */ /* 0x0009e20000100800 */
[----:B------:R-:W-:-:S03]  /*327d0*/  FADD R3, R107, R3 ;  /* 0x000000036b037221 */ /* 0x000fc60000000000 */
[----:B------:R-:W4:Y:S04]  /*327e0*/  LDL R151, [R1+0xa04] ;  /* 0x000a040001977983 */ /* 0x000f280000100800 */
[----:B------:R4:W-:Y:S01]  /*327f0*/  STL [R1+0xe84], R3 ;  /* 0x000e840301007387 */ /* 0x0009e20000100800 */
[----:B------:R-:W-:-:S03]  /*32800*/  FADD R2, R106, R2 ;  /* 0x000000026a027221 */ /* 0x000fc60000000000 */
[----:B0-----:R-:W4:Y:S04]  /*32810*/  LDL.LU R150, [R1+0xe90] ;  /* 0x000e900001967983 */ /* 0x001f280000300800 */
[----:B------:R0:W-:Y:S01]  /*32820*/  STL [R1+0xe88], R2 ;  /* 0x000e880201007387 */ /* 0x0001e20000100800 */
[----:B------:R-:W-:-:S03]  /*32830*/  FADD R0, R105, R0 ;  /* 0x0000000069007221 */ /* 0x000fc60000000000 */
[----:B------:R-:W4:Y:S04]  /*32840*/  LDL R149, [R1+0xa08] ;  /* 0x000a080001957983 */ /* 0x000f280000100800 */
[----:B------:R0:W-:Y:S04]  /*32850*/  STL [R1+0xe8c], R0 ;  /* 0x000e8c0001007387 */ /* 0x0001e80000100800 */
[----:B-1----:R-:W4:Y:S04]  /*32860*/  LDL.LU R148, [R1+0xe94] ;  /* 0x000e940001947983 */ /* 0x002f280000300800 */
[----:B------:R-:W4:Y:S04]  /*32870*/  LDL R147, [R1+0xa0c] ;  /* 0x000a0c0001937983 */ /* 0x000f280000100800 */
[----:B--2---:R-:W2:Y:S04]  /*32880*/  LDL.LU R146, [R1+0xe98] ;  /* 0x000e980001927983 */ /* 0x004ea80000300800 */
[----:B------:R-:W2:Y:S04]  /*32890*/  LDL R145, [R1+0xa10] ;  /* 0x000a100001917983 */ /* 0x000ea80000100800 */
[----:B---3--:R-:W3:Y:S04]  /*328a0*/  LDL.LU R144, [R1+0xe9c] ;  /* 0x000e9c0001907983 */ /* 0x008ee80000300800 */
[----:B------:R-:W3:Y:S04]  /*328b0*/  LDL R143, [R1+0xa14] ;  /* 0x000a1400018f7983 */ /* 0x000ee80000100800 */
[----:B----4-:R-:W4:Y:S04]  /*328c0*/  LDL.LU R142, [R1+0xea0] ;  /* 0x000ea000018e7983 */ /* 0x010f280000300800 */
        /* <DEDUP_REMOVED lines=49> */
[----:B0-----:R-:W4:Y:S04]  /*32be0*/  LDL.LU R2, [R1+0xf04] ;  /* 0x000f040001027983 */ /* 0x001f280000300800 */
[----:B------:R-:W4:Y:S04]  /*32bf0*/  LDL R105, [R1+0xa7c] ;  /* 0x000a7c0001697983 */ /* 0x000f280000100800 */
[----:B------:R-:W4:Y:S01]  /*32c00*/  LDL.LU R0, [R1+0xf08] ;  /* 0x000f080001007983 */ /* 0x000f220000300800 */
[----:B------:R-:W-:-:S05]  /*32c10*/  FADD R150, R151, R150 ;  /* 0x0000009697967221 */ /* 0x000fca0000000000 */
[----:B------:R0:W-:Y:S01]  /*32c20*/  STL [R1+0xe90], R150 ;  /* 0x000e909601007387 */ /* 0x0001e20000100800 */
[----:B------:R-:W-:-:S01]  /*32c30*/  FADD R148, R149, R148 ;  /* 0x0000009495947221 */ /* 0x000fc20000000000 */
[----:B--2---:R-:W-:-:S04]  /*32c40*/  FADD R146, R147, R146 ;  /* 0x0000009293927221 */ /* 0x004fc80000000000 */
[----:B------:R1:W-:Y:S01]  /*32c50*/  STL [R1+0xe94], R148 ;  /* 0x000e949401007387 */ /* 0x0003e20000100800 */
[----:B---3--:R-:W-:-:S03]  /*32c60*/  FADD R144, R145, R144 ;  /* 0x0000009091907221 */ /* 0x008fc60000000000 */
[----:B------:R2:W-:Y:S01]  /*32c70*/  STL [R1+0xe98], R146 ;  /* 0x000e989201007387 */ /* 0x0005e20000100800 */
[----:B----4-:R-:W-:-:S03]  /*32c80*/  FADD R142, R143, R142 ;  /* 0x0000008e8f8e7221 */ /* 0x010fc60000000000 */
        /* <DEDUP_REMOVED lines=2448> */
[----:B------:R-:W4:Y:S04]  /*3c590*/  LDL R116, [R1] ;  /* 0x0000000001747983 */ /* 0x000f280000100800 */
        /* <DEDUP_REMOVED lines=24> */
[----:B------:R-:W-:Y:S01]  /*3c720*/  STL [R1+0x1840], R150 ;  /* 0x0018409601007387 */ /* 0x000fe20000100800 */
[----:B------:R-:W-:-:S01]  /*3c730*/  FADD R148, R149, R148 ;  /* 0x0000009495947221 */ /* 0x000fc20000000000 */
[----:B--2---:R-:W-:-:S04]  /*3c740*/  FADD R146, R147, R146 ;  /* 0x0000009293927221 */ /* 0x004fc80000000000 */
[----:B------:R-:W-:Y:S01]  /*3c750*/  STL [R1+0x1844], R148 ;  /* 0x0018449401007387 */ /* 0x000fe20000100800 */
[----:B---3--:R-:W-:-:S03]  /*3c760*/  FADD R144, R145, R144 ;  /* 0x0000009091907221 */ /* 0x008fc60000000000 */
[----:B------:R-:W-:Y:S01]  /*3c770*/  STL [R1+0x1848], R146 ;  /* 0x0018489201007387 */ /* 0x000fe20000100800 */
[----:B----4-:R-:W-:-:S03]  /*3c780*/  FADD R142, R143, R142 ;  /* 0x0000008e8f8e7221 */ /* 0x010fc60000000000 */
[----:B------:R-:W-:Y:S01]  /*3c790*/  STL [R1+0x184c], R144 ;  /* 0x00184c9001007387 */ /* 0x000fe20000100800 */
[----:B------:R-:W-:-:S03]  /*3c7a0*/  FADD R140, R141, R140 ;  /* 0x0000008c8d8c7221 */ /* 0x000fc60000000000 */
        /* <DEDUP_REMOVED lines=46> */
[----:B------:R-:W-:-:S01]  /*3ca90*/  FADD R3, R107, R3 ;  /* 0x000000036b037221 */ /* 0x000fc20000000000 */
[----:B------:R-:W-:Y:S01]  /*3caa0*/  FADD R2, R106, R2 ;  /* 0x000000026a027221 */ /* 0x000fe20000000000 */
[----:B------:R-:W-:-:S02]  /*3cab0*/  FADD R0, R105, R0 ;  /* 0x0000000069007221 */ /* 0x000fc40000000000 */
[----:B------:R-:W4:Y:S04]  /*3cac0*/  LDL R105, [R1+0x30] ;  /* 0x0000300001697983 */ /* 0x000f280000100800 */
[----:B------:R4:W-:Y:S04]  /*3cad0*/  STL [R1+0x18b0], R3 ;  /* 0x0018b00301007387 */ /* 0x0009e80000100800 */
[----:B------:R-:W4:Y:S04]  /*3cae0*/  LDL.LU R106, [R1+0x18bc] ;  /* 0x0018bc00016a7983 */ /* 0x000f280000300800 */
[----:B------:R4:W-:Y:S04]  /*3caf0*/  STL [R1+0x18b4], R2 ;  /* 0x0018b40201007387 */ /* 0x0009e80000100800 */
[----:B------:R-:W4:Y:S04]  /*3cb00*/  LDL R107, [R1+0x34] ;  /* 0x00003400016b7983 */ /* 0x000f280000100800 */
[----:B------:R4:W-:Y:S04]  /*3cb10*/  STL [R1+0x18b8], R0 ;  /* 0x0018b80001007387 */ /* 0x0009e80000100800 */
        /* <DEDUP_REMOVED lines=59> */
[----:B------:R-:W-:-:S03]  /*3ced0*/  FADD R106, R105, R106 ;  /* 0x0000006a696a7221 */ /* 0x000fc60000000000 */
[----:B------:R-:W4:Y:S04]  /*3cee0*/  LDL.LU R105, [R1+0x1da0] ;  /* 0x001da00001697983 */ /* 0x000f280000300800 */
[----:B------:R0:W-:Y:S01]  /*3cef0*/  STL [R1+0x18bc], R106 ;  /* 0x0018bc6a01007387 */ /* 0x0001e20000100800 */
[----:B------:R-:W-:-:S03]  /*3cf00*/  FADD R108, R107, R108 ;  /* 0x0000006c6b6c7221 */ /* 0x000fc60000000000 */
[----:B0-----:R-:W4:Y:S04]  /*3cf10*/  LDL.LU R106, [R1+0x1d9c] ;  /* 0x001d9c00016a7983 */ /* 0x001f280000300800 */
[----:B------:R-:W4:Y:S01]  /*3cf20*/  LDL.LU R107, [R1+0x1d98] ;  /* 0x001d9800016b7983 */ /* 0x000f220000300800 */
[----:B------:R-:W-:-:S03]  /*3cf30*/  FADD R110, R109, R110 ;  /* 0x0000006e6d6e7221 */ /* 0x000fc60000000000 */
        /* <DEDUP_REMOVED lines=8> */
[----:B------:R-:W4:Y:S04]  /*3cfc0*/  LDL.LU R111, [R1+0x1d88] ;  /* 0x001d8800016f7983 */ /* 0x000f280000300800 */
[----:B------:R0:W-:Y:S01]  /*3cfd0*/  STL [R1+0x18c8], R112 ;  /* 0x0018c87001007387 */ /* 0x0001e20000100800 */
[----:B------:R-:W-:-:S01]  /*3cfe0*/  FADD R118, R117, R118 ;  /* 0x0000007675767221 */ /* 0x000fc20000000000 */
[----:B------:R-:W-:-:S02]  /*3cff0*/  FADD R120, R119, R120 ;  /* 0x0000007877787221 */ /* 0x000fc40000000000 */
        /* <DEDUP_REMOVED lines=14> */
[----:B------:R-:W-:Y:S01]  /*3d0e0*/  FADD R140, R141, R140 ;  /* 0x0000008c8d8c7221 */ /* 0x000fe20000000000 */
[----:B------:R-:W-:-:S01]  /*3d0f0*/  FADD R138, R139, R138 ;  /* 0x0000008a8b8a7221 */ /* 0x000fc20000000000 */
[----:B0-----:R-:W4:Y:S04]  /*3d100*/  LDL.LU R118, [R1+0x1d6c] ;  /* 0x001d6c0001767983 */ /* 0x001f280000300800 */
[----:B------:R-:W4:Y:S04]  /*3d110*/  LDL.LU R119, [R1+0x1d68] ;  /* 0x001d680001777983 */ /* 0x000f280000300800 */
[----:B------:R0:W-:Y:S01]  /*3d120*/  STL [R1+0x18d8], R120 ;  /* 0x0018d87801007387 */ /* 0x0001e20000100800 */
[----:B------:R-:W-:-:S01]  /*3d130*/  FADD R136, R137, R136 ;  /* 0x0000008889887221 */ /* 0x000fc20000000000 */
[----:B------:R-:W-:-:S02]  /*3d140*/  FADD R15, R135, R15 ;  /* 0x0000000f870f7221 */ /* 0x000fc40000000000 */
[----:B0-----:R-:W4:Y:S04]  /*3d150*/  LDL.LU R120, [R1+0x1d64] ;  /* 0x001d640001787983 */ /* 0x001f280000300800 */
[----:B------:R-:W-:Y:S01]  /*3d160*/  STL [R1+0x18dc], R150 ;  /* 0x0018dc9601007387 */ /* 0x000fe20000100800 */
[----:B--2---:R-:W-:-:S03]  /*3d170*/  FADD R14, R134, R14 ;  /* 0x0000000e860e7221 */ /* 0x004fc60000000000 */
[----:B------:R-:W-:Y:S01]  /*3d180*/  STL [R1+0x18e0], R148 ;  /* 0x0018e09401007387 */ /* 0x000fe20000100800 */
[----:B---3--:R-:W-:-:S03]  /*3d190*/  FADD R13, R133, R13 ;  /* 0x0000000d850d7221 */ /* 0x008fc60000000000 */
[----:B------:R-:W-:Y:S04]  /*3d1a0*/  STL [R1+0x18e4], R146 ;  /* 0x0018e49201007387 */ /* 0x000fe80000100800 */
[----:B------:R-:W-:Y:S01]  /*3d1b0*/  STL [R1+0x18e8], R144 ;  /* 0x0018e89001007387 */ /* 0x000fe20000100800 */
[----:B----4-:R-:W-:-:S03]  /*3d1c0*/  FADD R12, R132, R12 ;  /* 0x0000000c840c7221 */ /* 0x010fc60000000000 */
[----:B------:R-:W-:Y:S04]  /*3d1d0*/  STL [R1+0x18ec], R142 ;  /* 0x0018ec8e01007387 */ /* 0x000fe80000100800 */
[----:B------:R-:W-:Y:S01]  /*3d1e0*/  STL [R1+0x18f0], R140 ;  /* 0x0018f08c01007387 */ /* 0x000fe20000100800 */
[----:B------:R-:W-:-:S03]  /*3d1f0*/  FADD R11, R131, R11 ;  /* 0x0000000b830b7221 */ /* 0x000fc60000000000 */
        /* <DEDUP_REMOVED lines=9> */
[----:B------:R-:W-:Y:S01]  /*3d290*/  STL [R1+0x190c], R11 ;  /* 0x00190c0b01007387 */ /* 0x000fe20000100800 */
[----:B------:R-:W-:-:S03]  /*3d2a0*/  FADD R7, R127, R7 ;  /* 0x000000077f077221 */ /* 0x000fc60000000000 */
[----:B------:R0:W-:Y:S04]  /*3d2b0*/  STL [R1+0x1910], R10 ;  /* 0x0019100a01007387 */ /* 0x0001e80000100800 */
[----:B------:R-:W-:Y:S01]  /*3d2c0*/  STL [R1+0x1914], R9 ;  /* 0x0019140901007387 */ /* 0x000fe20000100800 */
[----:B------:R-:W-:-:S03]  /*3d2d0*/  FADD R6, R126, R6 ;  /* 0x000000067e067221 */ /* 0x000fc60000000000 */
[----:B------:R-:W-:Y:S04]  /*3d2e0*/  STL [R1+0x1918], R8 ;  /* 0x0019180801007387 */ /* 0x000fe80000100800 */
[----:B------:R-:W-:Y:S01]  /*3d2f0*/  STL [R1+0x191c], R7 ;  /* 0x00191c0701007387 */ /* 0x000fe20000100800 */
[----:B------:R-:W-:-:S03]  /*3d300*/  FADD R5, R125, R5 ;  /* 0x000000057d057221 */ /* 0x000fc60000000000 */
[----:B------:R-:W-:Y:S01]  /*3d310*/  STL [R1+0x1920], R6 ;  /* 0x0019200601007387 */ /* 0x000fe20000100800 */
[----:B------:R-:W-:-:S03]  /*3d320*/  FADD R4, R124, R4 ;  /* 0x000000047c047221 */ /* 0x000fc60000000000 */
[----:B------:R-:W-:Y:S04]  /*3d330*/  STL [R1+0x1924], R5 ;  /* 0x0019240501007387 */ /* 0x000fe80000100800 */
[----:B------:R-:W-:Y:S01]  /*3d340*/  STL [R1+0x1928], R4 ;  /* 0x0019280401007387 */ /* 0x000fe20000100800 */
[----:B------:R-:W-:-:S01]  /*3d350*/  FADD R3, R123, R3 ;  /* 0x000000037b037221 */ /* 0x000fc20000000000 */
[----:B------:R-:W-:Y:S01]  /*3d360*/  FADD R2, R122, R2 ;  /* 0x000000027a027221 */ /* 0x000fe20000000000 */
[----:B------:R-:W-:-:S02]  /*3d370*/  FADD R0, R121, R0 ;  /* 0x0000000079007221 */ /* 0x000fc40000000000 */
[----:B------:R-:W2:Y:S04]  /*3d380*/  LDL R121, [R1+0xac] ;  /* 0x0000ac0001797983 */ /* 0x000ea80000100800 */
[----:B------:R1:W-:Y:S04]  /*3d390*/  STL [R1+0x192c], R3 ;  /* 0x00192c0301007387 */ /* 0x0003e80000100800 */
[----:B0-----:R-:W2:Y:S04]  /*3d3a0*/  LDL.LU R10, [R1+0x1938] ;  /* 0x00193800010a7983 */ /* 0x001ea80000300800 */
[----:B------:R0:W-:Y:S04]  /*3d3b0*/  STL [R1+0x1930], R2 ;  /* 0x0019300201007387 */ /* 0x0001e80000100800 */
[----:B------:R-:W3:Y:S04]  /*3d3c0*/  LDL R122, [R1+0xb0] ;  /* 0x0000b000017a7983 */ /* 0x000ee80000100800 */
[----:B------:R4:W-:Y:S04]  /*3d3d0*/  STL [R1+0x1934], R0 ;  /* 0x0019340001007387 */ /* 0x0009e80000100800 */
[----:B------:R-:W3:Y:S04]  /*3d3e0*/  LDL.LU R11, [R1+0x193c] ;  /* 0x00193c00010b7983 */ /* 0x000ee80000300800 */
[----:B------:R-:W3:Y:S04]  /*3d3f0*/  LDL R123, [R1+0xb4] ;  /* 0x0000b400017b7983 */ /* 0x000ee80000100800 */
        /* <DEDUP_REMOVED lines=20> */
[----:B-1----:R-:W3:Y:S04]  /*3d540*/  LDL.LU R3, [R1+0x1968] ;  /* 0x0019680001037983 */ /* 0x002ee80000300800 */
[----:B------:R-:W3:Y:S04]  /*3d550*/  LDL R135, [R1+0xe0] ;  /* 0x0000e00001877983 */ /* 0x000ee80000100800 */
[----:B0-----:R-:W3:Y:S04]  /*3d560*/  LDL.LU R2, [R1+0x196c] ;  /* 0x00196c0001027983 */ /* 0x001ee80000300800 */
[----:B------:R-:W3:Y:S04]  /*3d570*/  LDL R134, [R1+0xe4] ;  /* 0x0000e40001867983 */ /* 0x000ee80000100800 */
[----:B----4-:R-:W4:Y:S04]  /*3d580*/  LDL.LU R0, [R1+0x1970] ;  /* 0x0019700001007983 */ /* 0x010f280000300800 */
[----:B------:R-:W4:Y:S04]  /*3d590*/  LDL R142, [R1+0xe8] ;  /* 0x0000e800018e7983 */ /* 0x000f280000100800 */
[----:B------:R-:W4:Y:S04]  /*3d5a0*/  LDL R141, [R1+0xec] ;  /* 0x0000ec00018d7983 */ /* 0x000f280000100800 */
[----:B------:R-:W4:Y:S04]  /*3d5b0*/  LDL R140, [R1+0xf0] ;  /* 0x0000f000018c7983 */ /* 0x000f280000100800 */
[----:B------:R-:W4:Y:S04]  /*3d5c0*/  LDL R139, [R1+0xf4] ;  /* 0x0000f400018b7983 */ /* 0x000f280000100800 */
        /* <DEDUP_REMOVED lines=12> */
[----:B--2---:R-:W-:-:S03]  /*3d690*/  FADD R10, R121, R10 ;  /* 0x0000000a790a7221 */ /* 0x004fc60000000000 */
[----:B------:R-:W2:Y:S04]  /*3d6a0*/  LDL.LU R121, [R1+0x1d60] ;  /* 0x001d600001797983 */ /* 0x000ea80000300800 */
[----:B------:R0:W-:Y:S01]  /*3d6b0*/  STL [R1+0x1938], R10 ;  /* 0x0019380a01007387 */ /* 0x0001e20000100800 */
[----:B---3--:R-:W-:-:S03]  /*3d6c0*/  FADD R11, R122, R11 ;  /* 0x0000000b7a0b7221 */ /* 0x008fc60000000000 */
[----:B0-----:R-:W3:Y:S04]  /*3d6d0*/  LDL.LU R10, [R1+0x1980] ;  /* 0x00198000010a7983 */ /* 0x001ee80000300800 */
[----:B------:R-:W2:Y:S01]  /*3d6e0*/  LDL.LU R122, [R1+0x1d5c] ;  /* 0x001d5c00017a7983 */ /* 0x000ea20000300800 */
[----:B------:R-:W-:-:S03]  /*3d6f0*/  FADD R12, R123, R12 ;  /* 0x0000000c7b0c7221 */ /* 0x000fc60000000000 */
[----:B------:R0:W-:Y:S01]  /*3d700*/  STL [R1+0x193c], R11 ;  /* 0x00193c0b01007387 */ /* 0x0001e20000100800 */
[----:B------:R-:W-:-:S03]  /*3d710*/  FADD R13, R124, R13 ;  /* 0x0000000d7c0d7221 */ /* 0x000fc60000000000 */
[----:B0-----:R-:W2:Y:S04]  /*3d720*/  LDL.LU R11, [R1+0x197c] ;  /* 0x00197c00010b7983 */ /* 0x001ea80000300800 */
[----:B------:R-:W2:Y:S01]  /*3d730*/  LDL.LU R123, [R1+0x1d58] ;  /* 0x001d5800017b7983 */ /* 0x000ea20000300800 */
[----:B------:R-:W-:-:S03]  /*3d740*/  FADD R126, R125, R126 ;  /* 0x0000007e7d7e7221 */ /* 0x000fc60000000000 */
[----:B------:R0:W-:Y:S01]  /*3d750*/  STL [R1+0x1940], R12 ;  /* 0x0019400c01007387 */ /* 0x0001e20000100800 */
[----:B------:R-:W-:-:S03]  /*3d760*/  FADD R128, R127, R128 ;  /* 0x000000807f807221 */ /* 0x000fc60000000000 */
[----:B0-----:R-:W2:Y:S04]  /*3d770*/  LDL.LU R12, [R1+0x1978] ;  /* 0x00197800010c7983 */ /* 0x001ea80000300800 */
[----:B------:R-:W2:Y:S04]  /*3d780*/  LDL.LU R124, [R1+0x1d54] ;  /* 0x001d5400017c7983 */ /* 0x000ea80000300800 */
[----:B------:R0:W-:Y:S01]  /*3d790*/  STL [R1+0x1944], R13 ;  /* 0x0019440d01007387 */ /* 0x0001e20000100800 */
[----:B------:R-:W-:-:S01]  /*3d7a0*/  FADD R151, R129, R151 ;  /* 0x0000009781977221 */ /* 0x000fc20000000000 */
[----:B------:R-:W-:-:S02]  /*3d7b0*/  FADD R149, R150, R149 ;  /* 0x0000009596957221 */ /* 0x000fc40000000000 */
[----:B0-----:R-:W2:Y:S04]  /*3d7c0*/  LDL.LU R13, [R1+0x1974] ;  /* 0x00197400010d7983 */ /* 0x001ea80000300800 */
[----:B------:R-:W2:Y:S01]  /*3d7d0*/  LDL.LU R125, [R1+0x1d50] ;  /* 0x001d5000017d7983 */ /* 0x000ea20000300800 */
[----:B------:R-:W-:-:S03]  /*3d7e0*/  FADD R147, R148, R147 ;  /* 0x0000009394937221 */ /* 0x000fc60000000000 */
[----:B------:R0:W-:Y:S01]  /*3d7f0*/  STL [R1+0x1948], R126 ;  /* 0x0019487e01007387 */ /* 0x0001e20000100800 */
[----:B------:R-:W-:-:S03]  /*3d800*/  FADD R145, R146, R145 ;  /* 0x0000009192917221 */ /* 0x000fc60000000000 */
[----:B0-----:R-:W2:Y:S01]  /*3d810*/  LDL.LU R126, [R1+0x1d4c] ;  /* 0x001d4c00017e7983 */ /* 0x001ea20000300800 */
[----:B------:R-:W-:-:S03]  /*3d820*/  FADD R15, R144, R15 ;  /* 0x0000000f900f7221 */ /* 0x000fc60000000000 */
[----:B------:R-:W2:Y:S04]  /*3d830*/  LDL.LU R127, [R1+0x1d48] ;  /* 0x001d4800017f7983 */ /* 0x000ea80000300800 */
[----:B------:R0:W-:Y:S01]  /*3d840*/  STL [R1+0x194c], R128 ;  /* 0x00194c8001007387 */ /* 0x0001e20000100800 */
[----:B------:R-:W-:-:S03]  /*3d850*/  FADD R14, R143, R14 ;  /* 0x0000000e8f0e7221 */ /* 0x000fc60000000000 */
[----:B0-----:R-:W2:Y:S01]  /*3d860*/  LDL.LU R128, [R1+0x1d44] ;  /* 0x001d440001807983 */ /* 0x001ea20000300800 */
[----:B------:R-:W-:-:S03]  /*3d870*/  FADD R3, R137, R3 ;  /* 0x0000000389037221 */ /* 0x000fc60000000000 */
[----:B------:R-:W2:Y:S04]  /*3d880*/  LDL.LU R129, [R1+0x1d40] ;  /* 0x001d400001817983 */ /* 0x000ea80000300800 */
[----:B------:R-:W-:Y:S01]  /*3d890*/  STL [R1+0x1950], R151 ;  /* 0x0019509701007387 */ /* 0x000fe20000100800 */
[----:B------:R-:W-:-:S03]  /*3d8a0*/  FADD R2, R135, R2 ;  /* 0x0000000287027221 */ /* 0x000fc60000000000 */
[----:B------:R-:W-:Y:S04]  /*3d8b0*/  STL [R1+0x1954], R149 ;  /* 0x0019549501007387 */ /* 0x000fe80000100800 */
[----:B------:R-:W-:Y:S01]  /*3d8c0*/  STL [R1+0x1958], R147 ;  /* 0x0019589301007387 */ /* 0x000fe20000100800 */
[----:B----4-:R-:W-:-:S03]  /*3d8d0*/  FADD R0, R134, R0 ;  /* 0x0000000086007221 */ /* 0x010fc60000000000 */
[----:B------:R-:W-:Y:S04]  /*3d8e0*/  STL [R1+0x195c], R145 ;  /* 0x00195c9101007387 */ /* 0x000fe80000100800 */
[----:B------:R-:W-:Y:S04]  /*3d8f0*/  STL [R1+0x1960], R15 ;  /* 0x0019600f01007387 */ /* 0x000fe80000100800 */
[----:B------:R-:W-:Y:S04]  /*3d900*/  STL [R1+0x1964], R14 ;  /* 0x0019640e01007387 */ /* 0x000fe80000100800 */
[----:B------:R-:W4:Y:S04]  /*3d910*/  LDL R137, [R1+0x110] ;  /* 0x0001100001897983 */ /* 0x000f280000100800 */
[----:B------:R0:W-:Y:S04]  /*3d920*/  STL [R1+0x1968], R3 ;  /* 0x0019680301007387 */ /* 0x0001e80000100800 */
[----:B0-----:R-:W4:Y:S04]  /*3d930*/  LDL.LU R3, [R1+0x199c] ;  /* 0x00199c0001037983 */ /* 0x001f280000300800 */
[----:B------:R0:W-:Y:S04]  /*3d940*/  STL [R1+0x196c], R2 ;  /* 0x00196c0201007387 */ /* 0x0001e80000100800 */
[----:B------:R-:W4:Y:S04]  /*3d950*/  LDL R135, [R1+0x114] ;  /* 0x0001140001877983 */ /* 0x000f280000100800 */
[----:B------:R1:W-:Y:S04]  /*3d960*/  STL [R1+0x1970], R0 ;  /* 0x0019700001007387 */ /* 0x0003e80000100800 */
[----:B0-----:R-:W4:Y:S04]  /*3d970*/  LDL.LU R2, [R1+0x19a0] ;  /* 0x0019a00001027983 */ /* 0x001f280000300800 */
[----:B------:R-:W4:Y:S04]  /*3d980*/  LDL R134, [R1+0x118] ;  /* 0x0001180001867983 */ /* 0x000f280000100800 */
[----:B-1----:R-:W4:Y:S01]  /*3d990*/  LDL.LU R0, [R1+0x19a4] ;  /* 0x0019a40001007983 */ /* 0x002f220000300800 */
[----:B------:R-:W-:-:S01]  /*3d9a0*/  FADD R9, R138, R9 ;  /* 0x000000098a097221 */ /* 0x000fc20000000000 */
[----:B------:R-:W-:Y:S01]  /*3d9b0*/  FADD R8, R136, R8 ;  /* 0x0000000888087221 */ /* 0x000fe20000000000 */
[----:B------:R-:W-:-:S01]  /*3d9c0*/  FADD R7, R133, R7 ;  /* 0x0000000785077221 */ /* 0x000fc20000000000 */
[----:B------:R-:W-:Y:S01]  /*3d9d0*/  FADD R6, R132, R6 ;  /* 0x0000000684067221 */ /* 0x000fe20000000000 */
[----:B------:R-:W-:-:S01]  /*3d9e0*/  FADD R5, R131, R5 ;  /* 0x0000000583057221 */ /* 0x000fc20000000000 */
[----:B------:R-:W-:Y:S01]  /*3d9f0*/  FADD R4, R130, R4 ;  /* 0x0000000482047221 */ /* 0x000fe20000000000 */
[----:B---3--:R-:W-:-:S01]  /*3da00*/  FADD R10, R139, R10 ;  /* 0x0000000a8b0a7221 */ /* 0x008fc20000000000 */
[----:B--2---:R-:W-:Y:S01]  /*3da10*/  FADD R11, R140, R11 ;  /* 0x0000000b8c0b7221 */ /* 0x004fe20000000000 */
[----:B------:R-:W-:-:S01]  /*3da20*/  FADD R12, R141, R12 ;  /* 0x0000000c8d0c7221 */ /* 0x000fc20000000000 */
[----:B------:R-:W-:-:S05]  /*3da30*/  FADD R13, R142, R13 ;  /* 0x0000000d8e0d7221 */ /* 0x000fca0000000000 */
[----:B------:R-:W-:Y:S04]  /*3da40*/  STL [R1+0x1974], R13 ;  /* 0x0019740d01007387 */ /* 0x000fe80000100800 */
[----:B------:R-:W-:Y:S04]  /*3da50*/  STL [R1+0x1978], R12 ;  /* 0x0019780c01007387 */ /* 0x000fe80000100800 */
[----:B------:R-:W-:Y:S04]  /*3da60*/  STL [R1+0x197c], R11 ;  /* 0x00197c0b01007387 */ /* 0x000fe80000100800 */
[----:B------:R0:W-:Y:S04]  /*3da70*/  STL [R1+0x1980], R10 ;  /* 0x0019800a01007387 */ /* 0x0001e80000100800 */
[----:B------:R-:W-:Y:S04]  /*3da80*/  STL [R1+0x1984], R9 ;  /* 0x0019840901007387 */ /* 0x000fe80000100800 */
[----:B------:R-:W-:Y:S04]  /*3da90*/  STL [R1+0x1988], R8 ;  /* 0x0019880801007387 */ /* 0x000fe80000100800 */
[----:B------:R1:W-:Y:S04]  /*3daa0*/  STL [R1+0x198c], R7 ;  /* 0x00198c0701007387 */ /* 0x0003e80000100800 */
[----:B0-----:R-:W2:Y:S04]  /*3dab0*/  LDL R10, [R1+0x11c] ;  /* 0x00011c00010a7983 */ /* 0x001ea80000100800 */
[----:B------:R0:W-:Y:S04]  /*3dac0*/  STL [R1+0x1990], R6 ;  /* 0x0019900601007387 */ /* 0x0001e80000100800 */
[----:B------:R-:W3:Y:S04]  /*3dad0*/  LDL R130, [R1+0x120] ;  /* 0x0001200001827983 */ /* 0x000ee80000100800 */
[----:B------:R-:W-:Y:S04]  /*3dae0*/  STL [R1+0x1994], R5 ;  /* 0x0019940501007387 */ /* 0x000fe80000100800 */
[----:B------:R-:W3:Y:S04]  /*3daf0*/  LDL R131, [R1+0x124] ;  /* 0x0001240001837983 */ /* 0x000ee80000100800 */
[----:B------:R-:W-:Y:S04]  /*3db00*/  STL [R1+0x1998], R4 ;  /* 0x0019980401007387 */ /* 0x000fe80000100800 */
[----:B------:R-:W3:Y:S04]  /*3db10*/  LDL R132, [R1+0x128] ;  /* 0x0001280001847983 */ /* 0x000ee80000100800 */
[----:B------:R-:W3:Y:S04]  /*3db20*/  LDL R133, [R1+0x12c] ;  /* 0x00012c0001857983 */ /* 0x000ee80000100800 */
[----:B------:R-:W3:Y:S04]  /*3db30*/  LDL R150, [R1+0x130] ;  /* 0x0001300001967983 */ /* 0x000ee80000100800 */
[----:B------:R-:W3:Y:S04]  /*3db40*/  LDL R148, [R1+0x134] ;  /* 0x0001340001947983 */ /* 0x000ee80000100800 */
[----:B------:R-:W3:Y:S04]  /*3db50*/  LDL R147, [R1+0x138] ;  /* 0x0001380001937983 */ /* 0x000ee80000100800 */
[----:B------:R-:W3:Y:S04]  /*3db60*/  LDL R146, [R1+0x13c] ;  /* 0x00013c0001927983 */ /* 0x000ee80000100800 */
[----:B------:R-:W3:Y:S01]  /*3db70*/  LDL R145, [R1+0x140] ;  /* 0x0001400001917983 */ /* 0x000ee20000100800 */
[----:B----4-:R-:W-:-:S03]  /*3db80*/  FADD R3, R137, R3 ;  /* 0x0000000389037221 */ /* 0x010fc60000000000 */
[----:B------:R-:W4:Y:S04]  /*3db90*/  LDL R142, [R1+0x144] ;  /* 0x00014400018e7983 */ /* 0x000f280000100800 */
[----:B------:R-:W4:Y:S04]  /*3dba0*/  LDL R140, [R1+0x148] ;  /* 0x00014800018c7983 */ /* 0x000f280000100800 */
[----:B------:R-:W2:Y:S04]  /*3dbb0*/  LDL R138, [R1+0x14c] ;  /* 0x00014c00018a7983 */ /* 0x000ea80000100800 */
[----:B-1----:R-:W2:Y:S01]  /*3dbc0*/  LDL.LU R7, [R1+0x19d8] ;  /* 0x0019d80001077983 */ /* 0x002ea20000300800 */
[----:B------:R-:W-:-:S03]  /*3dbd0*/  FADD R2, R135, R2 ;  /* 0x0000000287027221 */ /* 0x000fc60000000000 */
[----:B------:R-:W4:Y:S04]  /*3dbe0*/  LDL R136, [R1+0x150] ;  /* 0x0001500001887983 */ /* 0x000f280000100800 */
[----:B0-----:R-:W4:Y:S04]  /*3dbf0*/  LDL.LU R6, [R1+0x19dc] ;  /* 0x0019dc0001067983 */ /* 0x001f280000300800 */
[----:B------:R-:W4:Y:S04]  /*3dc00*/  LDL.LU R8, [R1+0x19d4] ;  /* 0x0019d40001087983 */ /* 0x000f280000300800 */
[----:B------:R-:W4:Y:S04]  /*3dc10*/  LDL.LU R11, [R1+0x19d0] ;  /* 0x0019d000010b7983 */ /* 0x000f280000300800 */
[----:B------:R0:W-:Y:S01]  /*3dc20*/  STL [R1+0x199c], R3 ;  /* 0x00199c0301007387 */ /* 0x0001e20000100800 */
[----:B------:R-:W-:-:S03]  /*3dc30*/  FADD R0, R134, R0 ;  /* 0x0000000086007221 */ /* 0x000fc60000000000 */
[----:B0-----:R-:W3:Y:S04]  /*3dc40*/  LDL.LU R3, [R1+0x19a8] ;  /* 0x0019a80001037983 */ /* 0x001ee80000300800 */
[----:B------:R0:W-:Y:S04]  /*3dc50*/  STL [R1+0x19a0], R2 ;  /* 0x0019a00201007387 */ /* 0x0001e80000100800 */
[----:B------:R-:W4:Y:S04]  /*3dc60*/  LDL.LU R4, [R1+0x19ac] ;  /* 0x0019ac0001047983 */ /* 0x000f280000300800 */
[----:B------:R-:W4:Y:S04]  /*3dc70*/  LDL.LU R5, [R1+0x19b0] ;  /* 0x0019b00001057983 */ /* 0x000f280000300800 */
[----:B------:R1:W-:Y:S04]  /*3dc80*/  STL [R1+0x19a4], R0 ;  /* 0x0019a40001007387 */ /* 0x0003e80000100800 */
[----:B------:R-:W4:Y:S04]  /*3dc90*/  LDL.LU R9, [R1+0x19b4] ;  /* 0x0019b40001097983 */ /* 0x000f280000300800 */
[----:B------:R-:W4:Y:S04]  /*3dca0*/  LDL.LU R151, [R1+0x19b8] ;  /* 0x0019b80001977983 */ /* 0x000f280000300800 */
[----:B------:R-:W4:Y:S04]  /*3dcb0*/  LDL.LU R149, [R1+0x19bc] ;  /* 0x0019bc0001957983 */ /* 0x000f280000300800 */
[----:B------:R-:W4:Y:S04]  /*3dcc0*/  LDL.LU R15, [R1+0x19c0] ;  /* 0x0019c000010f7983 */ /* 0x000f280000300800 */
[----:B------:R-:W4:Y:S04]  /*3dcd0*/  LDL.LU R14, [R1+0x19c4] ;  /* 0x0019c400010e7983 */ /* 0x000f280000300800 */
[----:B------:R-:W4:Y:S04]  /*3dce0*/  LDL.LU R13, [R1+0x19c8] ;  /* 0x0019c800010d7983 */ /* 0x000f280000300800 */
[----:B------:R-:W4:Y:S04]  /*3dcf0*/  LDL.LU R12, [R1+0x19cc] ;  /* 0x0019cc00010c7983 */ /* 0x000f280000300800 */
[----:B------:R-:W4:Y:S04]  /*3dd00*/  LDL R134, [R1+0x154] ;  /* 0x0001540001867983 */ /* 0x000f280000100800 */
[----:B------:R-:W4:Y:S04]  /*3dd10*/  LDL R144, [R1+0x158] ;  /* 0x0001580001907983 */ /* 0x000f280000100800 */
[----:B------:R-:W4:Y:S04]  /*3dd20*/  LDL R143, [R1+0x15c] ;  /* 0x00015c00018f7983 */ /* 0x000f280000100800 */
[----:B------:R-:W4:Y:S04]  /*3dd30*/  LDL R141, [R1+0x160] ;  /* 0x00016000018d7983 */ /* 0x000f280000100800 */
[----:B------:R-:W4:Y:S04]  /*3dd40*/  LDL R139, [R1+0x164] ;  /* 0x00016400018b7983 */ /* 0x000f280000100800 */
[----:B------:R-:W4:Y:S04]  /*3dd50*/  LDL R137, [R1+0x168] ;  /* 0x0001680001897983 */ /* 0x000f280000100800 */
[----:B0-----:R-:W4:Y:S04]  /*3dd60*/  LDL.LU R2, [R1+0x19f4] ;  /* 0x0019f40001027983 */ /* 0x001f280000300800 */
[----:B------:R-:W4:Y:S04]  /*3dd70*/  LDL R135, [R1+0x16c] ;  /* 0x00016c0001877983 */ /* 0x000f280000100800 */
[----:B-1----:R-:W4:Y:S01]  /*3dd80*/  LDL.LU R0, [R1+0x19f8] ;  /* 0x0019f80001007983 */ /* 0x002f220000300800 */
[----:B--2---:R-:W-:-:S01]  /*3dd90*/  FADD R7, R138, R7 ;  /* 0x000000078a077221 */ /* 0x004fc20000000000 */
[----:B---3--:R-:W-:-:S02]  /*3dda0*/  FADD R3, R10, R3 ;  /* 0x000000030a037221 */ /* 0x008fc40000000000 */
[----:B------:R-:W2:Y:S04]  /*3ddb0*/  LDL.LU R10, [R1+0x19e0] ;  /* 0x0019e000010a7983 */ /* 0x000ea80000300800 */
[----:B------:R0:W-:Y:S01]  /*3ddc0*/  STL [R1+0x19a8], R3 ;  /* 0x0019a80301007387 */ /* 0x0001e20000100800 */
[----:B----4-:R-:W-:-:S01]  /*3ddd0*/  FADD R4, R130, R4 ;  /* 0x0000000482047221 */ /* 0x010fc20000000000 */
[----:B------:R-:W-:Y:S02]  /*3dde0*/  FADD R5, R131, R5 ;  /* 0x0000000583057221 */ /* 0x000fe40000000000 */
[----:B0-----:R-:W3:Y:S04]  /*3ddf0*/  LDL.LU R3, [R1+0x19f0] ;  /* 0x0019f00001037983 */ /* 0x001ee80000300800 */
        /* <DEDUP_REMOVED lines=14> */
[----:B0-----:R-:W4:Y:S01]  /*3dee0*/  LDL.LU R9, [R1+0x19e4] ;  /* 0x0019e40001097983 */ /* 0x001f220000300800 */
[----:B------:R-:W-:-:S01]  /*3def0*/  FADD R12, R145, R12 ;  /* 0x0000000c910c7221 */ /* 0x000fc20000000000 */
[----:B------:R-:W-:Y:S02]  /*3df00*/  FADD R11, R142, R11 ;  /* 0x0000000b8e0b7221 */ /* 0x000fe40000000000 */
[----:B------:R-:W4:Y:S01]  /*3df10*/  LDL.LU R133, [R1+0x1d30] ;  /* 0x001d300001857983 */ /* 0x000f220000300800 */
[----:B------:R-:W-:-:S03]  /*3df20*/  FADD R8, R140, R8 ;  /* 0x000000088c087221 */ /* 0x000fc60000000000 */
[----:B------:R-:W-:Y:S01]  /*3df30*/  STL [R1+0x19b8], R151 ;  /* 0x0019b89701007387 */ /* 0x000fe20000100800 */
[----:B------:R-:W-:-:S03]  /*3df40*/  FADD R6, R136, R6 ;  /* 0x0000000688067221 */ /* 0x000fc60000000000 */
[----:B------:R-:W-:Y:S04]  /*3df50*/  STL [R1+0x19bc], R149 ;  /* 0x0019bc9501007387 */ /* 0x000fe80000100800 */
[----:B------:R-:W-:Y:S04]  /*3df60*/  STL [R1+0x19c0], R15 ;  /* 0x0019c00f01007387 */ /* 0x000fe80000100800 */
[----:B------:R-:W-:Y:S04]  /*3df70*/  STL [R1+0x19c4], R14 ;  /* 0x0019c40e01007387 */ /* 0x000fe80000100800 */
[----:B------:R-:W-:Y:S04]  /*3df80*/  STL [R1+0x19c8], R13 ;  /* 0x0019c80d01007387 */ /* 0x000fe80000100800 */
[----:B------:R-:W-:Y:S04]  /*3df90*/  STL [R1+0x19cc], R12 ;  /* 0x0019cc0c01007387 */ /* 0x000fe80000100800 */
[----:B------:R-:W-:Y:S04]  /*3dfa0*/  STL [R1+0x19d0], R11 ;  /* 0x0019d00b01007387 */ /* 0x000fe80000100800 */
[----:B------:R-:W4:Y:S04]  /*3dfb0*/  LDL R142, [R1+0x170] ;  /* 0x00017000018e7983 */ /* 0x000f280000100800 */
[----:B------:R-:W-:Y:S04]  /*3dfc0*/  STL [R1+0x19d4], R8 ;  /* 0x0019d40801007387 */ /* 0x000fe80000100800 */
[----:B------:R0:W-:Y:S04]  /*3dfd0*/  STL [R1+0x19dc], R6 ;  /* 0x0019dc0601007387 */ /* 0x0001e80000100800 */
[----:B------:R1:W-:Y:S04]  /*3dfe0*/  STL [R1+0x19d8], R7 ;  /* 0x0019d80701007387 */ /* 0x0003e80000100800 */
[----:B0-----:R-:W4:Y:S04]  /*3dff0*/  LDL.LU R6, [R1+0x19fc] ;  /* 0x0019fc0001067983 */ /* 0x001f280000300800 */
[----:B------:R-:W4:Y:S04]  /*3e000*/  LDL R140, [R1+0x174] ;  /* 0x00017400018c7983 */ /* 0x000f280000100800 */
[----:B-1----:R-:W4:Y:S04]  /*3e010*/  LDL.LU R7, [R1+0x1a00] ;  /* 0x001a000001077983 */ /* 0x002f280000300800 */
[----:B------:R-:W4:Y:S04]  /*3e020*/  LDL R138, [R1+0x178] ;  /* 0x00017800018a7983 */ /* 0x000f280000100800 */
[----:B------:R-:W4:Y:S04]  /*3e030*/  LDL.LU R8, [R1+0x1a04] ;  /* 0x001a040001087983 */ /* 0x000f280000300800 */
[----:B------:R-:W4:Y:S04]  /*3e040*/  LDL R136, [R1+0x17c] ;  /* 0x00017c0001887983 */ /* 0x000f280000100800 */
[----:B------:R-:W4:Y:S01]  /*3e050*/  LDL.LU R11, [R1+0x1a08] ;  /* 0x001a0800010b7983 */ /* 0x000f220000300800 */
[----:B------:R-:W-:-:S01]  /*3e060*/  FADD R2, R137, R2 ;  /* 0x0000000289027221 */ /* 0x000fc20000000000 */
[----:B------:R-:W-:Y:S01]  /*3e070*/  FADD R0, R135, R0 ;  /* 0x0000000087007221 */ /* 0x000fe20000000000 */
[----:B--2---:R-:W-:-:S02]  /*3e080*/  FADD R10, R134, R10 ;  /* 0x0000000a860a7221 */ /* 0x004fc40000000000 */
[----:B------:R-:W2:Y:S04]  /*3e090*/  LDL R134, [R1+0x180] ;  /* 0x0001800001867983 */ /* 0x000ea80000100800 */
[----:B------:R0:W-:Y:S01]  /*3e0a0*/  STL [R1+0x19e0], R10 ;  /* 0x0019e00a01007387 */ /* 0x0001e20000100800 */
[----:B---3--:R-:W-:-:S03]  /*3e0b0*/  FADD R3, R139, R3 ;  /* 0x000000038b037221 */ /* 0x008fc60000000000 */
[----:B0-----:R-:W2:Y:S01]  /*3e0c0*/  LDL.LU R10, [R1+0x1a0c] ;  /* 0x001a0c00010a7983 */ /* 0x001ea20000300800 */
[----:B----4-:R-:W-:-:S01]  /*3e0d0*/  FADD R4, R141, R4 ;  /* 0x000000048d047221 */ /* 0x010fc20000000000 */
[----:B------:R-:W-:Y:S01]  /*3e0e0*/  FADD R5, R143, R5 ;  /* 0x000000058f057221 */ /* 0x000fe20000000000 */
[----:B------:R-:W-:-:S05]  /*3e0f0*/  FADD R9, R144, R9 ;  /* 0x0000000990097221 */ /* 0x000fca0000000000 */
[----:B------:R-:W-:Y:S04]  /*3e100*/  STL [R1+0x19e4], R9 ;  /* 0x0019e40901007387 */ /* 0x000fe80000100800 */
[----:B------:R0:W-:Y:S04]  /*3e110*/  STL [R1+0x19e8], R5 ;  /* 0x0019e80501007387 */ /* 0x0001e80000100800 */
[----:B------:R-:W-:Y:S04]  /*3e120*/  STL [R1+0x19ec], R4 ;  /* 0x0019ec0401007387 */ /* 0x000fe80000100800 */
[----:B------:R-:W3:Y:S04]  /*3e130*/  LDL R15, [R1+0x184] ;  /* 0x00018400010f7983 */ /* 0x000ee80000100800 */
[----:B------:R-:W-:Y:S04]  /*3e140*/  STL [R1+0x19f0], R3 ;  /* 0x0019f00301007387 */ /* 0x000fe80000100800 */
[----:B------:R-:W4:Y:S04]  /*3e150*/  LDL R151, [R1+0x188] ;  /* 0x0001880001977983 */ /* 0x000f280000100800 */
[----:B------:R-:W-:Y:S04]  /*3e160*/  STL [R1+0x19f4], R2 ;  /* 0x0019f40201007387 */ /* 0x000fe80000100800 */
[----:B------:R-:W4:Y:S04]  /*3e170*/  LDL R149, [R1+0x18c] ;  /* 0x00018c0001957983 */ /* 0x000f280000100800 */
[----:B------:R1:W-:Y:S04]  /*3e180*/  STL [R1+0x19f8], R0 ;  /* 0x0019f80001007387 */ /* 0x0003e80000100800 */
[----:B------:R-:W3:Y:S04]  /*3e190*/  LDL R147, [R1+0x190] ;  /* 0x0001900001937983 */ /* 0x000ee80000100800 */
[----:B------:R-:W4:Y:S04]  /*3e1a0*/  LDL R145, [R1+0x194] ;  /* 0x0001940001917983 */ /* 0x000f280000100800 */
[----:B------:R-:W3:Y:S04]  /*3e1b0*/  LDL R143, [R1+0x198] ;  /* 0x00019800018f7983 */ /* 0x000ee80000100800 */
[----:B0-----:R-:W3:Y:S01]  /*3e1c0*/  LDL.LU R5, [R1+0x1a24] ;  /* 0x001a240001057983 */ /* 0x001ee20000300800 */
[----:B------:R-:W-:-:S03]  /*3e1d0*/  FADD R6, R142, R6 ;  /* 0x000000068e067221 */ /* 0x000fc60000000000 */
[----:B------:R-:W4:Y:S04]  /*3e1e0*/  LDL R141, [R1+0x19c] ;  /* 0x00019c00018d7983 */ /* 0x000f280000100800 */
[----:B-1----:R-:W4:Y:S01]  /*3e1f0*/  LDL.LU R0, [R1+0x1a28] ;  /* 0x001a280001007983 */ /* 0x002f220000300800 */
        /* <DEDUP_REMOVED lines=8> */
[----:B------:R0:W-:Y:S04]  /*3e280*/  STL [R1+0x19fc], R6 ;  /* 0x0019fc0601007387 */ /* 0x0001e80000100800 */
[----:B0-----:R-:W4:Y:S04]  /*3e290*/  LDL.LU R6, [R1+0x1a20] ;  /* 0x001a200001067983 */ /* 0x001f280000300800 */
[----:B------:R0:W-:Y:S04]  /*3e2a0*/  STL [R1+0x1a00], R7 ;  /* 0x001a000701007387 */ /* 0x0001e80000100800 */
[----:B0-----:R-:W4:Y:S04]  /*3e2b0*/  LDL.LU R7, [R1+0x1a1c] ;  /* 0x001a1c0001077983 */ /* 0x001f280000300800 */
[----:B------:R-:W4:Y:S04]  /*3e2c0*/  LDL.LU R14, [R1+0x1a10] ;  /* 0x001a1000010e7983 */ /* 0x000f280000300800 */
[----:B------:R-:W4:Y:S04]  /*3e2d0*/  LDL.LU R9, [R1+0x1a14] ;  /* 0x001a140001097983 */ /* 0x000f280000300800 */
[----:B------:R0:W-:Y:S04]  /*3e2e0*/  STL [R1+0x1a04], R8 ;  /* 0x001a040801007387 */ /* 0x0001e80000100800 */
[----:B0-----:R-:W4:Y:S01]  /*3e2f0*/  LDL.LU R8, [R1+0x1a18] ;  /* 0x001a180001087983 */ /* 0x001f220000300800 */
[----:B------:R-:W-:-:S03]  /*3e300*/  FADD R11, R136, R11 ;  /* 0x0000000b880b7221 */ /* 0x000fc60000000000 */
[----:B------:R-:W4:Y:S01]  /*3e310*/  LDL R136, [R1+0x1b0] ;  /* 0x0001b00001887983 */ /* 0x000f220000100800 */
[----:B--2---:R-:W-:-:S03]  /*3e320*/  FADD R10, R134, R10 ;  /* 0x0000000a860a7221 */ /* 0x004fc60000000000 */
[----:B------:R-:W2:Y:S04]  /*3e330*/  LDL R134, [R1+0x1ac] ;  /* 0x0001ac0001867983 */ /* 0x000ea80000100800 */
[----:B------:R-:W-:Y:S04]  /*3e340*/  STL [R1+0x1a08], R11 ;  /* 0x001a080b01007387 */ /* 0x000fe80000100800 */
[----:B------:R-:W2:Y:S04]  /*3e350*/  LDL R138, [R1+0x1b4] ;  /* 0x0001b400018a7983 */ /* 0x000ea80000100800 */
[----:B------:R0:W-:Y:S04]  /*3e360*/  STL [R1+0x1a0c], R10 ;  /* 0x001a0c0a01007387 */ /* 0x0001e80000100800 */
[----:B------:R-:W2:Y:S04]  /*3e370*/  LDL R140, [R1+0x1b8] ;  /* 0x0001b800018c7983 */ /* 0x000ea80000100800 */
[----:B------:R-:W2:Y:S04]  /*3e380*/  LDL R142, [R1+0x1bc] ;  /* 0x0001bc00018e7983 */ /* 0x000ea80000100800 */
[----:B0-----:R-:W2:Y:S04]  /*3e390*/  LDL R10, [R1+0x1c0] ;  /* 0x0001c000010a7983 */ /* 0x001ea80000100800 */
[----:B------:R-:W2:Y:S04]  /*3e3a0*/  LDL R11, [R1+0x1c4] ;  /* 0x0001c400010b7983 */ /* 0x000ea80000100800 */
[----:B------:R-:W2:Y:S04]  /*3e3b0*/  LDL R12, [R1+0x1c8] ;  /* 0x0001c800010c7983 */ /* 0x000ea80000100800 */
[----:B------:R-:W2:Y:S04]  /*3e3c0*/  LDL R13, [R1+0x1cc] ;  /* 0x0001cc00010d7983 */ /* 0x000ea80000100800 */
[----:B------:R-:W2:Y:S04]  /*3e3d0*/  LDL R150, [R1+0x1d0] ;  /* 0x0001d00001967983 */ /* 0x000ea80000100800 */
[----:B------:R-:W2:Y:S04]  /*3e3e0*/  LDL R148, [R1+0x1d4] ;  /* 0x0001d40001947983 */ /* 0x000ea80000100800 */
[----:B------:R-:W2:Y:S04]  /*3e3f0*/  LDL R146, [R1+0x1d8] ;  /* 0x0001d80001927983 */ /* 0x000ea80000100800 */
[----:B------:R-:W2:Y:S01]  /*3e400*/  LDL R144, [R1+0x1dc] ;  /* 0x0001dc0001907983 */ /* 0x000ea20000100800 */
[----:B---3--:R-:W-:-:S01]  /*3e410*/  FADD R5, R143, R5 ;  /* 0x000000058f057221 */ /* 0x008fc20000000000 */
[----:B----4-:R-:W-:Y:S01]  /*3e420*/  FADD R0, R141, R0 ;  /* 0x000000008d007221 */ /* 0x010fe20000000000 */
[----:B------:R-:W-:-:S01]  /*3e430*/  FADD R2, R139, R2 ;  /* 0x000000028b027221 */ /* 0x000fc20000000000 */
[----:B------:R-:W-:Y:S01]  /*3e440*/  FADD R3, R137, R3 ;  /* 0x0000000389037221 */ /* 0x000fe20000000000 */
[----:B------:R-:W-:-:S01]  /*3e450*/  FADD R4, R135, R4 ;  /* 0x0000000487047221 */ /* 0x000fc20000000000 */
[----:B------:R-:W-:Y:S01]  /*3e460*/  FADD R6, R145, R6 ;  /* 0x0000000691067221 */ /* 0x000fe20000000000 */
[----:B------:R-:W-:-:S01]  /*3e470*/  FADD R7, R147, R7 ;  /* 0x0000000793077221 */ /* 0x000fc20000000000 */
[----:B------:R-:W-:Y:S01]  /*3e480*/  FADD R14, R15, R14 ;  /* 0x0000000e0f0e7221 */ /* 0x000fe20000000000 */
[----:B------:R-:W-:-:S04]  /*3e490*/  FADD R9, R151, R9 ;  /* 0x0000000997097221 */ /* 0x000fc80000000000 */
[----:B------:R-:W-:Y:S04]  /*3e4a0*/  STL [R1+0x1a10], R14 ;  /* 0x001a100e01007387 */ /* 0x000fe80000100800 */
[----:B------:R-:W-:Y:S01]  /*3e4b0*/  STL [R1+0x1a14], R9 ;  /* 0x001a140901007387 */ /* 0x000fe20000100800 */
[----:B------:R-:W-:-:S05]  /*3e4c0*/  FADD R8, R149, R8 ;  /* 0x0000000895087221 */ /* 0x000fca0000000000 */
[----:B------:R-:W-:Y:S04]  /*3e4d0*/  STL [R1+0x1a18], R8 ;  /* 0x001a180801007387 */ /* 0x000fe80000100800 */
[----:B------:R-:W-:Y:S04]  /*3e4e0*/  STL [R1+0x1a1c], R7 ;  /* 0x001a1c0701007387 */ /* 0x000fe80000100800 */
[----:B------:R0:W-:Y:S04]  /*3e4f0*/  STL [R1+0x1a28], R0 ;  /* 0x001a280001007387 */ /* 0x0001e80000100800 */
[----:B------:R-:W-:Y:S04]  /*3e500*/  STL [R1+0x1a20], R6 ;  /* 0x001a200601007387 */ /* 0x000fe80000100800 */
[----:B0-----:R-:W2:Y:S04]  /*3e510*/  LDL.LU R0, [R1+0x1a68] ;  /* 0x001a680001007983 */ /* 0x001ea80000300800 */
[----:B------:R-:W-:Y:S04]  /*3e520*/  STL [R1+0x1a24], R5 ;  /* 0x001a240501007387 */ /* 0x000fe80000100800 */
[----:B------:R0:W-:Y:S04]  /*3e530*/  STL [R1+0x1a2c], R2 ;  /* 0x001a2c0201007387 */ /* 0x0001e80000100800 */
[----:B0-----:R-:W3:Y:S04]  /*3e540*/  LDL.LU R2, [R1+0x1a64] ;  /* 0x001a640001027983 */ /* 0x001ee80000300800 */
[----:B------:R0:W-:Y:S04]  /*3e550*/  STL [R1+0x1a30], R3 ;  /* 0x001a300301007387 */ /* 0x0001e80000100800 */
[----:B0-----:R-:W4:Y:S04]  /*3e560*/  LDL.LU R3, [R1+0x1a60] ;  /* 0x001a600001037983 */ /* 0x001f280000300800 */
[----:B------:R-:W3:Y:S04]  /*3e570*/  LDL.LU R135, [R1+0x1a38] ;  /* 0x001a380001877983 */ /* 0x000ee80000300800 */
        /* <DEDUP_REMOVED lines=9> */
[----:B0-----:R-:W4:Y:S04]  /*3e610*/  LDL.LU R4, [R1+0x1a5c] ;  /* 0x001a5c0001047983 */ /* 0x001f280000300800 */
[----:B------:R-:W4:Y:S04]  /*3e620*/  LDL R143, [R1+0x1e0] ;  /* 0x0001e000018f7983 */ /* 0x000f280000100800 */
[----:B------:R-:W4:Y:S04]  /*3e630*/  LDL R145, [R1+0x1e4] ;  /* 0x0001e40001917983 */ /* 0x000f280000100800 */
[----:B------:R-:W4:Y:S04]  /*3e640*/  LDL R147, [R1+0x1e8] ;  /* 0x0001e80001937983 */ /* 0x000f280000100800 */
[----:B------:R-:W4:Y:S04]  /*3e650*/  LDL R149, [R1+0x1ec] ;  /* 0x0001ec0001957983 */ /* 0x000f280000100800 */
[----:B------:R-:W4:Y:S04]  /*3e660*/  LDL R14, [R1+0x1f0] ;  /* 0x0001f000010e7983 */ /* 0x000f280000100800 */
[----:B------:R-:W4:Y:S04]  /*3e670*/  LDL R15, [R1+0x1f4] ;  /* 0x0001f400010f7983 */ /* 0x000f280000100800 */
[----:B------:R-:W4:Y:S01]  /*3e680*/  LDL R151, [R1+0x1f8] ;  /* 0x0001f80001977983 */ /* 0x000f220000100800 */
[----:B--2---:R-:W-:-:S01]  /*3e690*/  FADD R0, R144, R0 ;  /* 0x0000000090007221 */ /* 0x004fc20000000000 */
[----:B---3--:R-:W-:-:S02]  /*3e6a0*/  FADD R135, R134, R135 ;  /* 0x0000008786877221 */ /* 0x008fc40000000000 */
[----:B------:R-:W2:Y:S01]  /*3e6b0*/  LDL.LU R134, [R1+0x1d2c] ;  /* 0x001d2c0001867983 */ /* 0x000ea20000300800 */
[----:B----4-:R-:W-:-:S03]  /*3e6c0*/  FADD R137, R136, R137 ;  /* 0x0000008988897221 */ /* 0x010fc60000000000 */
[----:B------:R0:W-:Y:S01]  /*3e6d0*/  STL [R1+0x1a38], R135 ;  /* 0x001a388701007387 */ /* 0x0001e20000100800 */
[----:B------:R-:W-:-:S03]  /*3e6e0*/  FADD R139, R138, R139 ;  /* 0x0000008b8a8b7221 */ /* 0x000fc60000000000 */
[----:B0-----:R-:W3:Y:S01]  /*3e6f0*/  LDL.LU R135, [R1+0x1d28] ;  /* 0x001d280001877983 */ /* 0x001ee20000300800 */
[----:B------:R-:W-:-:S03]  /*3e700*/  FADD R141, R140, R141 ;  /* 0x0000008d8c8d7221 */ /* 0x000fc60000000000 */
        /* <DEDUP_REMOVED lines=17> */
[----:B------:R-:W4:Y:S04]  /*3e820*/  LDL.LU R142, [R1+0x1d0c] ;  /* 0x001d0c00018e7983 */ /* 0x000f280000300800 */
[----:B------:R0:W-:Y:S04]  /*3e830*/  STL [R1+0x1a48], R9 ;  /* 0x001a480901007387 */ /* 0x0001e80000100800 */
[----:B------:R1:W-:Y:S04]  /*3e840*/  STL [R1+0x1a4c], R8 ;  /* 0x001a4c0801007387 */ /* 0x0003e80000100800 */
[----:B------:R1:W-:Y:S04]  /*3e850*/  STL [R1+0x1a50], R7 ;  /* 0x001a500701007387 */ /* 0x0003e80000100800 */
[----:B------:R1:W-:Y:S04]  /*3e860*/  STL [R1+0x1a54], R6 ;  /* 0x001a540601007387 */ /* 0x0003e80000100800 */
[----:B------:R1:W-:Y:S04]  /*3e870*/  STL [R1+0x1a58], R5 ;  /* 0x001a580501007387 */ /* 0x0003e80000100800 */
[----:B------:R1:W-:Y:S04]  /*3e880*/  STL [R1+0x1a5c], R4 ;  /* 0x001a5c0401007387 */ /* 0x0003e80000100800 */
[----:B------:R-:W2:Y:S04]  /*3e890*/  LDL.LU R144, [R1+0x1a6c] ;  /* 0x001a6c0001907983 */ /* 0x000ea80000300800 */
[----:B------:R1:W-:Y:S04]  /*3e8a0*/  STL [R1+0x1a60], R3 ;  /* 0x001a600301007387 */ /* 0x0003e80000100800 */
[----:B------:R-:W3:Y:S04]  /*3e8b0*/  LDL.LU R146, [R1+0x1a70] ;  /* 0x001a700001927983 */ /* 0x000ee80000300800 */
[----:B------:R1:W-:Y:S04]  /*3e8c0*/  STL [R1+0x1a64], R2 ;  /* 0x001a640201007387 */ /* 0x0003e80000100800 */
[----:B------:R-:W4:Y:S04]  /*3e8d0*/  LDL.LU R148, [R1+0x1a74] ;  /* 0x001a740001947983 */ /* 0x000f280000300800 */
[----:B------:R1:W-:Y:S04]  /*3e8e0*/  STL [R1+0x1a68], R0 ;  /* 0x001a680001007387 */ /* 0x0003e80000100800 */
[----:B------:R-:W4:Y:S04]  /*3e8f0*/  LDL.LU R150, [R1+0x1a78] ;  /* 0x001a780001967983 */ /* 0x000f280000300800 */
[----:B------:R-:W4:Y:S04]  /*3e900*/  LDL.LU R13, [R1+0x1a7c] ;  /* 0x001a7c00010d7983 */ /* 0x000f280000300800 */
[----:B------:R-:W4:Y:S04]  /*3e910*/  LDL.LU R12, [R1+0x1a80] ;  /* 0x001a8000010c7983 */ /* 0x000f280000300800 */
[----:B------:R-:W4:Y:S04]  /*3e920*/  LDL.LU R11, [R1+0x1a84] ;  /* 0x001a8400010b7983 */ /* 0x000f280000300800 */
[----:B------:R-:W4:Y:S04]  /*3e930*/  LDL.LU R10, [R1+0x1a88] ;  /* 0x001a8800010a7983 */ /* 0x000f280000300800 */
[----:B0-----:R-:W4:Y:S04]  /*3e940*/  LDL.LU R9, [R1+0x1a8c] ;  /* 0x001a8c0001097983 */ /* 0x001f280000300800 */
[----:B-1----:R-:W4:Y:S04]  /*3e950*/  LDL.LU R8, [R1+0x1a90] ;  /* 0x001a900001087983 */ /* 0x002f280000300800 */
[----:B------:R-:W4:Y:S04]  /*3e960*/  LDL.LU R7, [R1+0x1a94] ;  /* 0x001a940001077983 */ /* 0x000f280000300800 */
[----:B------:R-:W4:Y:S04]  /*3e970*/  LDL.LU R6, [R1+0x1a98] ;  /* 0x001a980001067983 */ /* 0x000f280000300800 */
[----:B------:R-:W4:Y:S04]  /*3e980*/  LDL.LU R5, [R1+0x1a9c] ;  /* 0x001a9c0001057983 */ /* 0x000f280000300800 */
[----:B------:R-:W4:Y:S04]  /*3e990*/  LDL.LU R4, [R1+0x1aa0] ;  /* 0x001aa00001047983 */ /* 0x000f280000300800 */
[----:B------:R-:W4:Y:S04]  /*3e9a0*/  LDL.LU R3, [R1+0x1aa4] ;  /* 0x001aa40001037983 */ /* 0x000f280000300800 */
[----:B------:R-:W4:Y:S04]  /*3e9b0*/  LDL.LU R2, [R1+0x1aa8] ;  /* 0x001aa80001027983 */ /* 0x000f280000300800 */
[----:B------:R-:W4:Y:S01]  /*3e9c0*/  LDL.LU R0, [R1+0x1aac] ;  /* 0x001aac0001007983 */ /* 0x000f220000300800 */
[----:B--2---:R-:W-:-:S03]  /*3e9d0*/  FADD R144, R143, R144 ;  /* 0x000000908f907221 */ /* 0x004fc60000000000 */
[----:B------:R-:W2:Y:S04]  /*3e9e0*/  LDL.LU R143, [R1+0x1d08] ;  /* 0x001d0800018f7983 */ /* 0x000ea80000300800 */
[----:B------:R0:W-:Y:S01]  /*3e9f0*/  STL [R1+0x1a6c], R144 ;  /* 0x001a6c9001007387 */ /* 0x0001e20000100800 */
[----:B---3--:R-:W-:-:S03]  /*3ea00*/  FADD R146, R145, R146 ;  /* 0x0000009291927221 */ /* 0x008fc60000000000 */
[----:B0-----:R-:W3:Y:S01]  /*3ea10*/  LDL.LU R144, [R1+0x1d04] ;  /* 0x001d040001907983 */ /* 0x001ee20000300800 */
[----:B----4-:R-:W-:-:S03]  /*3ea20*/  FADD R148, R147, R148 ;  /* 0x0000009493947221 */ /* 0x010fc60000000000 */
[----:B------:R-:W4:Y:S04]  /*3ea30*/  LDL.LU R145, [R1+0x1d00] ;  /* 0x001d000001917983 */ /* 0x000f280000300800 */
[----:B------:R0:W-:Y:S01]  /*3ea40*/  STL [R1+0x1a70], R146 ;  /* 0x001a709201007387 */ /* 0x0001e20000100800 */
[----:B------:R-:W-:-:S01]  /*3ea50*/  FADD R150, R149, R150 ;  /* 0x0000009695967221 */ /* 0x000fc20000000000 */
[----:B------:R-:W-:Y:S02]  /*3ea60*/  FADD R13, R14, R13 ;  /* 0x0000000d0e0d7221 */ /* 0x000fe40000000000 */
[----:B0-----:R-:W4:Y:S01]  /*3ea70*/  LDL.LU R146, [R1+0x1cfc] ;  /* 0x001cfc0001927983 */ /* 0x001f220000300800 */
[----:B------:R-:W-:-:S03]  /*3ea80*/  FADD R12, R15, R12 ;  /* 0x0000000c0f0c7221 */ /* 0x000fc60000000000 */
[----:B------:R-:W4:Y:S01]  /*3ea90*/  LDL.LU R147, [R1+0x1cf8] ;  /* 0x001cf80001937983 */ /* 0x000f220000300800 */
[----:B------:R-:W-:-:S03]  /*3eaa0*/  FADD R11, R151, R11 ;  /* 0x0000000b970b7221 */ /* 0x000fc60000000000 */
[----:B------:R0:W-:Y:S01]  /*3eab0*/  STL [R1+0x1a74], R148 ;  /* 0x001a749401007387 */ /* 0x0001e20000100800 */
[----:B------:R-:W-:-:S01]  /*3eac0*/  FADD R10, R16, R10 ;  /* 0x0000000a100a7221 */ /* 0x000fc20000000000 */
[----:B------:R-:W-:Y:S01]  /*3ead0*/  FADD R9, R24, R9 ;  /* 0x0000000918097221 */ /* 0x000fe20000000000 */
[----:B------:R-:W-:-:S01]  /*3eae0*/  FADD R8, R25, R8 ;  /* 0x0000000819087221 */ /* 0x000fc20000000000 */
[----:B0-----:R-:W4:Y:S04]  /*3eaf0*/  LDL.LU R148, [R1+0x1cf4] ;  /* 0x001cf40001947983 */ /* 0x001f280000300800 */
[----:B------:R-:W4:Y:S01]  /*3eb00*/  LDL.LU R149, [R1+0x1cf0] ;  /* 0x001cf00001957983 */ /* 0x000f220000300800 */
[----:B------:R-:W-:-:S03]  /*3eb10*/  FADD R7, R26, R7 ;  /* 0x000000071a077221 */ /* 0x000fc60000000000 */
[----:B------:R0:W-:Y:S01]  /*3eb20*/  STL [R1+0x1a78], R150 ;  /* 0x001a789601007387 */ /* 0x0001e20000100800 */
[----:B------:R-:W-:-:S01]  /*3eb30*/  FADD R6, R27, R6 ;  /* 0x000000061b067221 */ /* 0x000fc20000000000 */
[----:B------:R-:W-:Y:S01]  /*3eb40*/  FADD R5, R28, R5 ;  /* 0x000000051c057221 */ /* 0x000fe20000000000 */
[----:B------:R-:W-:-:S01]  /*3eb50*/  FADD R4, R29, R4 ;  /* 0x000000041d047221 */ /* 0x000fc20000000000 */
[----:B0-----:R-:W4:Y:S04]  /*3eb60*/  LDL.LU R150, [R1+0x1cec] ;  /* 0x001cec0001967983 */ /* 0x001f280000300800 */
[----:B------:R0:W-:Y:S04]  /*3eb70*/  STL [R1+0x1a7c], R13 ;  /* 0x001a7c0d01007387 */ /* 0x0001e80000100800 */
[----:B------:R1:W-:Y:S04]  /*3eb80*/  STL [R1+0x1a80], R12 ;  /* 0x001a800c01007387 */ /* 0x0003e80000100800 */
[----:B------:R1:W-:Y:S01]  /*3eb90*/  STL [R1+0x1a84], R11 ;  /* 0x001a840b01007387 */ /* 0x0003e20000100800 */
[----:B------:R-:W-:-:S03]  /*3eba0*/  FADD R3, R30, R3 ;  /* 0x000000031e037221 */ /* 0x000fc60000000000 */
[----:B------:R1:W-:Y:S04]  /*3ebb0*/  STL [R1+0x1a88], R10 ;  /* 0x001a880a01007387 */ /* 0x0003e80000100800 */
[----:B------:R1:W-:Y:S01]  /*3ebc0*/  STL [R1+0x1a8c], R9 ;  /* 0x001a8c0901007387 */ /* 0x0003e20000100800 */
[----:B------:R-:W-:-:S03]  /*3ebd0*/  FADD R2, R31, R2 ;  /* 0x000000021f027221 */ /* 0x000fc60000000000 */
[----:B------:R1:W-:Y:S04]  /*3ebe0*/  STL [R1+0x1a90], R8 ;  /* 0x001a900801007387 */ /* 0x0003e80000100800 */
[----:B------:R1:W-:Y:S01]  /*3ebf0*/  STL [R1+0x1a94], R7 ;  /* 0x001a940701007387 */ /* 0x0003e20000100800 */
[----:B------:R-:W-:-:S03]  /*3ec00*/  FADD R0, R32, R0 ;  /* 0x0000000020007221 */ /* 0x000fc60000000000 */
        /* <DEDUP_REMOVED lines=23> */
[----:B--2---:R-:W-:-:S01]  /*3ed80*/  FADD R151, R33, R151 ;  /* 0x0000009721977221 */ /* 0x004fc20000000000 */
[----:B---3--:R-:W-:-:S04]  /*3ed90*/  FADD R16, R34, R16 ;  /* 0x0000001022107221 */ /* 0x008fc80000000000 */
        /* <DEDUP_REMOVED lines=28> */
[----:B0-----:R-:W4:Y:S01]  /*3ef60*/  LDL.LU R151, [R1+0x1af4] ;  /* 0x001af40001977983 */ /* 0x001f220000300800 */
[----:B------:R-:W-:-:S03]  /*3ef70*/  FADD R0, R49, R0 ;  /* 0x0000000031007221 */ /* 0x000fc60000000000 */
[----:B------:R0:W-:Y:S04]  /*3ef80*/  STL [R1+0x1ae8], R3 ;  /* 0x001ae80301007387 */ /* 0x0001e80000100800 */
[----:B-1----:R-:W4:Y:S04]  /*3ef90*/  LDL.LU R16, [R1+0x1af8] ;  /* 0x001af80001107983 */ /* 0x002f280000300800 */
[----:B------:R1:W-:Y:S04]  /*3efa0*/  STL [R1+0x1aec], R2 ;  /* 0x001aec0201007387 */ /* 0x0003e80000100800 */
[----:B--2---:R-:W2:Y:S04]  /*3efb0*/  LDL.LU R15, [R1+0x1afc] ;  /* 0x001afc00010f7983 */ /* 0x004ea80000300800 */
[----:B------:R1:W-:Y:S04]  /*3efc0*/  STL [R1+0x1af0], R0 ;  /* 0x001af00001007387 */ /* 0x0003e80000100800 */
[----:B---3--:R-:W3:Y:S04]  /*3efd0*/  LDL.LU R14, [R1+0x1b00] ;  /* 0x001b0000010e7983 */ /* 0x008ee80000300800 */
[----:B----4-:R-:W4:Y:S04]  /*3efe0*/  LDL.LU R13, [R1+0x1b04] ;  /* 0x001b0400010d7983 */ /* 0x010f280000300800 */
        /* <DEDUP_REMOVED lines=9> */
[----:B0-----:R-:W4:Y:S04]  /*3f080*/  LDL.LU R3, [R1+0x1b2c] ;  /* 0x001b2c0001037983 */ /* 0x001f280000300800 */
[----:B-1----:R-:W4:Y:S04]  /*3f090*/  LDL.LU R2, [R1+0x1b30] ;  /* 0x001b300001027983 */ /* 0x002f280000300800 */
[----:B------:R-:W4:Y:S01]  /*3f0a0*/  LDL.LU R0, [R1+0x1b34] ;  /* 0x001b340001007983 */ /* 0x000f220000300800 */
[----:B------:R-:W-:-:S01]  /*3f0b0*/  FADD R151, R50, R151 ;  /* 0x0000009732977221 */ /* 0x000fc20000000000 */
[----:B------:R-:W-:-:S04]  /*3f0c0*/  FADD R16, R51, R16 ;  /* 0x0000001033107221 */ /* 0x000fc80000000000 */
[----:B------:R0:W-:Y:S01]  /*3f0d0*/  STL [R1+0x1af4], R151 ;  /* 0x001af49701007387 */ /* 0x0001e20000100800 */
[----:B--2---:R-:W-:-:S03]  /*3f0e0*/  FADD R15, R52, R15 ;  /* 0x0000000f340f7221 */ /* 0x004fc60000000000 */
        /* <DEDUP_REMOVED lines=204> */
[----:B------:R-:W-:Y:S01]  /*3fdb0*/  STL [R1+0x1c08], R16 ;  /* 0x001c081001007387 */ /* 0x000fe20000100800 */
        /* <DEDUP_REMOVED lines=22> */
[----:B------:R4:W-:Y:S04]  /*3ff20*/  STL [R1+0x1c38], R4 ;  /* 0x001c380401007387 */ /* 0x0009e80000100800 */
[----:B0-----:R-:W4:Y:S01]  /*3ff30*/  LDL.LU R151, [R1+0x1c48] ;  /* 0x001c480001977983 */ /* 0x001f220000300800 */
[----:B------:R-:W-:-:S01]  /*3ff40*/  FADD R3, R132, R3 ;  /* 0x0000000384037221 */ /* 0x000fc20000000000 */
[----:B------:R-:W-:Y:S01]  /*3ff50*/  FADD R2, R133, R2 ;  /* 0x0000000285027221 */ /* 0x000fe20000000000 */
        /* <DEDUP_REMOVED lines=19> */
[----:B------:R-:W4:Y:S01]  /*40090*/  LDL.LU R16, [R1+0x1c88] ;  /* 0x001c880001107983 */ /* 0x000f220000300800 */
[----:B------:R-:W-:-:S05]  /*400a0*/  FADD R151, R135, R151 ;  /* 0x0000009787977221 */ /* 0x000fca0000000000 */
[----:B------:R0:W-:Y:S04]  /*400b0*/  STL [R1+0x1c48], R151 ;  /* 0x001c489701007387 */ /* 0x0001e80000100800 */
[----:B0-----:R-:W4:Y:S01]  /*400c0*/  LDL.LU R151, [R1+0x1ce8] ;  /* 0x001ce80001977983 */ /* 0x001f220000300800 */
[----:B------:R-:W-:-:S01]  /*400d0*/  FADD R15, R136, R15 ;  /* 0x0000000f880f7221 */ /* 0x000fc20000000000 */
[----:B--2---:R-:W-:-:S04]  /*400e0*/  FADD R14, R137, R14 ;  /* 0x0000000e890e7221 */ /* 0x004fc80000000000 */
[----:B------:R0:W-:Y:S01]  /*400f0*/  STL [R1+0x1c4c], R15 ;  /* 0x001c4c0f01007387 */ /* 0x0001e20000100800 */
[----:B---3--:R-:W-:-:S01]  /*40100*/  FADD R13, R138, R13 ;  /* 0x0000000d8a0d7221 */ /* 0x008fc20000000000 */
[----:B----4-:R-:W-:Y:S02]  /*40110*/  FADD R12, R139, R12 ;  /* 0x0000000c8b0c7221 */ /* 0x010fe40000000000 */
[----:B0-----:R0:W5:Y:S01]  /*40120*/  LDL.LU R15, [R1+0x1ce4] ;  /* 0x001ce400010f7983 */ /* 0x0011620000300800 */
[----:B------:R-:W-:-:S03]  /*40130*/  FADD R11, R140, R11 ;  /* 0x0000000b8c0b7221 */ /* 0x000fc60000000000 */
[----:B------:R1:W-:Y:S01]  /*40140*/  STL [R1+0x1c50], R14 ;  /* 0x001c500e01007387 */ /* 0x0003e20000100800 */
[----:B------:R-:W-:-:S03]  /*40150*/  FADD R10, R141, R10 ;  /* 0x0000000a8d0a7221 */ /* 0x000fc60000000000 */
[----:B-1----:R0:W5:Y:S01]  /*40160*/  LDL.LU R14, [R1+0x1ce0] ;  /* 0x001ce000010e7983 */ /* 0x0021620000300800 */
[----:B------:R-:W-:-:S03]  /*40170*/  FADD R9, R142, R9 ;  /* 0x000000098e097221 */ /* 0x000fc60000000000 */
[----:B------:R1:W-:Y:S01]  /*40180*/  STL [R1+0x1c54], R13 ;  /* 0x001c540d01007387 */ /* 0x0003e20000100800 */
[----:B------:R-:W-:-:S01]  /*40190*/  FADD R8, R143, R8 ;  /* 0x000000088f087221 */ /* 0x000fc20000000000 */
[----:B------:R-:W-:Y:S02]  /*401a0*/  FADD R7, R144, R7 ;  /* 0x0000000790077221 */ /* 0x000fe40000000000 */
[----:B-1----:R0:W5:Y:S04]  /*401b0*/  LDL.LU R13, [R1+0x1cdc] ;  /* 0x001cdc00010d7983 */ /* 0x0021680000300800 */
[----:B------:R1:W-:Y:S01]  /*401c0*/  STL [R1+0x1c58], R12 ;  /* 0x001c580c01007387 */ /* 0x0003e20000100800 */
[----:B------:R-:W-:-:S01]  /*401d0*/  FADD R6, R145, R6 ;  /* 0x0000000691067221 */ /* 0x000fc20000000000 */
[----:B------:R-:W-:-:S02]  /*401e0*/  FADD R5, R146, R5 ;  /* 0x0000000592057221 */ /* 0x000fc40000000000 */
[----:B-1----:R0:W5:Y:S04]  /*401f0*/  LDL.LU R12, [R1+0x1cd8] ;  /* 0x001cd800010c7983 */ /* 0x0021680000300800 */
[----:B------:R1:W-:Y:S01]  /*40200*/  STL [R1+0x1c5c], R11 ;  /* 0x001c5c0b01007387 */ /* 0x0003e20000100800 */
[----:B------:R-:W-:-:S03]  /*40210*/  FADD R4, R147, R4 ;  /* 0x0000000493047221 */ /* 0x000fc60000000000 */
        /* <DEDUP_REMOVED lines=23> */
[----:B-1----:R0:W5:Y:S01]  /*40390*/  LDL.LU R0, [R1+0x1cac] ;  /* 0x001cac0001007983 */ /* 0x0021620000300800 */
[----:B------:R-:W-:Y:S01]  /*403a0*/  UMOV UR6, URZ ;  /* 0x0000003f00067c82 */ /* 0x000fe20008000000 */
[----:B------:R-:W-:-:S05]  /*403b0*/  FADD R16, R16, R151 ;  /* 0x0000009710107221 */ /* 0x000fca0000000000 */
[----:B------:R0:W-:Y:S02]  /*403c0*/  STL [R1+0x1c88], R16 ;  /* 0x001c881001007387 */ /* 0x0001e40000100800 */
.L_x_28:
[----:B------:R-:W-:Y:S05]  /*403d0*/  @!P1 BRA `(.L_x_29) ;  /* 0x0000000000049947 */ /* 0x000fea0003800000 */
[----:B------:R-:W-:Y:S01]  /*403e0*/  BPT.TRAP 0x1 ;  /* 0x000000040000795c */ /* 0x000fe20000300000 */
.L_x_29:
[----:B0-----:R-:W2:Y:S04]  /*403f0*/  LDL R16, [R1+0x1c94] ;  /* 0x001c940001107983 */ /* 0x001ea80000100800 */
[----:B-----5:R0:W-:Y:S04]  /*40400*/  STL [R1+0x1cac], R0 ;  /* 0x001cac0001007387 */ /* 0x0201e80000100800 */
[----:B0-----:R-:W3:Y:S01]  /*40410*/  LDL R0, [R1+0x1c98] ;  /* 0x001c980001007983 */ /* 0x001ee20000100800 */
[----:B--2---:R-:W-:Y:S01]  /*40420*/  ISETP.NE.AND P0, PT, R16, RZ, PT ;  /* 0x000000ff1000720c */ /* 0x004fe20003f05270 */
[----:B------:R-:W-:-:S12]  /*40430*/  IMAD.U32 R16, RZ, RZ, UR30 ;  /* 0x0000001eff107e24 */ /* 0x000fd8000f8e00ff */
[----:B------:R-:W-:-:S05]  /*40440*/  @P0 LEA R16, R16, UR15, 0x3 ;  /* 0x0000000f10100c11 */ /* 0x000fca000f8e18ff */
[----:B------:R-:W-:-:S05]  /*40450*/  @P0 VIADD R16, R16, 0x18 ;  /* 0x0000001810100836 */ /* 0x000fca0000000000 */
[----:B---3--:R-:W-:Y:S02]  /*40460*/  @P0 PRMT R16, R0, 0x654, R16 ;  /* 0x0000065400100816 */ /* 0x008fe40000000010 */
[----:B------:R0:W5:Y:S01]  /*40470*/  LDL.LU R0, [R1+0x1cac] ;  /* 0x001cac0001007983 */ /* 0x0001620000300800 */
[----:B------:R-:W-:Y:S01]  /*40480*/  UISETP.GT.U32.AND UP0, UPT, UR7, 0x1, UPT ;  /* 0x000000010700788c */ /* 0x000fe2000bf04070 */
[----:B------:R0:W-:Y:S05]  /*40490*/  @P0 SYNCS.ARRIVE.TRANS64.RED.A1T0 RZ, [R16+URZ], RZ ;  /* 0x000000ff10ff09a7 */ /* 0x0001ea000810043f */
[----:B------:R-:W-:-:S13]  /*404a0*/  PLOP3.LUT P0, PT, PT, PT, UP0, 0x80, 0x0 ;  /* 0x000000000000781c */ /* 0x000fda0003f0f008 */
[----:B0-----:R-:W-:Y:S05]  /*404b0*/  @P0 BRA `(.L_x_30) ;  /* 0x0000000000040947 */ /* 0x001fea0003800000 */
[----:B------:R-:W-:Y:S01]  /*404c0*/  BPT.TRAP 0x1 ;  /* 0x000000040000795c */ /* 0x000fe20000300000 */
.L_x_30:
[----:B------:R-:W-:Y:S01]  /*404d0*/  UIADD3 UR31, UR31, 0x1, URZ ;  /* 0x000000011f1f7890 */ /* 0x000fe2000fffe03f */
[C---:B------:R-:W-:Y:S01]  /*404e0*/  ISETP.GT.AND P0, PT, R15.reuse, 0x1, PT ;  /* 0x000000010f00780c */ /* 0x040fe20003f04270 */
[----:B------:R-:W-:Y:S01]  /*404f0*/  UIADD3 UR30, UR30, 0x1, URZ ;  /* 0x000000011e1e7890 */ /* 0x000fe2000fffe03f */
[----:B------:R-:W-:Y:S01]  /*40500*/  VIADD R15, R15, 0xffffffff ;  /* 0xffffffff0f0f7836 */ /* 0x000fe20000000000 */
[----:B------:R-:W-:Y:S02]  /*40510*/  UISETP.NE.AND UP0, UPT, UR31, 0x3, UPT ;  /* 0x000000031f00788c */ /* 0x000fe4000bf05270 */
[----:B------:R-:W-:Y:S02]  /*40520*/  UISETP.NE.AND UP1, UPT, UR30, 0x3, UPT ;  /* 0x000000031e00788c */ /* 0x000fe4000bf25270 */
[----:B------:R-:W-:Y:S02]  /*40530*/  USEL UR17, URZ, 0x1, UP0 ;  /* 0x000000013f117887 */ /* 0x000fe40008000000 */
[----:B------:R-:W-:-:S02]  /*40540*/  USEL UR31, UR31, URZ, UP0 ;  /* 0x0000003f1f1f7287 */ /* 0x000fc40008000000 */
[----:B------:R-:W-:Y:S02]  /*40550*/  USEL UR30, UR30, URZ, UP1 ;  /* 0x0000003f1e1e7287 */ /* 0x000fe40008800000 */
[----:B------:R-:W-:Y:S01]  /*40560*/  LOP3.LUT R14, R14, UR17, RZ, 0x3c, !PT ;  /* 0x000000110e0e7c12 */ /* 0x000fe2000f8e3cff */
[----:B------:R-:W-:Y:S01]  /*40570*/  UMOV UR17, 0x1 ;  /* 0x0000000100117882 */ /* 0x000fe20000000000 */
[----:B------:R-:W-:Y:S08]  /*40580*/  @P0 BRA `(.L_x_31) ;  /* 0xfffffe1000880947 */ /* 0x000ff0000383ffff */
.L_x_23:
[----:B------:R-:W-:-:S04]  /*40590*/  UISETP.NE.AND UP0, UPT, UR6, URZ, UPT ;  /* 0x0000003f0600728c */ /* 0x000fc8000bf05270 */
[----:B------:R-:W-:-:S06]  /*405a0*/  USEL UR6, URZ, 0x1, !UP0 ;  /* 0x000000013f067887 */ /* 0x000fcc000c000000 */
[----:B------:R-:W-:-:S13]  /*405b0*/  ISETP.NE.AND P0, PT, RZ, UR6, PT ;  /* 0x00000006ff007c0c */ /* 0x000fda000bf05270 */
[----:B------:R-:W-:Y:S05]  /*405c0*/  @!P0 BRA `(.L_x_32) ;  /* 0x000000f800788947 */ /* 0x000fea0003800000 */
[----:B------:R0:W-:Y:S04]  /*405d0*/  STL [R1+0x1e58], R57 ;  /* 0x001e583901007387 */ /* 0x0001e80000100800 */
[----:B0-----:R-:W2:Y:S04]  /*405e0*/  LDL.LU R57, [R1+0xc00] ;  /* 0x000c000001397983 */ /* 0x001ea80000300800 */
[----:B------:R0:W-:Y:S04]  /*405f0*/  STL [R1+0x1e54], R58 ;  /* 0x001e543a01007387 */ /* 0x0001e80000100800 */
[----:B0-----:R-:W4:Y:S04]  /*40600*/  LDL.LU R58, [R1+0xc04] ;  /* 0x000c0400013a7983 */ /* 0x001f280000300800 */
        /* <DEDUP_REMOVED lines=94> */
[----:B------:R-:W3:Y:S04]  /*40bf0*/  LDL.LU R14, [R1+0xe1c] ;  /* 0x000e1c00010e7983 */ /* 0x000ee80000300800 */
[----:B------:R-:W3:Y:S04]  /*40c00*/  LDL.LU R15, [R1+0xd94] ;  /* 0x000d9400010f7983 */ /* 0x000ee80000300800 */
[----:B------:R-:W3:Y:S04]  /*40c10*/  LDL.LU R16, [R1+0xe20] ;  /* 0x000e200001107983 */ /* 0x000ee80000300800 */
[----:B------:R0:W-:Y:S04]  /*40c20*/  STL [R1+0x1d94], R106 ;  /* 0x001d946a01007387 */ /* 0x0001e80000100800 */
[----:B0-----:R-:W3:Y:S04]  /*40c30*/  LDL.LU R106, [R1+0xd90] ;  /* 0x000d9000016a7983 */ /* 0x001ee80000300800 */
[----:B------:R0:W-:Y:S04]  /*40c40*/  STL [R1+0x1d90], R107 ;  /* 0x001d906b01007387 */ /* 0x0001e80000100800 */
[----:B0-----:R-:W3:Y:S04]  /*40c50*/  LDL.LU R107, [R1+0xe18] ;  /* 0x000e1800016b7983 */ /* 0x001ee80000300800 */
[----:B-----5:R0:W-:Y:S04]  /*40c60*/  STL [R1+0x1d8c], R108 ;  /* 0x001d8c6c01007387 */ /* 0x0201e80000100800 */
        /* <DEDUP_REMOVED lines=110> */
[----:B-1----:R-:W3:Y:S04]  /*41350*/  LDL.LU R2, [R1+0xcc8] ;  /* 0x000cc80001027983 */ /* 0x002ee80000300800 */
[----:B------:R0:W-:Y:S04]  /*41360*/  STL [R1+0x1cac], R0 ;  /* 0x001cac0001007387 */ /* 0x0001e80000100800 */
[----:B0-----:R-:W3:Y:S01]  /*41370*/  LDL.LU R0, [R1+0xcc4] ;  /* 0x000cc40001007983 */ /* 0x001ee20000300800 */
[----:B--2---:R-:W-:Y:S01]  /*41380*/  FADD R17, R57, R17 ;  /* 0x0000001139117221 */ /* 0x004fe20000000000 */
[----:B----4-:R-:W-:Y:S01]  /*41390*/  FADD R18, R58, R18 ;  /* 0x000000123a127221 */ /* 0x010fe20000000000 */
[----:B---3--:R-:W-:Y:S01]  /*413a0*/  FADD R19, R59, R19 ;  /* 0x000000133b137221 */ /* 0x008fe20000000000 */
[----:B------:R-:W2:Y:S01]  /*413b0*/  LDL.LU R57, [R1+0x1e58] ;  /* 0x001e580001397983 */ /* 0x000ea20000300800 */
[----:B------:R-:W-:Y:S01]  /*413c0*/  FADD R20, R60, R20 ;  /* 0x000000143c147221 */ /* 0x000fe20000000000 */
        /* <DEDUP_REMOVED lines=82> */
[----:B------:R-:W-:Y:S01]  /*418f0*/  FADD R190, R102, R190 ;  /* 0x000000be66be7221 */ /* 0x000fe20000000000 */
[----:B------:R-:W-:Y:S02]  /*41900*/  FADD R119, R120, R119 ;  /* 0x0000007778777221 */ /* 0x000fe40000000000 */
[----:B------:R-:W4:Y:S01]  /*41910*/  LDL.LU R99, [R1+0x1db0] ;  /* 0x001db00001637983 */ /* 0x000f220000300800 */
[----:B------:R-:W-:Y:S01]  /*41920*/  FADD R191, R103, R191 ;  /* 0x000000bf67bf7221 */ /* 0x000fe20000000000 */
[----:B------:R-:W-:Y:S02]  /*41930*/  FADD R117, R118, R117 ;  /* 0x0000007576757221 */ /* 0x000fe40000000000 */
[----:B------:R-:W4:Y:S01]  /*41940*/  LDL.LU R100, [R1+0x1dac] ;  /* 0x001dac0001647983 */ /* 0x000f220000300800 */
[----:B------:R-:W-:Y:S01]  /*41950*/  FADD R192, R104, R192 ;  /* 0x000000c068c07221 */ /* 0x000fe20000000000 */
[----:B------:R-:W-:-:S02]  /*41960*/  FADD R115, R116, R115 ;  /* 0x0000007374737221 */ /* 0x000fc40000000000 */
[----:B------:R-:W4:Y:S01]  /*41970*/  LDL.LU R101, [R1+0x1da8] ;  /* 0x001da80001657983 */ /* 0x000f220000300800 */
[----:B------:R-:W-:Y:S01]  /*41980*/  FADD R193, R105, R193 ;  /* 0x000000c169c17221 */ /* 0x000fe20000000000 */
        /* <DEDUP_REMOVED lines=9> */
[----:B------:R-:W-:Y:S01]  /*41a20*/  FADD R16, R15, R16 ;  /* 0x000000100f107221 */ /* 0x000fe20000000000 */
[----:B------:R-:W-:Y:S01]  /*41a30*/  FADD R202, R9, R202 ;  /* 0x000000ca09ca7221 */ /* 0x000fe20000000000 */
[----:B------:R0:W-:Y:S01]  /*41a40*/  STL [R1+0xe00], R119 ;  /* 0x000e007701007387 */ /* 0x0001e20000100800 */
        /* <DEDUP_REMOVED lines=47> */
[----:B------:R-:W-:-:S02]  /*41d40*/  FADD R194, R0, R194 ;  /* 0x000000c200c27221 */ /* 0x000fc40000000000 */
[----:B------:R-:W2:Y:S04]  /*41d50*/  LDL.LU R0, [R1+0xd98] ;  /* 0x000d980001007983 */ /* 0x000ea80000300800 */
[----:B------:R3:W-:Y:S04]  /*41d60*/  STL [R1+0xe18], R107 ;  /* 0x000e186b01007387 */ /* 0x0007e80000100800 */
[----:B------:R-:W2:Y:S04]  /*41d70*/  LDL.LU R2, [R1+0xe24] ;  /* 0x000e240001027983 */ /* 0x000ea80000300800 */
        /* <DEDUP_REMOVED lines=46> */
[----:B------:R-:W4:Y:S04]  /*42060*/  LDL.LU R118, [R1+0xdf4] ;  /* 0x000df40001767983 */ /* 0x000f280000300800 */
        /* <DEDUP_REMOVED lines=10> */
[----:B---3--:R-:W3:Y:S04]  /*42110*/  LDL.LU R107, [R1+0xe94] ;  /* 0x000e9400016b7983 */ /* 0x008ee80000300800 */
[----:B------:R-:W3:Y:S04]  /*42120*/  LDL.LU R106, [R1+0xa0c] ;  /* 0x000a0c00016a7983 */ /* 0x000ee80000300800 */
[----:B------:R-:W3:Y:S04]  /*42130*/  LDL.LU R14, [R1+0xe98] ;  /* 0x000e9800010e7983 */ /* 0x000ee80000300800 */
[----:B------:R-:W3:Y:S04]  /*42140*/  LDL.LU R15, [R1+0xa10] ;  /* 0x000a1000010f7983 */ /* 0x000ee80000300800 */
[----:B------:R-:W3:Y:S01]  /*42150*/  LDL.LU R16, [R1+0xe9c] ;  /* 0x000e9c0001107983 */ /* 0x000ee20000300800 */
[----:B--2---:R-:W-:-:S05]  /*42160*/  FADD R2, R0, R2 ;  /* 0x0000000200027221 */ /* 0x004fca0000000000 */
[----:B------:R0:W-:Y:S01]  /*42170*/  STL [R1+0xe24], R2 ;  /* 0x000e240201007387 */ /* 0x0001e20000100800 */
[----:B----4-:R-:W-:-:S05]  /*42180*/  FADD R4, R3, R4 ;  /* 0x0000000403047221 */ /* 0x010fca0000000000 */
[----:B------:R1:W-:Y:S01]  /*42190*/  STL [R1+0xe28], R4 ;  /* 0x000e280401007387 */ /* 0x0003e20000100800 */
[----:B------:R-:W-:-:S05]  /*421a0*/  FADD R6, R5, R6 ;  /* 0x0000000605067221 */ /* 0x000fca0000000000 */
        /* <DEDUP_REMOVED lines=51> */
[----:B---3--:R-:W-:-:S03]  /*424e0*/  FADD R107, R108, R107 ;  /* 0x0000006b6c6b7221 */ /* 0x008fc60000000000 */
[----:B------:R-:W3:Y:S04]  /*424f0*/  LDL.LU R0, [R1+0xa14] ;  /* 0x000a140001007983 */ /* 0x000ee80000300800 */
[----:B------:R4:W-:Y:S01]  /*42500*/  STL [R1+0xe94], R107 ;  /* 0x000e946b01007387 */ /* 0x0009e20000100800 */
[----:B------:R-:W-:-:S03]  /*42510*/  FADD R14, R106, R14 ;  /* 0x0000000e6a0e7221 */ /* 0x000fc60000000000 */
[----:B0-----:R-:W3:Y:S04]  /*42520*/  LDL.LU R2, [R1+0xea0] ;  /* 0x000ea00001027983 */ /* 0x001ee80000300800 */
[----:B------:R0:W-:Y:S01]  /*42530*/  STL [R1+0xe98], R14 ;  /* 0x000e980e01007387 */ /* 0x0001e20000100800 */
[----:B------:R-:W-:-:S03]  /*42540*/  FADD R16, R15, R16 ;  /* 0x000000100f107221 */ /* 0x000fc60000000000 */
[----:B------:R-:W3:Y:S04]  /*42550*/  LDL.LU R3, [R1+0xa18] ;  /* 0x000a180001037983 */ /* 0x000ee80000300800 */
[----:B------:R0:W-:Y:S04]  /*42560*/  STL [R1+0xe9c], R16 ;  /* 0x000e9c1001007387 */ /* 0x0001e80000100800 */
[----:B-1----:R-:W3:Y:S04]  /*42570*/  LDL.LU R4, [R1+0xea4] ;  /* 0x000ea40001047983 */ /* 0x002ee80000300800 */
[----:B------:R-:W3:Y:S04]  /*42580*/  LDL.LU R5, [R1+0xa1c] ;  /* 0x000a1c0001057983 */ /* 0x000ee80000300800 */
[----:B--2---:R-:W2:Y:S04]  /*42590*/  LDL.LU R6, [R1+0xea8] ;  /* 0x000ea80001067983 */ /* 0x004ea80000300800 */
[----:B------:R-:W2:Y:S04]  /*425a0*/  LDL.LU R7, [R1+0xa20] ;  /* 0x000a200001077983 */ /* 0x000ea80000300800 */
        /* <DEDUP_REMOVED lines=54> */
[----:B------:R-:W4:Y:S01]  /*42910*/  LDL.LU R16, [R1+0xf18] ;  /* 0x000f180001107983 */ /* 0x000f220000300800 */
[----:B---3--:R-:W-:-:S05]  /*42920*/  FADD R2, R0, R2 ;  /* 0x0000000200027221 */ /* 0x008fca0000000000 */
[----:B------:R0:W-:Y:S01]  /*42930*/  STL [R1+0xea0], R2 ;  /* 0x000ea00201007387 */ /* 0x0001e20000100800 */
[----:B------:R-:W-:Y:S01]  /*42940*/  FADD R4, R3, R4 ;  /* 0x0000000403047221 */ /* 0x000fe20000000000 */
[----:B--2---:R-:W-:-:S04]  /*42950*/  FADD R6, R5, R6 ;  /* 0x0000000605067221 */ /* 0x004fc80000000000 */
        /* <DEDUP_REMOVED lines=53> */
[----:B------:R-:W4:Y:S04]  /*42cb0*/  LDL.LU R0, [R1+0xa90] ;  /* 0x000a900001007983 */ /* 0x000f280000300800 */
[----:B------:R4:W-:Y:S01]  /*42cc0*/  STL [R1+0xf10], R107 ;  /* 0x000f106b01007387 */ /* 0x0009e20000100800 */
[----:B------:R-:W-:-:S03]  /*42cd0*/  FADD R14, R106, R14 ;  /* 0x0000000e6a0e7221 */ /* 0x000fc60000000000 */
[----:B0-----:R-:W4:Y:S04]  /*42ce0*/  LDL.LU R2, [R1+0xf1c] ;  /* 0x000f1c0001027983 */ /* 0x001f280000300800 */
[----:B------:R0:W-:Y:S01]  /*42cf0*/  STL [R1+0xf14], R14 ;  /* 0x000f140e01007387 */ /* 0x0001e20000100800 */
[----:B------:R-:W-:-:S03]  /*42d00*/  FADD R16, R15, R16 ;  /* 0x000000100f107221 */ /* 0x000fc60000000000 */
[----:B------:R-:W4:Y:S04]  /*42d10*/  LDL.LU R3, [R1+0xa94] ;  /* 0x000a940001037983 */ /* 0x000f280000300800 */
[----:B------:R0:W-:Y:S04]  /*42d20*/  STL [R1+0xf18], R16 ;  /* 0x000f181001007387 */ /* 0x0001e80000100800 */
[----:B-1----:R-:W4:Y:S04]  /*42d30*/  LDL.LU R4, [R1+0xf20] ;  /* 0x000f200001047983 */ /* 0x002f280000300800 */
[----:B------:R-:W4:Y:S04]  /*42d40*/  LDL.LU R5, [R1+0xa98] ;  /* 0x000a980001057983 */ /* 0x000f280000300800 */
[----:B--2---:R-:W2:Y:S04]  /*42d50*/  LDL.LU R6, [R1+0xf24] ;  /* 0x000f240001067983 */ /* 0x004ea80000300800 */
[----:B------:R-:W2:Y:S04]  /*42d60*/  LDL.LU R7, [R1+0xa9c] ;  /* 0x000a9c0001077983 */ /* 0x000ea80000300800 */
[----:B---3--:R-:W3:Y:S04]  /*42d70*/  LDL.LU R8, [R1+0xf28] ;  /* 0x000f280001087983 */ /* 0x008ee80000300800 */
[----:B------:R-:W3:Y:S04]  /*42d80*/  LDL.LU R9, [R1+0xaa0] ;  /* 0x000aa00001097983 */ /* 0x000ee80000300800 */
        /* <DEDUP_REMOVED lines=53> */
[----:B------:R-:W-:-:S05]  /*430e0*/  FADD R2, R0, R2 ;  /* 0x0000000200027221 */ /* 0x000fca0000000000 */
[----:B------:R0:W-:Y:S01]  /*430f0*/  STL [R1+0xf1c], R2 ;  /* 0x000f1c0201007387 */ /* 0x0001e20000100800 */
[----:B------:R-:W-:Y:S01]  /*43100*/  FADD R4, R3, R4 ;  /* 0x0000000403047221 */ /* 0x000fe20000000000 */
        /* <DEDUP_REMOVED lines=2321> */
[----:B------:R-:W4:Y:S04]  /*4c220*/  LDL.LU R134, [R1] ;  /* 0x0000000001867983 */ /* 0x000f280000300800 */
        /* <DEDUP_REMOVED lines=280> */
[----:B------:R-:W-:Y:S01]  /*4d3b0*/  STL [R1+0x1948], R2 ;  /* 0x0019480201007387 */ /* 0x000fe20000100800 */
[----:B------:R-:W-:Y:S01]  /*4d3c0*/  FADD R4, R3, R4 ;  /* 0x0000000403047221 */ /* 0x000fe20000000000 */
        /* <DEDUP_REMOVED lines=51> */
[----:B------:R-:W-:Y:S04]  /*4d700*/  STL [R1+0x19b0], R111 ;  /* 0x0019b06f01007387 */ /* 0x000fe80000100800 */
[----:B------:R-:W-:Y:S01]  /*4d710*/  STL [R1+0x19b4], R109 ;  /* 0x0019b46d01007387 */ /* 0x000fe20000100800 */
[----:B------:R-:W-:Y:S01]  /*4d720*/  FADD R107, R108, R107 ;  /* 0x0000006b6c6b7221 */ /* 0x000fe20000000000 */
[----:B------:R-:W-:Y:S02]  /*4d730*/  FADD R14, R106, R14 ;  /* 0x0000000e6a0e7221 */ /* 0x000fe40000000000 */
[----:B------:R-:W2:Y:S04]  /*4d740*/  LDL.LU R106, [R1+0x138] ;  /* 0x00013800016a7983 */ /* 0x000ea80000300800 */
[----:B------:R0:W-:Y:S01]  /*4d750*/  STL [R1+0x19b8], R107 ;  /* 0x0019b86b01007387 */ /* 0x0001e20000100800 */
[----:B------:R-:W-:-:S03]  /*4d760*/  FADD R16, R15, R16 ;  /* 0x000000100f107221 */ /* 0x000fc60000000000 */
[----:B0-----:R-:W2:Y:S04]  /*4d770*/  LDL.LU R107, [R1+0x19c4] ;  /* 0x0019c400016b7983 */ /* 0x001ea80000300800 */
[----:B------:R0:W-:Y:S04]  /*4d780*/  STL [R1+0x19bc], R14 ;  /* 0x0019bc0e01007387 */ /* 0x0001e80000100800 */
[----:B------:R-:W3:Y:S04]  /*4d790*/  LDL.LU R108, [R1+0x13c] ;  /* 0x00013c00016c7983 */ /* 0x000ee80000300800 */
[----:B------:R1:W-:Y:S04]  /*4d7a0*/  STL [R1+0x19c0], R16 ;  /* 0x0019c01001007387 */ /* 0x0003e80000100800 */
[----:B------:R-:W3:Y:S04]  /*4d7b0*/  LDL.LU R109, [R1+0x19c8] ;  /* 0x0019c800016d7983 */ /* 0x000ee80000300800 */
        /* <DEDUP_REMOVED lines=57> */
[----:B-1----:R-:W4:Y:S01]  /*4db50*/  LDL.LU R16, [R1+0x1a3c] ;  /* 0x001a3c0001107983 */ /* 0x002f220000300800 */
[----:B--2---:R-:W-:-:S03]  /*4db60*/  FADD R107, R106, R107 ;  /* 0x0000006b6a6b7221 */ /* 0x004fc60000000000 */
[----:B------:R-:W2:Y:S04]  /*4db70*/  LDL.LU R106, [R1+0x1d94] ;  /* 0x001d9400016a7983 */ /* 0x000ea80000300800 */
[----:B------:R0:W-:Y:S01]  /*4db80*/  STL [R1+0x19c4], R107 ;  /* 0x0019c46b01007387 */ /* 0x0001e20000100800 */
[----:B---3--:R-:W-:-:S03]  /*4db90*/  FADD R109, R108, R109 ;  /* 0x0000006d6c6d7221 */ /* 0x008fc60000000000 */
[----:B0-----:R-:W3:Y:S04]  /*4dba0*/  LDL.LU R107, [R1+0x1d90] ;  /* 0x001d9000016b7983 */ /* 0x001ee80000300800 */
[----:B------:R-:W3:Y:S01]  /*4dbb0*/  LDL.LU R108, [R1+0x1d8c] ;  /* 0x001d8c00016c7983 */ /* 0x000ee20000300800 */
[----:B----4-:R-:W-:-:S03]  /*4dbc0*/  FADD R111, R110, R111 ;  /* 0x0000006f6e6f7221 */ /* 0x010fc60000000000 */
        /* <DEDUP_REMOVED lines=10> */
[----:B------:R-:W-:Y:S01]  /*4dc70*/  FADD R119, R118, R119 ;  /* 0x0000007776777221 */ /* 0x000fe20000000000 */
[----:B------:R-:W-:-:S02]  /*4dc80*/  FADD R121, R120, R121 ;  /* 0x0000007978797221 */ /* 0x000fc40000000000 */
[----:B0-----:R-:W4:Y:S04]  /*4dc90*/  LDL.LU R113, [R1+0x1d78] ;  /* 0x001d780001717983 */ /* 0x001f280000300800 */
[----:B------:R-:W4:Y:S04]  /*4dca0*/  LDL.LU R114, [R1+0x1d74] ;  /* 0x001d740001727983 */ /* 0x000f280000300800 */
[----:B------:R0:W-:Y:S01]  /*4dcb0*/  STL [R1+0x19d4], R115 ;  /* 0x0019d47301007387 */ /* 0x0001e20000100800 */
[----:B------:R-:W-:-:S03]  /*4dcc0*/  FADD R123, R122, R123 ;  /* 0x0000007b7a7b7221 */ /* 0x000fc60000000000 */
        /* <DEDUP_REMOVED lines=22> */
[----:B------:R-:W-:Y:S01]  /*4de30*/  FADD R10, R9, R10 ;  /* 0x0000000a090a7221 */ /* 0x000fe20000000000 */
[----:B------:R-:W-:Y:S01]  /*4de40*/  FADD R12, R11, R12 ;  /* 0x0000000c0b0c7221 */ /* 0x000fe20000000000 */
        /* <DEDUP_REMOVED lines=13> */
[----:B------:R-:W-:Y:S04]  /*4df20*/  STL [R1+0x19f4], R2 ;  /* 0x0019f40201007387 */ /* 0x000fe80000100800 */
[----:B------:R-:W-:Y:S04]  /*4df30*/  STL [R1+0x19f8], R4 ;  /* 0x0019f80401007387 */ /* 0x000fe80000100800 */
[----:B------:R-:W-:Y:S04]  /*4df40*/  STL [R1+0x19fc], R6 ;  /* 0x0019fc0601007387 */ /* 0x000fe80000100800 */
        /* <DEDUP_REMOVED lines=10> */
[----:B------:R-:W-:-:S03]  /*4dff0*/  FADD R131, R132, R131 ;  /* 0x0000008384837221 */ /* 0x000fc60000000000 */
[----:B------:R-:W-:Y:S04]  /*4e000*/  STL [R1+0x1a18], R145 ;  /* 0x001a189101007387 */ /* 0x000fe80000100800 */
[----:B------:R-:W-:Y:S04]  /*4e010*/  STL [R1+0x1a1c], R143 ;  /* 0x001a1c8f01007387 */ /* 0x000fe80000100800 */
[----:B------:R-:W-:Y:S01]  /*4e020*/  STL [R1+0x1a20], R141 ;  /* 0x001a208d01007387 */ /* 0x000fe20000100800 */
[----:B------:R-:W-:-:S03]  /*4e030*/  FADD R14, R130, R14 ;  /* 0x0000000e820e7221 */ /* 0x000fc60000000000 */
[----:B------:R-:W-:Y:S04]  /*4e040*/  STL [R1+0x1a24], R139 ;  /* 0x001a248b01007387 */ /* 0x000fe80000100800 */
[----:B------:R-:W-:Y:S04]  /*4e050*/  STL [R1+0x1a28], R137 ;  /* 0x001a288901007387 */ /* 0x000fe80000100800 */
[----:B------:R-:W-:Y:S04]  /*4e060*/  STL [R1+0x1a2c], R135 ;  /* 0x001a2c8701007387 */ /* 0x000fe80000100800 */
[----:B------:R-:W-:Y:S04]  /*4e070*/  STL [R1+0x1a30], R133 ;  /* 0x001a308501007387 */ /* 0x000fe80000100800 */
[----:B------:R-:W2:Y:S04]  /*4e080*/  LDL.LU R130, [R1+0x1b4] ;  /* 0x0001b40001827983 */ /* 0x000ea80000300800 */
[----:B------:R0:W-:Y:S04]  /*4e090*/  STL [R1+0x1a34], R131 ;  /* 0x001a348301007387 */ /* 0x0001e80000100800 */
[----:B------:R-:W2:Y:S01]  /*4e0a0*/  LDL.LU R3, [R1+0x1a40] ;  /* 0x001a400001037983 */ /* 0x000ea20000300800 */
[----:B------:R-:W-:-:S03]  /*4e0b0*/  FADD R16, R15, R16 ;  /* 0x000000100f107221 */ /* 0x000fc60000000000 */
[----:B------:R1:W-:Y:S04]  /*4e0c0*/  STL [R1+0x1a38], R14 ;  /* 0x001a380e01007387 */ /* 0x0003e80000100800 */
[----:B0-----:R-:W3:Y:S04]  /*4e0d0*/  LDL.LU R131, [R1+0x1b8] ;  /* 0x0001b80001837983 */ /* 0x001ee80000300800 */
[----:B------:R0:W-:Y:S04]  /*4e0e0*/  STL [R1+0x1a3c], R16 ;  /* 0x001a3c1001007387 */ /* 0x0001e80000100800 */
[----:B-1----:R-:W3:Y:S04]  /*4e0f0*/  LDL.LU R14, [R1+0x1a44] ;  /* 0x001a4400010e7983 */ /* 0x002ee80000300800 */
[----:B------:R-:W4:Y:S04]  /*4e100*/  LDL.LU R132, [R1+0x1bc] ;  /* 0x0001bc0001847983 */ /* 0x000f280000300800 */
[----:B------:R-:W4:Y:S04]  /*4e110*/  LDL.LU R15, [R1+0x1a48] ;  /* 0x001a4800010f7983 */ /* 0x000f280000300800 */
[----:B------:R-:W4:Y:S04]  /*4e120*/  LDL.LU R133, [R1+0x1c0] ;  /* 0x0001c00001857983 */ /* 0x000f280000300800 */
[----:B0-----:R-:W4:Y:S04]  /*4e130*/  LDL.LU R16, [R1+0x1a4c] ;  /* 0x001a4c0001107983 */ /* 0x001f280000300800 */
        /* <DEDUP_REMOVED lines=32> */
[----:B------:R0:W-:Y:S04]  /*4e340*/  STL [R1+0x1a40], R3 ;  /* 0x001a400301007387 */ /* 0x0001e80000100800 */
[----:B0-----:R-:W2:Y:S01]  /*4e350*/  LDL.LU R3, [R1+0x1a8c] ;  /* 0x001a8c0001037983 */ /* 0x001ea20000300800 */
[----:B---3--:R-:W-:-:S03]  /*4e360*/  FADD R14, R131, R14 ;  /* 0x0000000e830e7221 */ /* 0x008fc60000000000 */
[----:B------:R-:W3:Y:S01]  /*4e370*/  LDL.LU R131, [R1+0x1d30] ;  /* 0x001d300001837983 */ /* 0x000ee20000300800 */
[----:B----4-:R-:W-:-:S03]  /*4e380*/  FADD R15, R132, R15 ;  /* 0x0000000f840f7221 */ /* 0x010fc60000000000 */
[----:B------:R0:W-:Y:S01]  /*4e390*/  STL [R1+0x1a44], R14 ;  /* 0x001a440e01007387 */ /* 0x0001e20000100800 */
[----:B------:R-:W-:-:S03]  /*4e3a0*/  FADD R16, R133, R16 ;  /* 0x0000001085107221 */ /* 0x000fc60000000000 */
[----:B0-----:R-:W4:Y:S04]  /*4e3b0*/  LDL.LU R14, [R1+0x1a90] ;  /* 0x001a9000010e7983 */ /* 0x001f280000300800 */
[----:B------:R-:W3:Y:S01]  /*4e3c0*/  LDL.LU R132, [R1+0x1d2c] ;  /* 0x001d2c0001847983 */ /* 0x000ee20000300800 */
[----:B------:R-:W-:-:S03]  /*4e3d0*/  FADD R135, R134, R135 ;  /* 0x0000008786877221 */ /* 0x000fc60000000000 */
[----:B------:R0:W-:Y:S01]  /*4e3e0*/  STL [R1+0x1a48], R15 ;  /* 0x001a480f01007387 */ /* 0x0001e20000100800 */
[----:B------:R-:W-:-:S03]  /*4e3f0*/  FADD R137, R136, R137 ;  /* 0x0000008988897221 */ /* 0x000fc60000000000 */
[----:B0-----:R-:W3:Y:S04]  /*4e400*/  LDL.LU R15, [R1+0x1a94] ;  /* 0x001a9400010f7983 */ /* 0x001ee80000300800 */
[----:B------:R-:W3:Y:S04]  /*4e410*/  LDL.LU R133, [R1+0x1d28] ;  /* 0x001d280001857983 */ /* 0x000ee80000300800 */
[----:B------:R0:W-:Y:S01]  /*4e420*/  STL [R1+0x1a4c], R16 ;  /* 0x001a4c1001007387 */ /* 0x0001e20000100800 */
[----:B------:R-:W-:Y:S01]  /*4e430*/  FADD R139, R138, R139 ;  /* 0x0000008b8a8b7221 */ /* 0x000fe20000000000 */
[----:B------:R-:W-:-:S02]  /*4e440*/  FADD R141, R140, R141 ;  /* 0x0000008d8c8d7221 */ /* 0x000fc40000000000 */
[----:B0-----:R-:W3:Y:S04]  /*4e450*/  LDL.LU R16, [R1+0x1a98] ;  /* 0x001a980001107983 */ /* 0x001ee80000300800 */
[----:B------:R-:W3:Y:S04]  /*4e460*/  LDL.LU R134, [R1+0x1d24] ;  /* 0x001d240001867983 */ /* 0x000ee80000300800 */
[----:B------:R0:W-:Y:S01]  /*4e470*/  STL [R1+0x1a50], R135 ;  /* 0x001a508701007387 */ /* 0x0001e20000100800 */
[----:B------:R-:W-:-:S03]  /*4e480*/  FADD R143, R142, R143 ;  /* 0x0000008f8e8f7221 */ /* 0x000fc60000000000 */
        /* <DEDUP_REMOVED lines=42> */
[----:B------:R0:W-:Y:S04]  /*4e730*/  STL [R1+0x1a7c], R7 ;  /* 0x001a7c0701007387 */ /* 0x0001e80000100800 */
[----:B0-----:R-:W3:Y:S04]  /*4e740*/  LDL.LU R7, [R1+0x1ab0] ;  /* 0x001ab00001077983 */ /* 0x001ee80000300800 */
[----:B------:R0:W5:Y:S04]  /*4e750*/  LDL.LU R13, [R1+0x1cdc] ;  /* 0x001cdc00010d7983 */ /* 0x0001680000300800 */
[----:B------:R1:W-:Y:S04]  /*4e760*/  STL [R1+0x1a80], R6 ;  /* 0x001a800601007387 */ /* 0x0003e80000100800 */
[----:B-1----:R-:W3:Y:S04]  /*4e770*/  LDL.LU R6, [R1+0x1ab4] ;  /* 0x001ab40001067983 */ /* 0x002ee80000300800 */
[----:B------:R1:W-:Y:S01]  /*4e780*/  STL [R1+0x1a84], R5 ;  /* 0x001a840501007387 */ /* 0x0003e20000100800 */
[----:B--2---:R-:W-:-:S03]  /*4e790*/  FADD R3, R24, R3 ;  /* 0x0000000318037221 */ /* 0x004fc60000000000 */
[----:B-1----:R-:W2:Y:S04]  /*4e7a0*/  LDL.LU R5, [R1+0x1ab8] ;  /* 0x001ab80001057983 */ /* 0x002ea80000300800 */
[----:B------:R1:W-:Y:S04]  /*4e7b0*/  STL [R1+0x1a88], R4 ;  /* 0x001a880401007387 */ /* 0x0003e80000100800 */
[----:B-1----:R-:W2:Y:S04]  /*4e7c0*/  LDL.LU R4, [R1+0x1abc] ;  /* 0x001abc0001047983 */ /* 0x002ea80000300800 */
[----:B------:R1:W-:Y:S04]  /*4e7d0*/  STL [R1+0x1a8c], R3 ;  /* 0x001a8c0301007387 */ /* 0x0003e80000100800 */
[----:B-1----:R-:W2:Y:S04]  /*4e7e0*/  LDL.LU R3, [R1+0x1ac0] ;  /* 0x001ac00001037983 */ /* 0x002ea80000300800 */
[----:B------:R-:W2:Y:S04]  /*4e7f0*/  LDL.LU R2, [R1+0x1ac4] ;  /* 0x001ac40001027983 */ /* 0x000ea80000300800 */
[----:B------:R-:W2:Y:S01]  /*4e800*/  LDL.LU R0, [R1+0x1ac8] ;  /* 0x001ac80001007983 */ /* 0x000ea20000300800 */
[----:B----4-:R-:W-:Y:S01]  /*4e810*/  FADD R14, R25, R14 ;  /* 0x0000000e190e7221 */ /* 0x010fe20000000000 */
[----:B---3--:R-:W-:-:S04]  /*4e820*/  FADD R15, R26, R15 ;  /* 0x0000000f1a0f7221 */ /* 0x008fc80000000000 */
[----:B------:R1:W-:Y:S01]  /*4e830*/  STL [R1+0x1a90], R14 ;  /* 0x001a900e01007387 */ /* 0x0003e20000100800 */
[----:B------:R-:W-:-:S03]  /*4e840*/  FADD R16, R27, R16 ;  /* 0x000000101b107221 */ /* 0x000fc60000000000 */
[----:B------:R-:W3:Y:S04]  /*4e850*/  LDL.LU R27, [R1+0x1afc] ;  /* 0x001afc00011b7983 */ /* 0x000ee80000300800 */
[----:B------:R4:W-:Y:S04]  /*4e860*/  STL [R1+0x1a94], R15 ;  /* 0x001a940f01007387 */ /* 0x0009e80000100800 */
[----:B------:R-:W3:Y:S04]  /*4e870*/  LDL.LU R26, [R1+0x1b00] ;  /* 0x001b0000011a7983 */ /* 0x000ee80000300800 */
[----:B------:R-:W3:Y:S04]  /*4e880*/  LDL.LU R25, [R1+0x1b04] ;  /* 0x001b040001197983 */ /* 0x000ee80000300800 */
[----:B------:R0:W-:Y:S04]  /*4e890*/  STL [R1+0x1a98], R16 ;  /* 0x001a981001007387 */ /* 0x0001e80000100800 */
[----:B------:R-:W3:Y:S04]  /*4e8a0*/  LDL.LU R24, [R1+0x1b08] ;  /* 0x001b080001187983 */ /* 0x000ee80000300800 */
[----:B-1----:R-:W3:Y:S04]  /*4e8b0*/  LDL.LU R14, [R1+0x1b0c] ;  /* 0x001b0c00010e7983 */ /* 0x002ee80000300800 */
[----:B----4-:R-:W4:Y:S04]  /*4e8c0*/  LDL.LU R15, [R1+0x1b10] ;  /* 0x001b1000010f7983 */ /* 0x010f280000300800 */
[----:B0-----:R-:W4:Y:S01]  /*4e8d0*/  LDL.LU R16, [R1+0x1b14] ;  /* 0x001b140001107983 */ /* 0x001f220000300800 */
[----:B------:R-:W-:-:S05]  /*4e8e0*/  FADD R12, R28, R12 ;  /* 0x0000000c1c0c7221 */ /* 0x000fca0000000000 */
[----:B------:R0:W-:Y:S04]  /*4e8f0*/  STL [R1+0x1a9c], R12 ;  /* 0x001a9c0c01007387 */ /* 0x0001e80000100800 */
[----:B0-----:R0:W5:Y:S01]  /*4e900*/  LDL.LU R12, [R1+0x1cd8] ;  /* 0x001cd800010c7983 */ /* 0x0011620000300800 */
[----:B------:R-:W-:-:S03]  /*4e910*/  FADD R11, R29, R11 ;  /* 0x0000000b1d0b7221 */ /* 0x000fc60000000000 */
[----:B------:R-:W4:Y:S04]  /*4e920*/  LDL.LU R28, [R1+0x1af8] ;  /* 0x001af800011c7983 */ /* 0x000f280000300800 */
[----:B------:R1:W-:Y:S04]  /*4e930*/  STL [R1+0x1aa0], R11 ;  /* 0x001aa00b01007387 */ /* 0x0003e80000100800 */
[----:B-1----:R0:W5:Y:S01]  /*4e940*/  LDL.LU R11, [R1+0x1cd4] ;  /* 0x001cd400010b7983 */ /* 0x0021620000300800 */
        /* <DEDUP_REMOVED lines=18> */
[----:B------:R1:W-:Y:S01]  /*4ea70*/  STL [R1+0x1ab4], R6 ;  /* 0x001ab40601007387 */ /* 0x0003e20000100800 */
[----:B--2---:R-:W-:-:S03]  /*4ea80*/  FADD R5, R35, R5 ;  /* 0x0000000523057221 */ /* 0x004fc60000000000 */
[----:B-1----:R0:W5:Y:S04]  /*4ea90*/  LDL.LU R6, [R1+0x1cc0] ;  /* 0x001cc00001067983 */ /* 0x0021680000300800 */
[----:B------:R-:W2:Y:S04]  /*4eaa0*/  LDL.LU R34, [R1+0x1ae0] ;  /* 0x001ae00001227983 */ /* 0x000ea80000300800 */
[----:B------:R1:W-:Y:S01]  /*4eab0*/  STL [R1+0x1ab8], R5 ;  /* 0x001ab80501007387 */ /* 0x0003e20000100800 */
[----:B------:R-:W-:-:S03]  /*4eac0*/  FADD R4, R36, R4 ;  /* 0x0000000424047221 */ /* 0x000fc60000000000 */
[----:B-1----:R0:W5:Y:S04]  /*4ead0*/  LDL.LU R5, [R1+0x1cbc] ;  /* 0x001cbc0001057983 */ /* 0x0021680000300800 */
[----:B------:R-:W2:Y:S01]  /*4eae0*/  LDL.LU R35, [R1+0x1adc] ;  /* 0x001adc0001237983 */ /* 0x000ea20000300800 */
[----:B------:R-:W-:-:S03]  /*4eaf0*/  FADD R3, R37, R3 ;  /* 0x0000000325037221 */ /* 0x000fc60000000000 */
[----:B------:R1:W-:Y:S01]  /*4eb00*/  STL [R1+0x1abc], R4 ;  /* 0x001abc0401007387 */ /* 0x0003e20000100800 */
[----:B------:R-:W-:Y:S01]  /*4eb10*/  FADD R2, R38, R2 ;  /* 0x0000000226027221 */ /* 0x000fe20000000000 */
[----:B------:R-:W-:Y:S02]  /*4eb20*/  FADD R0, R39, R0 ;  /* 0x0000000027007221 */ /* 0x000fe40000000000 */
[----:B-1----:R0:W5:Y:S04]  /*4eb30*/  LDL.LU R4, [R1+0x1cb8] ;  /* 0x001cb80001047983 */ /* 0x0021680000300800 */
[----:B------:R-:W2:Y:S04]  /*4eb40*/  LDL.LU R36, [R1+0x1ad8] ;  /* 0x001ad80001247983 */ /* 0x000ea80000300800 */
[----:B------:R1:W-:Y:S04]  /*4eb50*/  STL [R1+0x1ac0], R3 ;  /* 0x001ac00301007387 */ /* 0x0003e80000100800 */
[----:B-1----:R0:W5:Y:S04]  /*4eb60*/  LDL.LU R3, [R1+0x1cb4] ;  /* 0x001cb40001037983 */ /* 0x0021680000300800 */
[----:B------:R-:W2:Y:S04]  /*4eb70*/  LDL.LU R37, [R1+0x1ad4] ;  /* 0x001ad40001257983 */ /* 0x000ea80000300800 */
[----:B------:R1:W-:Y:S04]  /*4eb80*/  STL [R1+0x1ac4], R2 ;  /* 0x001ac40201007387 */ /* 0x0003e80000100800 */
[----:B-1----:R0:W5:Y:S04]  /*4eb90*/  LDL.LU R2, [R1+0x1cb0] ;  /* 0x001cb00001027983 */ /* 0x0021680000300800 */
[----:B------:R-:W2:Y:S04]  /*4eba0*/  LDL.LU R38, [R1+0x1ad0] ;  /* 0x001ad00001267983 */ /* 0x000ea80000300800 */
[----:B------:R1:W-:Y:S04]  /*4ebb0*/  STL [R1+0x1ac8], R0 ;  /* 0x001ac80001007387 */ /* 0x0003e80000100800 */
[----:B-1----:R0:W5:Y:S04]  /*4ebc0*/  LDL.LU R0, [R1+0x1cac] ;  /* 0x001cac0001007983 */ /* 0x0021680000300800 */
[----:B------:R-:W2:Y:S01]  /*4ebd0*/  LDL.LU R39, [R1+0x1acc] ;  /* 0x001acc0001277983 */ /* 0x000ea20000300800 */
[----:B---3--:R-:W-:Y:S01]  /*4ebe0*/  FADD R27, R52, R27 ;  /* 0x0000001b341b7221 */ /* 0x008fe20000000000 */
[----:B------:R-:W-:Y:S01]  /*4ebf0*/  FADD R26, R53, R26 ;  /* 0x0000001a351a7221 */ /* 0x000fe20000000000 */
[----:B------:R-:W-:Y:S01]  /*4ec00*/  FADD R25, R54, R25 ;  /* 0x0000001936197221 */ /* 0x000fe20000000000 */
[----:B------:R-:W-:Y:S01]  /*4ec10*/  FADD R24, R55, R24 ;  /* 0x0000001837187221 */ /* 0x000fe20000000000 */
[----:B------:R-:W-:Y:S01]  /*4ec20*/  FADD R14, R56, R14 ;  /* 0x0000000e380e7221 */ /* 0x000fe20000000000 */
[----:B----4-:R-:W-:Y:S01]  /*4ec30*/  FADD R15, R57, R15 ;  /* 0x0000000f390f7221 */ /* 0x010fe20000000000 */
[----:B------:R-:W-:Y:S01]  /*4ec40*/  FADD R16, R58, R16 ;  /* 0x000000103a107221 */ /* 0x000fe20000000000 */
[----:B------:R-:W-:Y:S01]  /*4ec50*/  FADD R28, R51, R28 ;  /* 0x0000001c331c7221 */ /* 0x000fe20000000000 */
[----:B------:R-:W-:Y:S01]  /*4ec60*/  FADD R29, R50, R29 ;  /* 0x0000001d321d7221 */ /* 0x000fe20000000000 */
[----:B------:R-:W-:Y:S01]  /*4ec70*/  FADD R30, R49, R30 ;  /* 0x0000001e311e7221 */ /* 0x000fe20000000000 */
[----:B------:R-:W-:Y:S01]  /*4ec80*/  FADD R31, R48, R31 ;  /* 0x0000001f301f7221 */ /* 0x000fe20000000000 */
[----:B------:R-:W-:Y:S01]  /*4ec90*/  FADD R32, R47, R32 ;  /* 0x000000202f207221 */ /* 0x000fe20000000000 */
[----:B------:R-:W-:Y:S01]  /*4eca0*/  FADD R33, R46, R33 ;  /* 0x000000212e217221 */ /* 0x000fe20000000000 */
[----:B--2---:R-:W-:Y:S01]  /*4ecb0*/  FADD R34, R45, R34 ;  /* 0x000000222d227221 */ /* 0x004fe20000000000 */
[----:B------:R-:W-:Y:S01]  /*4ecc0*/  FADD R35, R44, R35 ;  /* 0x000000232c237221 */ /* 0x000fe20000000000 */
[----:B------:R-:W-:Y:S01]  /*4ecd0*/  FADD R36, R43, R36 ;  /* 0x000000242b247221 */ /* 0x000fe20000000000 */
[----:B------:R-:W-:Y:S01]  /*4ece0*/  FADD R37, R42, R37 ;  /* 0x000000252a257221 */ /* 0x000fe20000000000 */
[----:B------:R-:W-:Y:S01]  /*4ecf0*/  FADD R38, R41, R38 ;  /* 0x0000002629267221 */ /* 0x000fe20000000000 */
[----:B------:R-:W-:-:S05]  /*4ed00*/  FADD R39, R40, R39 ;  /* 0x0000002728277221 */ /* 0x000fca0000000000 */
        /* <DEDUP_REMOVED lines=16> */
[----:B------:R-:W4:Y:S04]  /*4ee10*/  LDL.LU R51, [R1+0x1b18] ;  /* 0x001b180001337983 */ /* 0x000f280000300800 */
[----:B------:R0:W-:Y:S04]  /*4ee20*/  STL [R1+0x1b0c], R14 ;  /* 0x001b0c0e01007387 */ /* 0x0001e80000100800 */
[----:B------:R-:W4:Y:S04]  /*4ee30*/  LDL.LU R50, [R1+0x1b1c] ;  /* 0x001b1c0001327983 */ /* 0x000f280000300800 */
        /* <DEDUP_REMOVED lines=12> */
[----:B-1----:R-:W4:Y:S04]  /*4ef00*/  LDL.LU R39, [R1+0x1b48] ;  /* 0x001b480001277983 */ /* 0x002f280000300800 */
[----:B--2---:R-:W2:Y:S04]  /*4ef10*/  LDL.LU R38, [R1+0x1b4c] ;  /* 0x001b4c0001267983 */ /* 0x004ea80000300800 */
[----:B---3--:R-:W3:Y:S04]  /*4ef20*/  LDL.LU R37, [R1+0x1b50] ;  /* 0x001b500001257983 */ /* 0x008ee80000300800 */
[----:B----4-:R-:W4:Y:S04]  /*4ef30*/  LDL.LU R36, [R1+0x1b54] ;  /* 0x001b540001247983 */ /* 0x010f280000300800 */
        /* <DEDUP_REMOVED lines=15> */
[----:B------:R-:W-:Y:S01]  /*4f030*/  FADD R51, R59, R51 ;  /* 0x000000333b337221 */ /* 0x000fe20000000000 */
[----:B------:R-:W-:-:S04]  /*4f040*/  FADD R50, R60, R50 ;  /* 0x000000323c327221 */ /* 0x000fc80000000000 */
        /* <DEDUP_REMOVED lines=72> */
[----:B--2---:R-:W2:Y:S04]  /*4f4d0*/  LDL.LU R39, [R1+0x1bc4] ;  /* 0x001bc40001277983 */ /* 0x004ea80000300800 */
        /* <DEDUP_REMOVED lines=168> */
[----:B------:R-:W-:Y:S01]  /*4ff60*/  FADD R15, R150, R15 ;  /* 0x0000000f960f7221 */ /* 0x000fe20000000000 */
[----:B------:R-:W-:-:S05]  /*4ff70*/  FADD R16, R16, R151 ;  /* 0x0000009710107221 */ /* 0x000fca0000000000 */
[----:B------:R0:W-:Y:S04]  /*4ff80*/  STL [R1+0x1c88], R16 ;  /* 0x001c881001007387 */ /* 0x0001e80000100800 */
[----:B------:R0:W-:Y:S04]  /*4ff90*/  STL [R1+0x1c80], R14 ;  /* 0x001c800e01007387 */ /* 0x0001e80000100800 */
[----:B------:R0:W-:Y:S02]  /*4ffa0*/  STL [R1+0x1c84], R15 ;  /* 0x001c840f01007387 */ /* 0x0001e40000100800 */
.L_x_32:
[----:B0-----:R-:W0:Y:S02]  /*4ffb0*/  LDC R14, c[0x0][0x28c] ;  /* 0x0000a300ff0e7b82 */ /* 0x001e240000000800 */
[----:B0-----:R-:W-:-:S13]  /*4ffc0*/  ISETP.GE.AND P0, PT, R14, 0x1, PT ;  /* 0x000000010e00780c */ /* 0x001fda0003f06270 */
[----:B------:R-:W-:Y:S05]  /*4ffd0*/  @!P0 BRA `(.L_x_33) ;  /* 0x0000000000648947 */ /* 0x000fea0003800000 */
[----:B------:R-:W-:-:S06]  /*4ffe0*/  UISETP.NE.AND UP0, UPT, UR24, 0x3, UPT ;  /* 0x000000031800788c */ /* 0x000fcc000bf05270 */
[----:B------:R-:W-:-:S13]  /*4fff0*/  PLOP3.LUT P0, PT, PT, PT, UP0, 0x80, 0x0 ;  /* 0x000000000000781c */ /* 0x000fda0003f0f008 */
[----:B------:R-:W-:Y:S05]  /*50000*/  @!P0 BRA `(.L_x_34) ;  /* 0x0000000000048947 */ /* 0x000fea0003800000 */
[----:B------:R-:W-:Y:S01]  /*50010*/  BPT.TRAP 0x1 ;  /* 0x000000040000795c */ /* 0x000fe20000300000 */
.L_x_34:
[----:B------:R-:W2:Y:S01]  /*50020*/  LDL R14, [R1+0x1c94] ;  /* 0x001c9400010e7983 */ /* 0x000ea20000100800 */
[----:B------:R-:W-:Y:S01]  /*50030*/  BSSY B0, `(.L_x_35) ;  /* 0x000000f000007945 */ /* 0x000fe20003800000 */
[----:B--2---:R-:W-:-:S13]  /*50040*/  ISETP.NE.AND P0, PT, R14, RZ, PT ;  /* 0x000000ff0e00720c */ /* 0x004fda0003f05270 */
[----:B------:R-:W-:Y:S05]  /*50050*/  @!P0 BRA `(.L_x_36) ;  /* 0x0000000000308947 */ /* 0x000fea0003800000 */
[----:B------:R-:W2:Y:S01]  /*50060*/  LDL R15, [R1+0x1c98] ;  /* 0x001c9800010f7983 */ /* 0x000ea20000100800 */
[----:B------:R-:W-:-:S04]  /*50070*/  UISETP.LT.AND UP0, UPT, UR25, 0x1, UPT ;  /* 0x000000011900788c */ /* 0x000fc8000bf01270 */
[----:B------:R-:W-:-:S04]  /*50080*/  USEL UR6, UR25, 0x1, UP0 ;  /* 0x0000000119067887 */ /* 0x000fc80008000000 */
[----:B------:R-:W-:-:S04]  /*50090*/  UIADD3 UR6, UR5, UR25, -UR6 ;  /* 0x0000001905067290 */ /* 0x000fc8000fffe806 */
[----:B------:R-:W-:-:S04]  /*500a0*/  UIMAD.WIDE.U32 UR16, UR6, -0x55555555, URZ ;  /* 0xaaaaaaab061078a5 */ /* 0x000fc8000f8e003f */
[----:B------:R-:W-:-:S04]  /*500b0*/  USHF.R.U32.HI UR16, URZ, 0x1, UR17 ;  /* 0x000000013f107899 */ /* 0x000fc80008011611 */
[----:B------:R-:W-:-:S04]  /*500c0*/  UIMAD UR6, UR16, -0x3, UR6 ;  /* 0xfffffffd100678a4 */ /* 0x000fc8000f8e0206 */
[----:B------:R-:W-:-:S04]  /*500d0*/  ULEA UR6, UR6, UR15, 0x3 ;  /* 0x0000000f06067291 */ /* 0x000fc8000f8e183f */
[----:B------:R-:W-:-:S06]  /*500e0*/  UIADD3 UR6, UR6, 0x18, URZ ;  /* 0x0000001806067890 */ /* 0x000fcc000fffe03f */
[----:B------:R-:W-:-:S05]  /*500f0*/  IMAD.U32 R14, RZ, RZ, UR6 ;  /* 0x00000006ff0e7e24 */ /* 0x000fca000f8e00ff */
[----:B--2---:R-:W-:-:S04]  /*50100*/  PRMT R14, R15, 0x654, R14 ;  /* 0x000006540f0e7816 */ /* 0x004fc8000000000e */
[----:B------:R0:W-:Y:S03]  /*50110*/  SYNCS.ARRIVE.TRANS64.RED.A1T0 RZ, [R14+URZ], RZ ;  /* 0x000000ff0eff79a7 */ /* 0x0001e6000810043f */
.L_x_36:
[----:B------:R-:W-:Y:S05]  /*50120*/  BSYNC B0 ;  /* 0x0000000000007941 */ /* 0x000fea0003800000 */
.L_x_35:
[----:B------:R-:W-:-:S06]  /*50130*/  UISETP.GT.U32.AND UP0, UPT, UR7, 0x1, UPT ;  /* 0x000000010700788c */ /* 0x000fcc000bf04070 */
[----:B------:R-:W-:-:S13]  /*50140*/  PLOP3.LUT P0, PT, PT, PT, UP0, 0x80, 0x0 ;  /* 0x000000000000781c */ /* 0x000fda0003f0f008 */
[----:B------:R-:W-:Y:S05]  /*50150*/  @P0 BRA `(.L_x_33) ;  /* 0x0000000000040947 */ /* 0x000fea0003800000 */
[----:B------:R-:W-:Y:S01]  /*50160*/  BPT.TRAP 0x1 ;  /* 0x000000040000795c */ /* 0x000fe20000300000 */
.L_x_33:
[----:B------:R-:W2:Y:S01]  /*50170*/  LDL.LU R26, [R1+0x1c90] ;  /* 0x001c9000011a7983 */ /* 0x000ea20000300800 */
[----:B------:R-:W4:Y:S01]  /*50180*/  LDC R24, c[0x0][0x288] ;  /* 0x0000a200ff187b82 */ /* 0x000f220000000800 */
[----:B------:R-:W-:Y:S01]  /*50190*/  ULDC UR6, c[0x0][0x284] ;  /* 0x0000a10000067ab9 */ /* 0x000fe20000000800 */
[----:B------:R-:W0:Y:S01]  /*501a0*/  S2R R25, SR_TID.X ;  /* 0x0000000000197919 */ /* 0x000e220000002100 */
[----:B------:R-:W-:Y:S02]  /*501b0*/  UIADD3 UR5, UR25, UR5, URZ ;  /* 0x0000000519057290 */ /* 0x000fe4000fffe03f */
[----:B------:R-:W-:Y:S01]  /*501c0*/  UISETP.GE.U32.AND UP1, UPT, UR25, 0x3, UPT ;  /* 0x000000031900788c */ /* 0x000fe2000bf26070 */
[----:B------:R-:W3:Y:S01]  /*501d0*/  LDL.LU R29, [R1+0x1c8c] ;  /* 0x001c8c00011d7983 */ /* 0x000ee20000300800 */
[----:B------:R-:W-:Y:S02]  /*501e0*/  UISETP.GT.U32.AND UP0, UPT, UR5, 0x2, UPT ;  /* 0x000000020500788c */ /* 0x000fe4000bf04070 */
[----:B------:R-:W-:Y:S01]  /*501f0*/  USHF.R.S32.HI UR16, URZ, 0x1f, UR28 ;  /* 0x0000001f3f107899 */ /* 0x000fe2000801141c */
[----:B------:R-:W-:Y:S01]  /*50200*/  ULDC.64 UR18, c[0x0][0x5d0] ;  /* 0x0001740000127ab9 */ /* 0x000fe20000000a00 */
[----:B------:R-:W-:-:S05]  /*50210*/  UISETP.LT.U32.AND UP0, UPT, UR25, 0x3, UP0 ;  /* 0x000000031900788c */ /* 0x000fca0008701070 */
[----:B------:R-:W-:Y:S02]  /*50220*/  @UP1 UIMAD.WIDE.U32 UR14, UR5, -0x55555555, URZ ;  /* 0xaaaaaaab050e18a5 */ /* 0x000fe4000f8e003f */
[----:B------:R-:W-:Y:S02]  /*50230*/  USEL UR17, URZ, 0x1, !UP0 ;  /* 0x000000013f117887 */ /* 0x000fe4000c000000 */
[----:B------:R-:W-:Y:S02]  /*50240*/  @UP1 USHF.R.U32.HI UR14, URZ, 0x1, UR15 ;  /* 0x000000013f0e1899 */ /* 0x000fe4000801160f */
[----:B------:R-:W-:-:S04]  /*50250*/  ULOP3.LUT UR4, UR4, UR17, URZ, 0x3c, !UPT ;  /* 0x0000001104047292 */ /* 0x000fc8000f8e3c3f */
[----:B------:R-:W-:Y:S01]  /*50260*/  @UP1 ULOP3.LUT UR4, UR4, 0x1, UR14, 0x78, !UPT ;  /* 0x0000000104041892 */ /* 0x000fe2000f8e780e */
[--C-:B0-----:R-:W-:Y:S01]  /*50270*/  SHF.R.U32.HI R16, RZ, 0x2, R25.reuse ;  /* 0x00000002ff107819 */ /* 0x101fe20000011619 */
[C---:B------:R-:W-:Y:S01]  /*50280*/  IMAD.SHL.U32 R27, R25.reuse, 0x2, RZ ;  /* 0x00000002191b7824 */ /* 0x040fe200078e00ff */
[----:B------:R-:W-:Y:S02]  /*50290*/  LOP3.LUT R28, R25, 0x60, RZ, 0xc0, !PT ;  /* 0x00000060191c7812 */ /* 0x000fe400078ec0ff */
[----:B------:R-:W-:Y:S02]  /*502a0*/  SHF.R.U32.HI R15, RZ, 0x7, R25 ;  /* 0x00000007ff0f7819 */ /* 0x000fe40000011619 */
[----:B------:R-:W-:Y:S02]  /*502b0*/  LOP3.LUT R16, R16, 0x7, RZ, 0xc0, !PT ;  /* 0x0000000710107812 */ /* 0x000fe400078ec0ff */
[----:B------:R-:W-:Y:S02]  /*502c0*/  SHF.R.U32.HI R28, RZ, 0x1, R28 ;  /* 0x00000001ff1c7819 */ /* 0x000fe4000001161c */
[----:B------:R-:W-:-:S02]  /*502d0*/  LOP3.LUT R15, R15, 0x1, RZ, 0xc0, !PT ;  /* 0x000000010f0f7812 */ /* 0x000fc400078ec0ff */
[----:B------:R-:W-:Y:S02]  /*502e0*/  IADD3 R14, RZ, -R28, -R16 ;  /* 0x8000001cff0e7210 */ /* 0x000fe40007ffe810 */
[----:B------:R-:W-:Y:S01]  /*502f0*/  LOP3.LUT R31, R25, 0x3, RZ, 0xc0, !PT ;  /* 0x00000003191f7812 */ /* 0x000fe200078ec0ff */
[C---:B------:R-:W-:Y:S02]  /*50300*/  IMAD.SHL.U32 R35, R15.reuse, 0x40, RZ ;  /* 0x000000400f237824 */ /* 0x040fe400078e00ff */
[----:B------:R-:W-:Y:S02]  /*50310*/  IMAD R14, R15, -0x40, R14 ;  /* 0xffffffc00f0e7824 */ /* 0x000fe400078e020e */
[----:B----4-:R-:W-:Y:S01]  /*50320*/  IMAD R31, R31, -0x2, R24 ;  /* 0xfffffffe1f1f7824 */ /* 0x010fe200078e0218 */
[----:B------:R-:W-:Y:S01]  /*50330*/  LOP3.LUT R35, R35, 0x40, R16, 0xe2, !PT ;  /* 0x0000004023237812 */ /* 0x000fe200078ee210 */
[----:B--2---:R-:W-:-:S04]  /*50340*/  IMAD.SHL.U32 R26, R26, 0x200, RZ ;  /* 0x000002001a1a7824 */ /* 0x004fc800078e00ff */
[----:B------:R-:W-:Y:S01]  /*50350*/  IMAD.IADD R31, R31, 0x1, -R26 ;  /* 0x000000011f1f7824 */ /* 0x000fe200078e0a1a */
[C---:B------:R-:W-:Y:S01]  /*50360*/  ISETP.GE.AND P0, PT, R26.reuse, R24, PT ;  /* 0x000000181a00720c */ /* 0x040fe20003f06270 */
[----:B------:R-:W-:Y:S01]  /*50370*/  IMAD.U32 R24, RZ, RZ, UR18 ;  /* 0x00000012ff187e24 */ /* 0x000fe2000f8e00ff */
[----:B------:R-:W-:Y:S01]  /*50380*/  LOP3.LUT R26, R26, 0x6, R27, 0xf8, !PT ;  /* 0x000000061a1a7812 */ /* 0x000fe200078ef81b */
[C---:B---3--:R-:W-:Y:S02]  /*50390*/  IMAD.SHL.U32 R30, R29.reuse, 0x200, RZ ;  /* 0x000002001d1e7824 */ /* 0x048fe400078e00ff */
[----:B------:R-:W-:Y:S01]  /*503a0*/  IMAD.WIDE R40, R29, 0x200, RZ ;  /* 0x000002001d287825 */ /* 0x000fe200078e02ff */
[----:B------:R-:W-:Y:S02]  /*503b0*/  SHF.R.S32.HI R27, RZ, 0x1f, R26 ;  /* 0x0000001fff1b7819 */ /* 0x000fe4000001141a */
[C---:B------:R-:W-:Y:S02]  /*503c0*/  ISETP.GE.OR P0, PT, R30.reuse, UR6, P0 ;  /* 0x000000061e007c0c */ /* 0x040fe40008706670 */
[----:B------:R-:W-:Y:S01]  /*503d0*/  IADD3 R30, -R30, UR6, R14 ;  /* 0x000000061e1e7c10 */ /* 0x000fe2000fffe10e */
[----:B------:R-:W-:Y:S01]  /*503e0*/  IMAD.MOV.U32 R14, RZ, RZ, -0x1 ;  /* 0xffffffffff0e7424 */ /* 0x000fe200078e00ff */
[----:B------:R0:W-:Y:S01]  /*503f0*/  STL.64 [R1+0x138], R40 ;  /* 0x0001382801007387 */ /* 0x0001e20000100a00 */
[----:B------:R-:W-:Y:S01]  /*50400*/  UIMAD UR6, UR16, UR18, URZ ;  /* 0x00000012100672a4 */ /* 0x000fe2000f8e023f */
[----:B------:R-:W-:Y:S01]  /*50410*/  IMAD.WIDE.U32 R24, R24, UR28, R26 ;  /* 0x0000001c18187c25 */ /* 0x000fe2000f8e001a */
[----:B------:R-:W-:Y:S01]  /*50420*/  LOP3.LUT R35, R40, R35, R28, 0xfe, !PT ;  /* 0x0000002328237212 */ /* 0x000fe200078efe1c */
[----:B------:R0:W-:Y:S01]  /*50430*/  STL [R1+0x5fc], R14 ;  /* 0x0005fc0e01007387 */ /* 0x0001e20000100800 */
[----:B------:R-:W-:-:S06]  /*50440*/  UIMAD UR6, UR28, UR19, UR6 ;  /* 0x000000131c0672a4 */ /* 0x000fcc000f8e0206 */
[----:B------:R-:W-:Y:S01]  /*50450*/  VIADD R25, R25, UR6 ;  /* 0x0000000619197c36 */ /* 0x000fe20008000000 */
[----:B------:R-:W-:Y:S06]  /*50460*/  @P0 BRA `(.L_x_37) ;  /* 0x000007e000f00947 */ /* 0x000fec0003800000 */
[----:B0-----:R-:W0:Y:S01]  /*50470*/  LDC.64 R14, c[0x0][0x5c8] ;  /* 0x00017200ff0e7b82 */ /* 0x001e220000000a00 */
[----:B------:R-:W-:Y:S01]  /*50480*/  FSETP.NEU.AND P0, PT, RZ, UR26, PT ;  /* 0x0000001aff007c0b */ /* 0x000fe2000bf0d000 */
[----:B------:R-:W-:Y:S01]  /*50490*/  BSSY B0, `(.L_x_37) ;  /* 0x0007e39000007945 */ /* 0x000fe20003800000 */
[-C--:B0-----:R-:W-:Y:S02]  /*504a0*/  IMAD R32, R41, R14.reuse, RZ ;  /* 0x0000000e29207224 */ /* 0x081fe400078e02ff */
[----:B------:R-:W-:-:S04]  /*504b0*/  IMAD.WIDE.U32 R24, R35, R14, R24 ;  /* 0x0000000e23187225 */ /* 0x000fc800078e0018 */
[----:B------:R-:W-:-:S04]  /*504c0*/  IMAD R32, R35, R15, R32 ;  /* 0x0000000f23207224 */ /* 0x000fc800078e0220 */
[----:B------:R-:W-:Y:S01]  /*504d0*/  IMAD.IADD R32, R25, 0x1, R32 ;  /* 0x0000000119207824 */ /* 0x000fe200078e0220 */
[----:B------:R-:W-:Y:S06]  /*504e0*/  @!P0 BRA `(.L_x_38) ;  /* 0x0000048800d08947 */ /* 0x000fec0003800000 */
[C---:B------:R-:W-:Y:S01]  /*504f0*/  ISETP.GE.AND P6, PT, R30.reuse, 0x189, PT ;  /* 0x000001891e00780c */ /* 0x040fe20003fc6270 */
[----:B-----5:R-:W-:Y:S01]  /*50500*/  STL [R1+0x1cb0], R9 ;  /* 0x001cb00901007387 */ /* 0x020fe20000100800 */
[----:B------:R-:W-:Y:S01]  /*50510*/  LOP3.LUT R3, R3, 0xffffffdf, RZ, 0xc0, !PT ;  /* 0xffffffdf03037812 */ /* 0x000fe200078ec0ff */
[----:B------:R-:W-:Y:S01]  /*50520*/  ULDC.64 UR14, c[0x0][0x5b8] ;  /* 0x00016e00000e7ab9 */ /* 0x000fe20000000a00 */
[C---:B------:R-:W-:Y:S01]  /*50530*/  ISETP.LT.OR P4, PT, R31.reuse, 0x1, !P6 ;  /* 0x000000011f00780c */ /* 0x040fe20007781670 */
[----:B------:R-:W-:Y:S01]  /*50540*/  STL [R1+0x1cac], R2 ;  /* 0x001cac0201007387 */ /* 0x000fe20000100800 */
[C---:B------:R-:W-:Y:S01]  /*50550*/  ISETP.LT.OR P3, PT, R31.reuse, 0x2, !P6 ;  /* 0x000000021f00780c */ /* 0x040fe20007761670 */
[----:B------:R-:W-:Y:S01]  /*50560*/  UIMAD UR6, UR16, UR14, URZ ;  /* 0x0000000e100672a4 */ /* 0x000fe2000f8e023f */
[----:B------:R-:W-:Y:S02]  /*50570*/  ISETP.LT.OR P2, PT, R31, 0x9, !P6 ;  /* 0x000000091f00780c */ /* 0x000fe40007741670 */
[----:B------:R-:W-:Y:S01]  /*50580*/  ULDC.64 UR16, c[0x0][0x5a8] ;  /* 0x00016a0000107ab9 */ /* 0x000fe20000000a00 */
[----:B------:R-:W-:Y:S01]  /*50590*/  UIMAD UR6, UR28, UR15, UR6 ;  /* 0x0000000f1c0672a4 */ /* 0x000fe2000f8e0206 */
[----:B------:R-:W-:-:S05]  /*505a0*/  ISETP.GE.AND P5, PT, R30, 0x1, PT ;  /* 0x000000011e00780c */ /* 0x000fca0003fa6270 */
[----:B------:R-:W0:Y:S01]  /*505b0*/  @!P4 LDC.64 R28, c[0x0][0x5c0] ;  /* 0x00017000ff1ccb82 */ /* 0x000e220000000a00 */
[----:B------:R-:W-:Y:S01]  /*505c0*/  @!P4 IMAD.MOV.U32 R36, RZ, RZ, R24 ;  /* 0x000000ffff24c224 */ /* 0x000fe200078e0018 */
[----:B------:R-:W-:Y:S01]  /*505d0*/  @P4 LOP3.LUT R3, R3, 0x20, RZ, 0xfc, !PT ;  /* 0x0000002003034812 */ /* 0x000fe200078efcff */
[----:B------:R-:W-:Y:S02]  /*505e0*/  @!P4 IMAD.MOV.U32 R37, RZ, RZ, R32 ;  /* 0x000000ffff25c224 */ /* 0x000fe400078e0020 */
[----:B------:R-:W-:Y:S01]  /*505f0*/  @!P4 IMAD R16, R15, 0x180, RZ ;  /* 0x000001800f10c824 */ /* 0x000fe200078e02ff */
[----:B------:R-:W-:Y:S01]  /*50600*/  LOP3.LUT R3, R3, 0xffffffef, RZ, 0xc0, !PT ;  /* 0xffffffef03037812 */ /* 0x000fe200078ec0ff */
[----:B------:R-:W-:Y:S01]  /*50610*/  @!P4 IMAD.WIDE.U32 R36, R14, 0x180, R36 ;  /* 0x000001800e24c825 */ /* 0x000fe200078e0024 */
[----:B------:R-:W2:Y:S02]  /*50620*/  @!P3 LDC.64 R38, c[0x0][0x5c0] ;  /* 0x00017000ff26bb82 */ /* 0x000ea40000000a00 */
[----:B------:R-:W-:Y:S01]  /*50630*/  @P3 LOP3.LUT R3, R3, 0x10, RZ, 0xfc, !PT ;  /* 0x0000001003033812 */ /* 0x000fe200078efcff */
[----:B------:R-:W-:-:S03]  /*50640*/  @!P4 IMAD.IADD R16, R37, 0x1, R16 ;  /* 0x000000012510c824 */ /* 0x000fc600078e0210 */
[----:B------:R-:W-:-:S04]  /*50650*/  LOP3.LUT R3, R3, 0xefffffff, RZ, 0xc0, !PT ;  /* 0xefffffff03037812 */ /* 0x000fc800078ec0ff */
[----:B------:R-:W-:-:S04]  /*50660*/  @P2 LOP3.LUT R3, R3, 0x10000000, RZ, 0xfc, !PT ;  /* 0x1000000003032812 */ /* 0x000fc800078efcff */
[----:B------:R-:W-:Y:S02]  /*50670*/  LOP3.LUT R3, R3, 0xffffbfff, RZ, 0xc0, !PT ;  /* 0xffffbfff03037812 */ /* 0x000fe400078ec0ff */
[----:B0-----:R-:W-:Y:S01]  /*50680*/  @!P4 IADD3 R42, P0, P1, R36, UR11, R28 ;  /* 0x0000000b242acc10 */ /* 0x001fe2000f91e01c */
[----:B------:R-:W-:Y:S01]  /*50690*/  @!P3 IMAD.MOV.U32 R28, RZ, RZ, R24 ;  /* 0x000000ffff1cb224 */ /* 0x000fe200078e0018 */
[----:B------:R-:W0:Y:S02]  /*506a0*/  @!P2 LDC.64 R36, c[0x0][0x5c0] ;  /* 0x00017000ff24ab82 */ /* 0x000e240000000a00 */
[----:B------:R-:W-:Y:S01]  /*506b0*/  @!P4 IADD3.X R43, R16, UR10, R29, P0, P1 ;  /* 0x0000000a102bcc10 */ /* 0x000fe200087e241d */
[----:B------:R-:W-:Y:S02]  /*506c0*/  @!P3 IMAD.MOV.U32 R29, RZ, RZ, R32 ;  /* 0x000000ffff1db224 */ /* 0x000fe400078e0020 */
[----:B------:R-:W-:Y:S02]  /*506d0*/  @!P3 IMAD R16, R15, 0x180, RZ ;  /* 0x000001800f10b824 */ /* 0x000fe400078e02ff */
[----:B------:R-:W-:Y:S01]  /*506e0*/  @!P3 IMAD.WIDE.U32 R28, R14, 0x180, R28 ;  /* 0x000001800e1cb825 */ /* 0x000fe200078e001c */
[----:B------:R2:W-:Y:S03]  /*506f0*/  @!P4 STL.64 [R1+0x150], R42 ;  /* 0x0001502a0100c387 */ /* 0x0005e60000100a00 */
[----:B------:R-:W-:-:S02]  /*50700*/  @!P3 IMAD.IADD R16, R29, 0x1, R16 ;  /* 0x000000011d10b824 */ /* 0x000fc400078e0210 */
[----:B------:R-:W-:Y:S01]  /*50710*/  @!P2 IMAD.MOV.U32 R29, RZ, RZ, R32 ;  /* 0x000000ffff1da224 */ /* 0x000fe200078e0020 */
[----:B--2---:R-:W-:Y:S01]  /*50720*/  @!P3 IADD3 R42, P0, P1, R28, UR11, R38 ;  /* 0x0000000b1c2abc10 */ /* 0x004fe2000f91e026 */
[----:B------:R-:W-:-:S03]  /*50730*/  @!P2 IMAD.MOV.U32 R28, RZ, RZ, R24 ;  /* 0x000000ffff1ca224 */ /* 0x000fc600078e0018 */
[----:B------:R-:W-:Y:S01]  /*50740*/  @!P3 IADD3.X R43, R16, UR10, R39, P0, P1 ;  /* 0x0000000a102bbc10 */ /* 0x000fe200087e2427 */
[----:B------:R-:W-:-:S04]  /*50750*/  @!P2 IMAD.WIDE.U32 R28, R14, 0x180, R28 ;  /* 0x000001800e1ca825 */ /* 0x000fc800078e001c */
[----:B------:R-:W-:Y:S01]  /*50760*/  @!P2 IMAD R16, R15, 0x180, RZ ;  /* 0x000001800f10a824 */ /* 0x000fe200078e02ff */
[----:B------:R0:W-:Y:S03]  /*50770*/  @!P3 STL.64 [R1+0x160], R42 ;  /* 0x0001602a0100b387 */ /* 0x0001e60000100a00 */
[----:B------:R-:W-:Y:S01]  /*50780*/  @!P2 IMAD.IADD R16, R29, 0x1, R16 ;  /* 0x000000011d10a824 */ /* 0x000fe200078e0210 */
[----:B0-----:R-:W-:-:S04]  /*50790*/  @!P2 IADD3 R42, P0, P1, R28, UR11, R36 ;  /* 0x0000000b1c2aac10 */ /* 0x001fc8000f91e024 */
[----:B------:R-:W-:-:S05]  /*507a0*/  @!P2 IADD3.X R43, R16, UR10, R37, P0, P1 ;  /* 0x0000000a102bac10 */ /* 0x000fca00087e2425 */
[----:B------:R0:W-:Y:S01]  /*507b0*/  @!P2 STL.64 [R1+0x180], R42 ;  /* 0x0001802a0100a387 */ /* 0x0001e20000100a00 */
[----:B------:R-:W-:-:S13]  /*507c0*/  ISETP.LT.OR P2, PT, R31, 0xa, !P6 ;  /* 0x0000000a1f00780c */ /* 0x000fda0007741670 */
[----:B------:R-:W0:Y:S01]  /*507d0*/  @!P2 LDC.64 R28, c[0x0][0x5c0] ;  /* 0x00017000ff1cab82 */ /* 0x000e220000000a00 */
[----:B------:R-:W-:Y:S01]  /*507e0*/  @!P2 IMAD.MOV.U32 R36, RZ, RZ, R24 ;  /* 0x000000ffff24a224 */ /* 0x000fe200078e0018 */
[----:B------:R-:W-:Y:S01]  /*507f0*/  ISETP.GE.AND P3, PT, R30, 0x9, PT ;  /* 0x000000091e00780c */ /* 0x000fe20003f66270 */
[----:B------:R-:W-:Y:S01]  /*50800*/  @!P2 IMAD.MOV.U32 R37, RZ, RZ, R32 ;  /* 0x000000ffff25a224 */ /* 0x000fe200078e0020 */
[----:B------:R-:W-:Y:S01]  /*50810*/  @P2 LOP3.LUT R3, R3, 0x4000, RZ, 0xfc, !PT ;  /* 0x0000400003032812 */ /* 0x000fe200078efcff */
[----:B------:R-:W-:Y:S02]  /*50820*/  @!P2 IMAD R16, R15, 0x180, RZ ;  /* 0x000001800f10a824 */ /* 0x000fe400078e02ff */
[----:B------:R-:W-:-:S04]  /*50830*/  @!P2 IMAD.WIDE.U32 R36, R14, 0x180, R36 ;  /* 0x000001800e24a825 */ /* 0x000fc800078e0024 */
[----:B------:R-:W-:Y:S01]  /*50840*/  @!P2 IMAD.IADD R16, R37, 0x1, R16 ;  /* 0x000000012510a824 */ /* 0x000fe200078e0210 */
[----:B0-----:R-:W-:-:S04]  /*50850*/  @!P2 IADD3 R42, P0, P1, R36, UR11, R28 ;  /* 0x0000000b242aac10 */ /* 0x001fc8000f91e01c */
[----:B------:R-:W-:Y:S01]  /*50860*/  @!P2 IADD3.X R43, R16, UR10, R29, P0, P1 ;  /* 0x0000000a102bac10 */ /* 0x000fe200087e241d */
[----:B------:R-:W-:Y:S01]  /*50870*/  IMAD.U32 R16, RZ, RZ, UR14 ;  /* 0x0000000eff107e24 */ /* 0x000fe2000f8e00ff */
[----:B------:R-:W-:-:S03]  /*50880*/  ULDC.64 UR14, c[0x0][0x5b0] ;  /* 0x00016c00000e7ab9 */ /* 0x000fc60000000a00 */
[----:B------:R-:W-:Y:S01]  /*50890*/  IMAD.WIDE.U32 R26, R16, UR28, R26 ;  /* 0x0000001c101a7c25 */ /* 0x000fe2000f8e001a */
[----:B------:R-:W-:Y:S03]  /*508a0*/  @!P2 STL.64 [R1+0x188], R42 ;  /* 0x0001882a0100a387 */ /* 0x000fe60000100a00 */
[----:B------:R-:W-:Y:S02]  /*508b0*/  VIADD R39, R27, UR6 ;  /* 0x000000061b277c36 */ /* 0x000fe40008000000 */
[----:B------:R-:W-:Y:S02]  /*508c0*/  IMAD.MOV.U32 R38, RZ, RZ, R26 ;  /* 0x000000ffff267224 */ /* 0x000fe400078e001a */
[----:B------:R-:W-:Y:S02]  /*508d0*/  IMAD R16, R41, UR14, RZ ;  /* 0x0000000e29107c24 */ /* 0x000fe4000f8e02ff */
[----:B------:R-:W-:-:S04]  /*508e0*/  IMAD.WIDE.U32 R26, R35, UR14, R38 ;  /* 0x0000000e231a7c25 */ /* 0x000fc8000f8e0026 */
[----:B------:R-:W-:Y:S01]  /*508f0*/  IMAD R16, R35, UR15, R16 ;  /* 0x0000000f23107c24 */ /* 0x000fe2000f8e0210 */
[----:B------:R-:W-:-:S04]  /*50900*/  IADD3 R26, P0, R26, UR16, RZ ;  /* 0x000000101a1a7c10 */ /* 0x000fc8000ff1e0ff */
[--C-:B------:R-:W-:Y:S02]  /*50910*/  IADD3.X R27, R27, UR17, R16.reuse, P0, !PT ;  /* 0x000000111b1b7c10 */ /* 0x100fe400087fe410 */
[----:B------:R-:W-:Y:S02]  /*50920*/  ISETP.LT.OR P0, PT, R31, 0x1, !P5 ;  /* 0x000000011f00780c */ /* 0x000fe40006f01670 */
[----:B------:R-:W-:-:S11]  /*50930*/  PRMT R16, RZ, 0x7610, R16 ;  /* 0x00007610ff107816 */ /* 0x000fd60000000010 */
[----:B------:R-:W2:Y:S02]  /*50940*/  @!P0 LDG.E.U8 R16, desc[UR32][R26.64] ;  /* 0x000000201a108981 */ /* 0x000ea4000c1e1100 */
[----:B--2---:R-:W-:-:S04]  /*50950*/  LOP3.LUT R16, R16, 0xff, RZ, 0xc0, !PT ;  /* 0x000000ff10107812 */ /* 0x004fc800078ec0ff */
[----:B------:R-:W-:-:S05]  /*50960*/  F2FP.F16.E4M3.UNPACK_B R16, R16 ;  /* 0x00000010ff10723e */ /* 0x000fca00020006ff */
[----:B------:R-:W-:-:S05]  /*50970*/  HADD2.F32 R16, -RZ, R16.H0_H0 ;  /* 0x20000010ff107230 */ /* 0x000fca0000004100 */
[----:B------:R-:W-:-:S04]  /*50980*/  FMUL R16, R16, UR26 ;  /* 0x0000001a10107c20 */ /* 0x000fc80008400000 */
[----:B------:R-:W-:Y:S02]  /*50990*/  FFMA R28, R17, UR27, R16 ;  /* 0x0000001b111c7c23 */ /* 0x000fe40008000010 */
[----:B------:R-:W0:Y:S03]  /*509a0*/  @!P0 LDC.64 R16, c[0x0][0x5c0] ;  /* 0x00017000ff108b82 */ /* 0x000e260000000a00 */
[----:B------:R-:W-:Y:S02]  /*509b0*/  F2FP.SATFINITE.E4M3.F32.PACK_AB_MERGE_C R28, RZ, R28, RZ ;  /* 0x0000001cff1c723e */ /* 0x000fe400048070ff */
[----:B0-----:R-:W-:-:S05]  /*509c0*/  @!P0 IADD3 R16, P1, R24, R16, RZ ;  /* 0x0000001018108210 */ /* 0x001fca0007f3e0ff */
[----:B------:R-:W-:-:S05]  /*509d0*/  @!P0 IMAD.X R17, R32, 0x1, R17, P1 ;  /* 0x0000000120118824 */ /* 0x000fca00008e0611 */
[----:B------:R0:W-:Y:S01]  /*509e0*/  @!P0 STG.E.U8 desc[UR32][R16.64], R28 ;  /* 0x0000001c10008986 */ /* 0x0001e2000c101120 */
[----:B------:R-:W-:Y:S02]  /*509f0*/  ISETP.LT.OR P0, PT, R31, 0x2, !P5 ;  /* 0x000000021f00780c */ /* 0x000fe40006f01670 */
[----:B0-----:R-:W-:-:S11]  /*50a00*/  PRMT R28, RZ, 0x7610, R28 ;  /* 0x00007610ff1c7816 */ /* 0x001fd6000000001c */
[----:B------:R-:W0:Y:S01]  /*50a10*/  @!P0 LDC.64 R16, c[0x0][0x5c0] ;  /* 0x00017000ff108b82 */ /* 0x000e220000000a00 */
[----:B------:R-:W2:Y:S01]  /*50a20*/  @!P0 LDG.E.U8 R28, desc[UR32][R26.64+0x1] ;  /* 0x000001201a1c8981 */ /* 0x000ea2000c1e1100 */
[----:B0-----:R-:W-:-:S05]  /*50a30*/  @!P0 IADD3 R16, P1, R24, R16, RZ ;  /* 0x0000001018108210 */ /* 0x001fca0007f3e0ff */
[----:B------:R-:W-:Y:S01]  /*50a40*/  @!P0 IMAD.X R17, R32, 0x1, R17, P1 ;  /* 0x0000000120118824 */ /* 0x000fe200008e0611 */
[----:B--2---:R-:W-:-:S04]  /*50a50*/  LOP3.LUT R28, R28, 0xff, RZ, 0xc0, !PT ;  /* 0x000000ff1c1c7812 */ /* 0x004fc800078ec0ff */
[----:B------:R-:W-:-:S05]  /*50a60*/  F2FP.F16.E4M3.UNPACK_B R28, R28 ;  /* 0x0000001cff1c723e */ /* 0x000fca00020006ff */
[----:B------:R-:W-:-:S05]  /*50a70*/  HADD2.F32 R28, -RZ, R28.H0_H0 ;  /* 0x2000001cff1c7230 */ /* 0x000fca0000004100 */
[----:B------:R-:W-:-:S04]  /*50a80*/  FMUL R28, R28, UR26 ;  /* 0x0000001a1c1c7c20 */ /* 0x000fc80008400000 */
[----:B------:R-:W-:-:S05]  /*50a90*/  FFMA R18, R18, UR27, R28 ;  /* 0x0000001b12127c23 */ /* 0x000fca000800001c */
[----:B------:R-:W-:-:S05]  /*50aa0*/  F2FP.SATFINITE.E4M3.F32.PACK_AB_MERGE_C R18, RZ, R18, RZ ;  /* 0x00000012ff12723e */ /* 0x000fca00048070ff */
[----:B------:R0:W-:Y:S02]  /*50ab0*/  @!P0 STG.E.U8 desc[UR32][R16.64+0x1], R18 ;  /* 0x0000011210008986 */ /* 0x0001e4000c101120 */
[----:B0-----:R-:W-:-:S05]  /*50ac0*/  IADD3 R16, P0, R35, 0x8, RZ ;  /* 0x0000000823107810 */ /* 0x001fca0007f1e0ff */
[----:B------:R-:W-:-:S04]  /*50ad0*/  IMAD.X R18, RZ, RZ, R41, P0 ;  /* 0x000000ffff127224 */ /* 0x000fc800000e0629 */
[----:B------:R-:W-:-:S04]  /*50ae0*/  IMAD R18, R18, UR14, RZ ;  /* 0x0000000e12127c24 */ /* 0x000fc8000f8e02ff */
[C---:B------:R-:W-:Y:S02]  /*50af0*/  IMAD R18, R16.reuse, UR15, R18 ;  /* 0x0000000f10127c24 */ /* 0x040fe4000f8e0212 */
[----:B------:R-:W-:-:S03]  /*50b00*/  IMAD.WIDE.U32 R16, R16, UR14, R38 ;  /* 0x0000000e10107c25 */ /* 0x000fc6000f8e0026 */
        /* <DEDUP_REMOVED lines=12> */
[----:B0-----:R-:W-:-:S04]  /*50bd0*/  @!P0 IADD3 R18, P1, P2, R24, UR11, R18 ;  /* 0x0000000b18128c10 */ /* 0x001fc8000fa3e012 */
[----:B------:R-:W-:-:S05]  /*50be0*/  @!P0 IADD3.X R19, R32, UR10, R19, P1, P2 ;  /* 0x0000000a20138c10 */ /* 0x000fca0008fe4413 */
[----:B------:R0:W-:Y:S01]  /*50bf0*/  @!P0 STG.E.U8 desc[UR32][R18.64], R28 ;  /* 0x0000001c12008986 */ /* 0x0001e2000c101120 */
[----:B------:R-:W-:Y:S02]  /*50c00*/  ISETP.LT.OR P0, PT, R31, 0x2, !P3 ;  /* 0x000000021f00780c */ /* 0x000fe40005f01670 */
[----:B0-----:R-:W-:-:S11]  /*50c10*/  PRMT R28, RZ, 0x7610, R28 ;  /* 0x00007610ff1c7816 */ /* 0x001fd6000000001c */
[----:B------:R-:W0:Y:S01]  /*50c20*/  @!P0 LDC.64 R18, c[0x0][0x5c0] ;  /* 0x00017000ff128b82 */ /* 0x000e220000000a00 */
[----:B------:R-:W2:Y:S01]  /*50c30*/  @!P0 LDG.E.U8 R28, desc[UR32][R16.64+0x1] ;  /* 0x00000120101c8981 */ /* 0x000ea2000c1e1100 */
[----:B------:R-:W-:Y:S02]  /*50c40*/  ISETP.LT.OR P4, PT, R31, 0x11, !P6 ;  /* 0x000000111f00780c */ /* 0x000fe40007781670 */
[----:B0-----:R-:W-:-:S04]  /*50c50*/  @!P0 IADD3 R18, P1, P2, R24, UR11, R18 ;  /* 0x0000000b18128c10 */ /* 0x001fc8000fa3e012 */
[----:B------:R-:W-:-:S07]  /*50c60*/  @!P0 IADD3.X R19, R32, UR10, R19, P1, P2 ;  /* 0x0000000a20138c10 */ /* 0x000fce0008fe4413 */
[----:B------:R-:W-:Y:S01]  /*50c70*/  @!P4 IMAD.MOV.U32 R29, RZ, RZ, R32 ;  /* 0x000000ffff1dc224 */ /* 0x000fe200078e0020 */
[----:B--2---:R-:W-:-:S04]  /*50c80*/  LOP3.LUT R28, R28, 0xff, RZ, 0xc0, !PT ;  /* 0x000000ff1c1c7812 */ /* 0x004fc800078ec0ff */
[----:B------:R-:W-:-:S05]  /*50c90*/  F2FP.F16.E4M3.UNPACK_B R28, R28 ;  /* 0x0000001cff1c723e */ /* 0x000fca00020006ff */
[----:B------:R-:W-:-:S05]  /*50ca0*/  HADD2.F32 R28, -RZ, R28.H0_H0 ;  /* 0x2000001cff1c7230 */ /* 0x000fca0000004100 */
[----:B------:R-:W-:-:S04]  /*50cb0*/  FMUL R28, R28, UR26 ;  /* 0x0000001a1c1c7c20 */ /* 0x000fc80008400000 */
[----:B------:R-:W-:-:S05]  /*50cc0*/  FFMA R20, R20, UR27, R28 ;  /* 0x0000001b14147c23 */ /* 0x000fca000800001c */
[----:B------:R-:W-:-:S05]  /*50cd0*/  F2FP.SATFINITE.E4M3.F32.PACK_AB_MERGE_C R20, RZ, R20, RZ ;  /* 0x00000014ff14723e */ /* 0x000fca00048070ff */
[----:B------:R0:W-:Y:S02]  /*50ce0*/  @!P0 STG.E.U8 desc[UR32][R18.64+0x1], R20 ;  /* 0x0000011412008986 */ /* 0x0001e4000c101120 */
[----:B0-----:R-:W0:Y:S01]  /*50cf0*/  @!P4 LDC.64 R18, c[0x0][0x5c0] ;  /* 0x00017000ff12cb82 */ /* 0x001e220000000a00 */
[----:B------:R-:W-:Y:S02]  /*50d00*/  @!P4 IMAD.MOV.U32 R28, RZ, RZ, R24 ;  /* 0x000000ffff1cc224 */ /* 0x000fe400078e0018 */
[----:B------:R-:W-:Y:S02]  /*50d10*/  @!P4 IMAD R20, R15, 0x180, RZ ;  /* 0x000001800f14c824 */ /* 0x000fe400078e02ff */
[----:B------:R-:W-:-:S04]  /*50d20*/  @!P4 IMAD.WIDE.U32 R28, R14, 0x180, R28 ;  /* 0x000001800e1cc825 */ /* 0x000fc800078e001c */
[----:B------:R-:W-:Y:S01]  /*50d30*/  @!P4 IMAD.IADD R20, R29, 0x1, R20 ;  /* 0x000000011d14c824 */ /* 0x000fe200078e0214 */
[----:B0-----:R-:W-:-:S04]  /*50d40*/  @!P4 IADD3 R36, P0, P1, R28, UR11, R18 ;  /* 0x0000000b1c24cc10 */ /* 0x001fc8000f91e012 */
[----:B------:R-:W-:Y:S02]  /*50d50*/  @!P4 IADD3.X R37, R20, UR10, R19, P0, P1 ;  /* 0x0000000a1425cc10 */ /* 0x000fe400087e2413 */
[----:B------:R-:W-:Y:S02]  /*50d60*/  ISETP.LT.OR P0, PT, R31, 0x9, !P5 ;  /* 0x000000091f00780c */ /* 0x000fe40006f01670 */
[----:B------:R-:W-:-:S11]  /*50d70*/  PRMT R18, RZ, 0x7610, R18 ;  /* 0x00007610ff127816 */ /* 0x000fd60000000012 */
[----:B------:R-:W2:Y:S01]  /*50d80*/  @!P0 LDG.E.U8 R18, desc[UR32][R26.64+0x8] ;  /* 0x000008201a128981 */ /* 0x000ea2000c1e1100 */
[----:B------:R-:W-:Y:S02]  /*50d90*/  PRMT R20, RZ, 0x7610, R20 ;  /* 0x00007610ff147816 */ /* 0x000fe40000000014 */
        /* <DEDUP_REMOVED lines=10> */
[----:B------:R-:W-:-:S13]  /*50e40*/  ISETP.LT.OR P0, PT, R31, 0xa, !P5 ;  /* 0x0000000a1f00780c */ /* 0x000fda0006f01670 */
[----:B------:R-:W2:Y:S01]  /*50e50*/  @!P0 LDG.E.U8 R20, desc[UR32][R26.64+0x9] ;  /* 0x000009201a148981 */ /* 0x000ea2000c1e1100 */
[----:B0-----:R-:W0:Y:S01]  /*50e60*/  @!P0 LDC.64 R18, c[0x0][0x5c0] ;  /* 0x00017000ff128b82 */ /* 0x001e220000000a00 */
[----:B------:R-:W-:Y:S02]  /*50e70*/  ISETP.LT.OR P2, PT, R31, 0x12, !P6 ;  /* 0x000000121f00780c */ /* 0x000fe40007741670 */
[----:B0-----:R-:W-:-:S05]  /*50e80*/  @!P0 IADD3 R18, P1, R24, R18, RZ ;  /* 0x0000001218128210 */ /* 0x001fca0007f3e0ff */
[----:B------:R-:W-:-:S06]  /*50e90*/  @!P0 IMAD.X R19, R32, 0x1, R19, P1 ;  /* 0x0000000120138824 */ /* 0x000fcc00008e0613 */
        /* <DEDUP_REMOVED lines=18> */
[----:B------:R-:W-:-:S03]  /*50fc0*/  LOP3.LUT R3, R3, 0xf7ffffff, RZ, 0xc0, !PT ;  /* 0xf7ffffff03037812 */ /* 0x000fc600078ec0ff */
[----:B------:R-:W-:Y:S01]  /*50fd0*/  @!P4 STL.64 [R1+0x1b0], R36 ;  /* 0x0001b0240100c387 */ /* 0x000fe20000100a00 */
[----:B------:R-:W-:-:S03]  /*50fe0*/  @P2 LOP3.LUT R3, R3, 0x8000000, RZ, 0xfc, !PT ;  /* 0x0800000003032812 */ /* 0x000fc600078efcff */
[----:B------:R-:W-:Y:S01]  /*50ff0*/  @!P2 STL.64 [R1+0x1a8], R28 ;  /* 0x0001a81c0100a387 */ /* 0x000fe20000100a00 */
        /* <DEDUP_REMOVED lines=11> */
[----:B------:R-:W-:-:S13]  /*510b0*/  ISETP.LT.OR P0, PT, R31, 0xa, !P3 ;  /* 0x0000000a1f00780c */ /* 0x000fda0005f01670 */
[----:B------:R-:W2:Y:S01]  /*510c0*/  @!P0 LDG.E.U8 R20, desc[UR32][R16.64+0x9] ;  /* 0x0000092010148981 */ /* 0x000ea2000c1e1100 */
[----:B0-----:R-:W0:Y:S01]  /*510d0*/  @!P0 LDC.64 R18, c[0x0][0x5c0] ;  /* 0x00017000ff128b82 */ /* 0x001e220000000a00 */
[----:B------:R-:W-:-:S04]  /*510e0*/  LOP3.LUT R4, R4, 0xffffffdf, RZ, 0xc0, !PT ;  /* 0xffffffdf04047812 */ /* 0x000fc800078ec0ff */
[----:B------:R-:W-:Y:S02]  /*510f0*/  @P4 LOP3.LUT R4, R4, 0x20, RZ, 0xfc, !PT ;  /* 0x0000002004044812 */ /* 0x000fe400078efcff */
[----:B------:R-:W-:Y:S02]  /*51100*/  ISETP.LT.OR P4, PT, R31, 0x19, !P6 ;  /* 0x000000191f00780c */ /* 0x000fe40007781670 */
[----:B0-----:R-:W-:-:S04]  /*51110*/  @!P0 IADD3 R18, P1, P2, R24, UR11, R18 ;  /* 0x0000000b18128c10 */ /* 0x001fc8000fa3e012 */
[----:B------:R-:W-:-:S07]  /*51120*/  @!P0 IADD3.X R19, R32, UR10, R19, P1, P2 ;  /* 0x0000000a20138c10 */ /* 0x000fce0008fe4413 */
[----:B------:R-:W-:Y:S02]  /*51130*/  @!P4 IMAD.MOV.U32 R21, RZ, RZ, R32 ;  /* 0x000000ffff15c224 */ /* 0x000fe400078e0020 */
[----:B------:R-:W-:Y:S01]  /*51140*/  @!P4 IMAD R22, R15, 0x180, RZ ;  /* 0x000001800f16c824 */ /* 0x000fe200078e02ff */
        /* <DEDUP_REMOVED lines=8> */
[----:B------:R-:W-:-:S04]  /*511d0*/  @!P4 IMAD.MOV.U32 R20, RZ, RZ, R24 ;  /* 0x000000ffff14c224 */ /* 0x000fc800078e0018 */
        /* <DEDUP_REMOVED lines=24> */
[----:B------:R-:W-:Y:S02]  /*51360*/  @!P2 IMAD.MOV.U32 R21, RZ, RZ, R32 ;  /* 0x000000ffff15a224 */ /* 0x000fe400078e0020 */
[----:B------:R-:W-:Y:S01]  /*51370*/  @!P2 IMAD R22, R15, 0x180, RZ ;  /* 0x000001800f16a824 */ /* 0x000fe200078e02ff */
[----:B------:R-:W-:Y:S01]  /*51380*/  @!P4 STL.64 [R1+0x1d8], R28 ;  /* 0x0001d81c0100c387 */ /* 0x000fe20000100a00 */
        /* <DEDUP_REMOVED lines=18> */
[----:B------:R-:W-:Y:S02]  /*514b0*/  @P2 LOP3.LUT R3, R3, 0x80000000, RZ, 0xfc, !PT ;  /* 0x8000000003032812 */ /* 0x000fe400078efcff */
        /* <DEDUP_REMOVED lines=73> */
[----:B------:R-:W-:-:S04]  /*51950*/  LOP3.LUT R4, R4, 0xfffffbff, RZ, 0xc0, !PT ;  /* 0xfffffbff04047812 */ /* 0x000fc800078ec0ff */
[----:B------:R-:W-:-:S04]  /*51960*/  @P4 LOP3.LUT R4, R4, 0x400, RZ, 0xfc, !PT ;  /* 0x0000040004044812 */ /* 0x000fc800078efcff */
[----:B------:R-:W-:Y:S01]  /*51970*/  LOP3.LUT R4, R4, 0xfffffffb, RZ, 0xc0, !PT ;  /* 0xfffffffb04047812 */ /* 0x000fe200078ec0ff */
[----:B------:R-:W-:Y:S03]  /*51980*/  @!P2 STL.64 [R1+0x1f0], R28 ;  /* 0x0001f01c0100a387 */ /* 0x000fe60000100a00 */
        /* <DEDUP_REMOVED lines=49> */
[----:B0-----:R-:W0:Y:S02]  /*51ca0*/  @!P0 LDC.64 R18, c[0x0][0x5c0] ;  /* 0x00017000ff128b82 */ /* 0x001e240000000a00 */
[----:B0-----:R-:W-:-:S05]  /*51cb0*/  @!P0 IADD3 R18, P1, R24, R18, RZ ;  /* 0x0000001218128210 */ /* 0x001fca0007f3e0ff */
[----:B------:R-:W-:Y:S01]  /*51cc0*/  @!P0 IMAD.X R19, R32, 0x1, R19, P1 ;  /* 0x0000000120138824 */ /* 0x000fe200008e0613 */
[----:B------:R-:W-:Y:S02]  /*51cd0*/  ISETP.LT.OR P1, PT, R31, 0x21, !P3 ;  /* 0x000000211f00780c */ /* 0x000fe40005f21670 */
[----:B--2---:R-:W-:-:S04]  /*51ce0*/  LOP3.LUT R20, R20, 0xff, RZ, 0xc0, !PT ;  /* 0x000000ff14147812 */ /* 0x004fc800078ec0ff */
[----:B------:R-:W-:-:S05]  /*51cf0*/  F2FP.F16.E4M3.UNPACK_B R20, R20 ;  /* 0x00000014ff14723e */ /* 0x000fca00020006ff */
[----:B------:R-:W-:-:S05]  /*51d00*/  HADD2.F32 R20, -RZ, R20.H0_H0 ;  /* 0x20000014ff147230 */ /* 0x000fca0000004100 */
[----:B------:R-:W-:-:S04]  /*51d10*/  FMUL R20, R20, UR26 ;  /* 0x0000001a14147c20 */ /* 0x000fc80008400000 */
[----:B------:R-:W-:-:S05]  /*51d20*/  FFMA R162, R162, UR27, R20 ;  /* 0x0000001ba2a27c23 */ /* 0x000fca0008000014 */
[----:B------:R-:W-:-:S05]  /*51d30*/  F2FP.SATFINITE.E4M3.F32.PACK_AB_MERGE_C R162, RZ, R162, RZ ;  /* 0x000000a2ffa2723e */ /* 0x000fca00048070ff */
[----:B------:R0:W-:Y:S02]  /*51d40*/  @!P0 STG.E.U8 desc[UR32][R18.64+0x21], R162 ;  /* 0x000021a212008986 */ /* 0x0001e4000c101120 */
[----:B0-----:R-:W0:Y:S02]  /*51d50*/  @!P1 LDC.64 R18, c[0x0][0x5c0] ;  /* 0x00017000ff129b82 */ /* 0x001e240000000a00 */
[--C-:B0-----:R-:W-:Y:S02]  /*51d60*/  @!P1 IADD3 R22, P0, P2, R24, UR11, R18.reuse ;  /* 0x0000000b18169c10 */ /* 0x101fe4000fa1e012 */
[----:B------:R-:W-:-:S06]  /*51d70*/  PRMT R18, RZ, 0x7610, R18 ;  /* 0x00007610ff127816 */ /* 0x000fcc0000000012 */
[----:B------:R-:W2:Y:S01]  /*51d80*/  @!P1 LDG.E.U8 R18, desc[UR32][R16.64+0x20] ;  /* 0x0000202010129981 */ /* 0x000ea2000c1e1100 */
[----:B------:R-:W-:Y:S02]  /*51d90*/  @!P1 IADD3.X R23, R32, UR10, R19, P0, P2 ;  /* 0x0000000a20179c10 */ /* 0x000fe400087e4413 */
[----:B------:R-:W-:Y:S02]  /*51da0*/  ISETP.LT.OR P0, PT, R31, 0x22, !P3 ;  /* 0x000000221f00780c */ /* 0x000fe40005f01670 */
[----:B------:R-:W-:Y:S01]  /*51db0*/  LOP3.LUT R4, R4, 0xffffefff, RZ, 0xc0, !PT ;  /* 0xffffefff04047812 */ /* 0x000fe200078ec0ff */
[----:B------:R0:W-:Y:S03]  /*51dc0*/  @!P4 STL.64 [R1+0x228], R28 ;  /* 0x0002281c0100c387 */ /* 0x0001e60000100a00 */
[----:B------:R-:W-:Y:S02]  /*51dd0*/  @P4 LOP3.LUT R4, R4, 0x1000, RZ, 0xfc, !PT ;  /* 0x0000100004044812 */ /* 0x000fe400078efcff */
[----:B--2---:R-:W-:-:S04]  /*51de0*/  LOP3.LUT R18, R18, 0xff, RZ, 0xc0, !PT ;  /* 0x000000ff12127812 */ /* 0x004fc800078ec0ff */
[----:B------:R-:W-:-:S05]  /*51df0*/  F2FP.F16.E4M3.UNPACK_B R18, R18 ;  /* 0x00000012ff12723e */ /* 0x000fca00020006ff */
[----:B------:R-:W-:-:S05]  /*51e00*/  HADD2.F32 R18, -RZ, R18.H0_H0 ;  /* 0x20000012ff127230 */ /* 0x000fca0000004100 */
[----:B------:R-:W-:-:S04]  /*51e10*/  FMUL R18, R18, UR26 ;  /* 0x0000001a12127c20 */ /* 0x000fc80008400000 */
[----:B------:R-:W-:Y:S02]  /*51e20*/  FFMA R163, R163, UR27, R18 ;  /* 0x0000001ba3a37c23 */ /* 0x000fe40008000012 */
[----:B------:R-:W2:Y:S03]  /*51e30*/  @!P0 LDC.64 R18, c[0x0][0x5c0] ;  /* 0x00017000ff128b82 */ /* 0x000ea60000000a00 */
[----:B------:R-:W-:-:S05]  /*51e40*/  F2FP.SATFINITE.E4M3.F32.PACK_AB_MERGE_C R163, RZ, R163, RZ ;  /* 0x000000a3ffa3723e */ /* 0x000fca00048070ff */
[----:B------:R3:W-:Y:S01]  /*51e50*/  @!P1 STG.E.U8 desc[UR32][R22.64+0x20], R163 ;  /* 0x000020a316009986 */ /* 0x0007e2000c101120 */
[----:B------:R-:W-:Y:S02]  /*51e60*/  ISETP.LT.OR P1, PT, R31, 0x29, !P3 ;  /* 0x000000291f00780c */ /* 0x000fe40005f21670 */
[----:B--2---:R-:W-:-:S04]  /*51e70*/  @!P0 IADD3 R20, P2, P4, R24, UR11, R18 ;  /* 0x0000000b18148c10 */ /* 0x004fc8000fc5e012 */
[----:B------:R-:W-:-:S07]  /*51e80*/  @!P0 IADD3.X R21, R32, UR10, R19, P2, P4 ;  /* 0x0000000a20158c10 */ /* 0x000fce00097e8413 */
[----:B------:R-:W0:Y:S02]  /*51e90*/  @!P1 LDC.64 R18, c[0x0][0x5c0] ;  /* 0x00017000ff129b82 */ /* 0x000e240000000a00 */
[--C-:B0-----:R-:W-:Y:S02]  /*51ea0*/  @!P1 IADD3 R28, P2, P4, R24, UR11, R18.reuse ;  /* 0x0000000b181c9c10 */ /* 0x101fe4000fc5e012 */
[----:B------:R-:W-:-:S06]  /*51eb0*/  PRMT R18, RZ, 0x7610, R18 ;  /* 0x00007610ff127816 */ /* 0x000fcc0000000012 */
[----:B------:R-:W2:Y:S01]  /*51ec0*/  @!P0 LDG.E.U8 R18, desc[UR32][R16.64+0x21] ;  /* 0x0000212010128981 */ /* 0x000ea2000c1e1100 */
[----:B------:R-:W-:Y:S02]  /*51ed0*/  @!P1 IADD3.X R29, R32, UR10, R19, P2, P4 ;  /* 0x0000000a201d9c10 */ /* 0x000fe400097e8413 */
[----:B--2---:R-:W-:-:S04]  /*51ee0*/  LOP3.LUT R18, R18, 0xff, RZ, 0xc0, !PT ;  /* 0x000000ff12127812 */ /* 0x004fc800078ec0ff */
[----:B------:R-:W-:-:S05]  /*51ef0*/  F2FP.F16.E4M3.UNPACK_B R18, R18 ;  /* 0x00000012ff12723e */ /* 0x000fca00020006ff */
[----:B------:R-:W-:-:S05]  /*51f00*/  HADD2.F32 R18, -RZ, R18.H0_H0 ;  /* 0x20000012ff127230 */ /* 0x000fca0000004100 */
[----:B------:R-:W-:-:S04]  /*51f10*/  FMUL R18, R18, UR26 ;  /* 0x0000001a12127c20 */ /* 0x000fc80008400000 */
[----:B------:R-:W-:-:S05]  /*51f20*/  FFMA R164, R164, UR27, R18 ;  /* 0x0000001ba4a47c23 */ /* 0x000fca0008000012 */
[----:B------:R-:W-:-:S05]  /*51f30*/  F2FP.SATFINITE.E4M3.F32.PACK_AB_MERGE_C R164, RZ, R164, RZ ;  /* 0x000000a4ffa4723e */ /* 0x000fca00048070ff */
[----:B------:R0:W-:Y:S01]  /*51f40*/  @!P0 STG.E.U8 desc[UR32][R20.64+0x21], R164 ;  /* 0x000021a414008986 */ /* 0x0001e2000c101120 */
[----:B------:R-:W-:-:S13]  /*51f50*/  ISETP.LT.OR P0, PT, R31, 0x2a, !P3 ;  /* 0x0000002a1f00780c */ /* 0x000fda0005f01670 */
[----:B------:R-:W3:Y:S02]  /*51f60*/  @!P0 LDC.64 R18, c[0x0][0x5c0] ;  /* 0x00017000ff128b82 */ /* 0x000ee40000000a00 */
[----:B---3--:R-:W-:-:S04]  /*51f70*/  @!P0 IADD3 R22, P2, P4, R24, UR11, R18 ;  /* 0x0000000b18168c10 */ /* 0x008fc8000fc5e012 */
[----:B------:R-:W-:Y:S02]  /*51f80*/  @!P0 IADD3.X R23, R32, UR10, R19, P2, P4 ;  /* 0x0000000a20178c10 */ /* 0x000fe400097e8413 */
[----:B------:R-:W-:Y:S02]  /*51f90*/  ISETP.LT.OR P2, PT, R31, 0x29, !P5 ;  /* 0x000000291f00780c */ /* 0x000fe40006f41670 */
[----:B------:R-:W-:-:S11]  /*51fa0*/  PRMT R18, RZ, 0x7610, R18 ;  /* 0x00007610ff127816 */ /* 0x000fd60000000012 */
[----:B------:R-:W2:Y:S01]  /*51fb0*/  @!P2 LDG.E.U8 R18, desc[UR32][R26.64+0x28] ;  /* 0x000028201a12a981 */ /* 0x000ea2000c1e1100 */
[----:B0-----:R-:W-:Y:S02]  /*51fc0*/  PRMT R20, RZ, 0x7610, R20 ;  /* 0x00007610ff147816 */ /* 0x001fe40000000014 */
        /* <DEDUP_REMOVED lines=22> */
[----:B0-----:R-:W-:-:S06]  /*52130*/  PRMT R18, RZ, 0x7610, R18 ;  /* 0x00007610ff127816 */ /* 0x001fcc0000000012 */
[----:B------:R-:W2:Y:S02]  /*52140*/  @!P1 LDG.E.U8 R18, desc[UR32][R16.64+0x28] ;  /* 0x0000282010129981 */ /* 0x000ea4000c1e1100 */
[----:B--2---:R-:W-:-:S04]  /*52150*/  LOP3.LUT R18, R18, 0xff, RZ, 0xc0, !PT ;  /* 0x000000ff12127812 */ /* 0x004fc800078ec0ff */
[----:B------:R-:W-:-:S05]  /*52160*/  F2FP.F16.E4M3.UNPACK_B R18, R18 ;  /* 0x00000012ff12723e */ /* 0x000fca00020006ff */
[----:B------:R-:W-:-:S05]  /*52170*/  HADD2.F32 R18, -RZ, R18.H0_H0 ;  /* 0x20000012ff127230 */ /* 0x000fca0000004100 */
[----:B------:R-:W-:-:S04]  /*52180*/  FMUL R18, R18, UR26 ;  /* 0x0000001a12127c20 */ /* 0x000fc80008400000 */
[--C-:B------:R-:W-:Y:S01]  /*52190*/  FFMA R167, R167, UR27, R18.reuse ;  /* 0x0000001ba7a77c23 */ /* 0x100fe20008000012 */
[----:B------:R-:W-:-:S04]  /*521a0*/  PRMT R18, RZ, 0x7610, R18 ;  /* 0x00007610ff127816 */ /* 0x000fc80000000012 */
[----:B------:R-:W-:-:S05]  /*521b0*/  F2FP.SATFINITE.E4M3.F32.PACK_AB_MERGE_C R167, RZ, R167, RZ ;  /* 0x000000a7ffa7723e */ /* 0x000fca00048070ff */
[----:B------:R-:W-:Y:S04]  /*521c0*/  @!P1 STG.E.U8 desc[UR32][R28.64+0x28], R167 ;  /* 0x000028a71c009986 */ /* 0x000fe8000c101120 */
[----:B------:R-:W2:Y:S01]  /*521d0*/  @!P0 LDG.E.U8 R18, desc[UR32][R16.64+0x29] ;  /* 0x0000292010128981 */ /* 0x000ea2000c1e1100 */
[----:B------:R-:W-:Y:S02]  /*521e0*/  PRMT R20, RZ, 0x7610, R20 ;  /* 0x00007610ff147816 */ /* 0x000fe40000000014 */
[----:B--2---:R-:W-:-:S04]  /*521f0*/  LOP3.LUT R18, R18, 0xff, RZ, 0xc0, !PT ;  /* 0x000000ff12127812 */ /* 0x004fc800078ec0ff */
[----:B------:R-:W-:-:S05]  /*52200*/  F2FP.F16.E4M3.UNPACK_B R18, R18 ;  /* 0x00000012ff12723e */ /* 0x000fca00020006ff */
[----:B------:R-:W-:-:S05]  /*52210*/  HADD2.F32 R18, -RZ, R18.H0_H0 ;  /* 0x20000012ff127230 */ /* 0x000fca0000004100 */
[----:B------:R-:W-:-:S04]  /*52220*/  FMUL R18, R18, UR26 ;  /* 0x0000001a12127c20 */ /* 0x000fc80008400000 */
[----:B------:R-:W-:-:S05]  /*52230*/  FFMA R168, R168, UR27, R18 ;  /* 0x0000001ba8a87c23 */ /* 0x000fca0008000012 */
[----:B------:R-:W-:-:S05]  /*52240*/  F2FP.SATFINITE.E4M3.F32.PACK_AB_MERGE_C R168, RZ, R168, RZ ;  /* 0x000000a8ffa8723e */ /* 0x000fca00048070ff */
[----:B------:R-:W-:Y:S01]  /*52250*/  @!P0 STG.E.U8 desc[UR32][R22.64+0x29], R168 ;  /* 0x000029a816008986 */ /* 0x000fe2000c101120 */
[----:B------:R-:W-:-:S13]  /*52260*/  ISETP.LT.OR P0, PT, R31, 0x31, !P5 ;  /* 0x000000311f00780c */ /* 0x000fda0006f01670 */
[----:B------:R-:W2:Y:S01]  /*52270*/  @!P0 LDG.E.U8 R20, desc[UR32][R26.64+0x30] ;  /* 0x000030201a148981 */ /* 0x000ea2000c1e1100 */
[----:B------:R-:W0:Y:S02]  /*52280*/  @!P0 LDC.64 R18, c[0x0][0x5c0] ;  /* 0x00017000ff128b82 */ /* 0x000e240000000a00 */
        /* <DEDUP_REMOVED lines=8> */
[----:B------:R0:W-:Y:S01]  /*52310*/  @!P0 STG.E.U8 desc[UR32][R18.64+0x30], R169 ;  /* 0x000030a912008986 */ /* 0x0001e2000c101120 */
[----:B------:R-:W-:Y:S02]  /*52320*/  ISETP.LT.OR P0, PT, R31, 0x32, !P5 ;  /* 0x000000321f00780c */ /* 0x000fe40006f01670 */
[----:B------:R-:W-:-:S11]  /*52330*/  PRMT R20, RZ, 0x7610, R20 ;  /* 0x00007610ff147816 */ /* 0x000fd60000000014 */
[----:B------:R-:W2:Y:S01]  /*52340*/  @!P0 LDG.E.U8 R20, desc[UR32][R26.64+0x31] ;  /* 0x000031201a148981 */ /* 0x000ea2000c1e1100 */
[----:B0-----:R-:W0:Y:S02]  /*52350*/  @!P0 LDC.64 R18, c[0x0][0x5c0] ;  /* 0x00017000ff128b82 */ /* 0x001e240000000a00 */
[----:B0-----:R-:W-:-:S05]  /*52360*/  @!P0 IADD3 R18, P1, R24, R18, RZ ;  /* 0x0000001218128210 */ /* 0x001fca0007f3e0ff */
[----:B------:R-:W-:Y:S01]  /*52370*/  @!P0 IMAD.X R19, R32, 0x1, R19, P1 ;  /* 0x0000000120138824 */ /* 0x000fe200008e0613 */
[----:B------:R-:W-:-:S13]  /*52380*/  ISETP.LT.OR P4, PT, R31, 0x2a, !P6 ;  /* 0x0000002a1f00780c */ /* 0x000fda0007781670 */
        /* <DEDUP_REMOVED lines=15> */
[----:B------:R-:W-:Y:S02]  /*52480*/  IADD3.X R19, R19, UR17, R20, P0, !PT ;  /* 0x0000001113137c10 */ /* 0x000fe400087fe414 */
[----:B------:R-:W-:-:S05]  /*52490*/  IADD3 R20, P0, R35, 0x88, RZ ;  /* 0x0000008823147810 */ /* 0x000fca0007f1e0ff */
        /* <DEDUP_REMOVED lines=20> */
[----:B------:R-:W0:Y:S01]  /*525e0*/  @!P4 LDC.64 R36, c[0x0][0x5c0] ;  /* 0x00017000ff24cb82 */ /* 0x000e220000000a00 */
[----:B------:R-:W-:Y:S02]  /*525f0*/  @!P4 IMAD.MOV.U32 R41, RZ, RZ, R32 ;  /* 0x000000ffff29c224 */ /* 0x000fe400078e0020 */
        /* <DEDUP_REMOVED lines=21> */
[----:B------:R-:W-:Y:S02]  /*52750*/  LOP3.LUT R3, R3, 0xffffffbf, RZ, 0xc0, !PT ;  /* 0xffffffbf03037812 */ /* 0x000fe400078ec0ff */
[----:B------:R-:W-:Y:S02]  /*52760*/  @!P4 STL.64 [R1+0x218], R44 ;  /* 0x0002182c0100c387 */ /* 0x000fe40000100a00 */
        /* <DEDUP_REMOVED lines=1201> */
[----:B------:R0:W-:Y:S03]  /*57280*/  @!P2 STL.64 [R1+0x398], R44 ;  /* 0x0003982c0100a387 */ /* 0x0001e60000100a00 */
[----:B------:R-:W-:Y:S02]  /*57290*/  @P2 LOP3.LUT R6, R6, 0x10000, RZ, 0xfc, !PT ;  /* 0x0001000006062812 */ /* 0x000fe400078efcff */
[----:B------:R-:W-:Y:S02]  /*572a0*/  PRMT R40, RZ, 0x7610, R40 ;  /* 0x00007610ff287816 */ /* 0x000fe40000000028 */
[----:B--2---:R-:W-:Y:S01]  /*572b0*/  LOP3.LUT R36, R36, 0xff, RZ, 0xc0, !PT ;  /* 0x000000ff24247812 */ /* 0x004fe200078ec0ff */
[----:B0-----:R-:W2:Y:S03]  /*572c0*/  LDL.LU R44, [R1+0xe00] ;  /* 0x000e0000012c7983 */ /* 0x001ea60000300800 */
[----:B------:R-:W-:Y:S01]  /*572d0*/  F2FP.F16.E4M3.UNPACK_B R36, R36 ;  /* 0x00000024ff24723e */ /* 0x000fe200020006ff */
[----:B------:R-:W3:Y:S04]  /*572e0*/  LDL.LU R43, [R1+0xe04] ;  /* 0x000e0400012b7983 */ /* 0x000ee80000300800 */
        /* <DEDUP_REMOVED lines=9> */
[----:B------:R-:W4:Y:S01]  /*57380*/  @!P0 LDG.E.U8 R40, desc[UR32][R16.64+0xb1] ;  /* 0x0000b12010288981 */ /* 0x000f22000c1e1100 */
[----:B0-----:R-:W0:Y:S01]  /*57390*/  @!P0 LDC.64 R36, c[0x0][0x5c0] ;  /* 0x00017000ff248b82 */ /* 0x001e220000000a00 */
[----:B------:R-:W-:Y:S02]  /*573a0*/  ISETP.LT.OR P4, PT, R31, 0xb1, !P6 ;  /* 0x000000b11f00780c */ /* 0x000fe40007781670 */
[----:B0-----:R-:W-:-:S04]  /*573b0*/  @!P0 IADD3 R36, P1, P2, R24, UR11, R36 ;  /* 0x0000000b18248c10 */ /* 0x001fc8000fa3e024 */
[----:B------:R-:W-:-:S07]  /*573c0*/  @!P0 IADD3.X R37, R32, UR10, R37, P1, P2 ;  /* 0x0000000a20258c10 */ /* 0x000fce0008fe4425 */
[----:B------:R-:W-:Y:S02]  /*573d0*/  @!P4 IMAD.MOV.U32 R41, RZ, RZ, R32 ;  /* 0x000000ffff29c224 */ /* 0x000fe400078e0020 */
[----:B------:R-:W-:Y:S01]  /*573e0*/  @!P4 IMAD R42, R15, 0x180, RZ ;  /* 0x000001800f2ac824 */ /* 0x000fe200078e02ff */
[----:B----4-:R-:W-:-:S04]  /*573f0*/  LOP3.LUT R40, R40, 0xff, RZ, 0xc0, !PT ;  /* 0x000000ff28287812 */ /* 0x010fc800078ec0ff */
        /* <DEDUP_REMOVED lines=14> */
[----:B------:R-:W4:Y:S01]  /*574e0*/  @!P0 LDG.E.U8 R36, desc[UR32][R26.64+0xb8] ;  /* 0x0000b8201a248981 */ /* 0x000f22000c1e1100 */
[----:B------:R-:W-:Y:S02]  /*574f0*/  PRMT R40, RZ, 0x7610, R40 ;  /* 0x00007610ff287816 */ /* 0x000fe40000000028 */
[----:B----4-:R-:W-:-:S04]  /*57500*/  LOP3.LUT R36, R36, 0xff, RZ, 0xc0, !PT ;  /* 0x000000ff24247812 */ /* 0x010fc800078ec0ff */
        /* <DEDUP_REMOVED lines=10> */
[----:B------:R-:W4:Y:S01]  /*575b0*/  @!P0 LDG.E.U8 R40, desc[UR32][R26.64+0xb9] ;  /* 0x0000b9201a288981 */ /* 0x000f22000c1e1100 */
[----:B0-----:R-:W0:Y:S01]  /*575c0*/  @!P0 LDC.64 R36, c[0x0][0x5c0] ;  /* 0x00017000ff248b82 */ /* 0x001e220000000a00 */
[----:B------:R-:W-:Y:S02]  /*575d0*/  ISETP.LT.OR P2, PT, R31, 0xb2, !P6 ;  /* 0x000000b21f00780c */ /* 0x000fe40007741670 */
[----:B0-----:R-:W-:-:S05]  /*575e0*/  @!P0 IADD3 R36, P1, R24, R36, RZ ;  /* 0x0000002418248210 */ /* 0x001fca0007f3e0ff */
[----:B------:R-:W-:-:S06]  /*575f0*/  @!P0 IMAD.X R37, R32, 0x1, R37, P1 ;  /* 0x0000000120258824 */ /* 0x000fcc00008e0625 */
[----:B------:R-:W-:Y:S02]  /*57600*/  @!P2 IMAD.MOV.U32 R41, RZ, RZ, R32 ;  /* 0x000000ffff29a224 */ /* 0x000fe400078e0020 */
[----:B------:R-:W-:Y:S01]  /*57610*/  @!P2 IMAD R42, R15, 0x180, RZ ;  /* 0x000001800f2aa824 */ /* 0x000fe200078e02ff */
[----:B------:R-:W-:Y:S01]  /*57620*/  @!P4 STL.64 [R1+0x3c0], R46 ;  /* 0x0003c02e0100c387 */ /* 0x000fe20000100a00 */
[----:B----4-:R-:W-:-:S04]  /*57630*/  LOP3.LUT R40, R40, 0xff, RZ, 0xc0, !PT ;  /* 0x000000ff28287812 */ /* 0x010fc800078ec0ff */
[----:B------:R-:W-:-:S05]  /*57640*/  F2FP.F16.E4M3.UNPACK_B R40, R40 ;  /* 0x00000028ff28723e */ /* 0x000fca00020006ff */
[----:B------:R-:W-:-:S05]  /*57650*/  HADD2.F32 R40, -RZ, R40.H0_H0 ;  /* 0x20000028ff287230 */ /* 0x000fca0000004100 */
[----:B------:R-:W-:-:S04]  /*57660*/  FMUL R40, R40, UR26 ;  /* 0x0000001a28287c20 */ /* 0x000fc80008400000 */
[----:B--2---:R-:W-:Y:S01]  /*57670*/  FFMA R40, R44, UR27, R40 ;  /* 0x0000001b2c287c23 */ /* 0x004fe20008000028 */
[----:B------:R-:W-:Y:S01]  /*57680*/  LOP3.LUT R6, R6, 0xff7fffff, RZ, 0xc0, !PT ;  /* 0xff7fffff06067812 */ /* 0x000fe200078ec0ff */
[----:B------:R-:W2:Y:S03]  /*57690*/  LDL.LU R44, [R1+0xe08] ;  /* 0x000e0800012c7983 */ /* 0x000ea60000300800 */
        /* <DEDUP_REMOVED lines=11> */
[----:B------:R-:W-:-:S04]  /*57750*/  @P4 LOP3.LUT R6, R6, 0x800000, RZ, 0xfc, !PT ;  /* 0x0080000006064812 */ /* 0x000fc800078efcff */
[----:B------:R-:W-:Y:S01]  /*57760*/  LOP3.LUT R6, R6, 0xfffdffff, RZ, 0xc0, !PT ;  /* 0xfffdffff06067812 */ /* 0x000fe200078ec0ff */
[----:B------:R-:W-:Y:S03]  /*57770*/  @!P2 STL.64 [R1+0x3b8], R46 ;  /* 0x0003b82e0100a387 */ /* 0x000fe60000100a00 */
[----:B------:R-:W-:Y:S02]  /*57780*/  @P2 LOP3.LUT R6, R6, 0x20000, RZ, 0xfc, !PT ;  /* 0x0002000006062812 */ /* 0x000fe400078efcff */
[----:B----4-:R-:W-:-:S04]  /*57790*/  LOP3.LUT R36, R36, 0xff, RZ, 0xc0, !PT ;  /* 0x000000ff24247812 */ /* 0x010fc800078ec0ff */
[----:B------:R-:W-:-:S05]  /*577a0*/  F2FP.F16.E4M3.UNPACK_B R36, R36 ;  /* 0x00000024ff24723e */ /* 0x000fca00020006ff */
[----:B------:R-:W-:-:S05]  /*577b0*/  HADD2.F32 R36, -RZ, R36.H0_H0 ;  /* 0x20000024ff247230 */ /* 0x000fca0000004100 */
[----:B------:R-:W-:-:S04]  /*577c0*/  FMUL R36, R36, UR26 ;  /* 0x0000001a24247c20 */ /* 0x000fc80008400000 */
[----:B---3--:R-:W-:Y:S02]  /*577d0*/  FFMA R40, R43, UR27, R36 ;  /* 0x0000001b2b287c23 */ /* 0x008fe40008000024 */
[----:B------:R-:W0:Y:S01]  /*577e0*/  @!P0 LDC.64 R36, c[0x0][0x5c0] ;  /* 0x00017000ff248b82 */ /* 0x000e220000000a00 */
[----:B------:R-:W-:Y:S01]  /*577f0*/  ISETP.LT.OR P4, PT, R31, 0xb9, !P6 ;  /* 0x000000b91f00780c */ /* 0x000fe20007781670 */
[----:B------:R-:W3:Y:S01]  /*57800*/  LDL.LU R43, [R1+0xe0c] ;  /* 0x000e0c00012b7983 */ /* 0x000ee20000300800 */
[----:B------:R-:W-:Y:S02]  /*57810*/  F2FP.SATFINITE.E4M3.F32.PACK_AB_MERGE_C R40, RZ, R40, RZ ;  /* 0x00000028ff28723e */ /* 0x000fe400048070ff */
[----:B0-----:R-:W-:-:S04]  /*57820*/  @!P0 IADD3 R36, P1, P2, R24, UR11, R36 ;  /* 0x0000000b18248c10 */ /* 0x001fc8000fa3e024 */
[----:B------:R-:W-:-:S05]  /*57830*/  @!P0 IADD3.X R37, R32, UR10, R37, P1, P2 ;  /* 0x0000000a20258c10 */ /* 0x000fca0008fe4425 */
[----:B------:R0:W-:Y:S01]  /*57840*/  @!P0 STG.E.U8 desc[UR32][R36.64+0xb8], R40 ;  /* 0x0000b82824008986 */ /* 0x0001e2000c101120 */
[----:B------:R-:W-:Y:S02]  /*57850*/  ISETP.LT.OR P0, PT, R31, 0xba, !P3 ;  /* 0x000000ba1f00780c */ /* 0x000fe40005f01670 */
[----:B0-----:R-:W-:-:S11]  /*57860*/  PRMT R40, RZ, 0x7610, R40 ;  /* 0x00007610ff287816 */ /* 0x001fd60000000028 */
[----:B------:R-:W0:Y:S01]  /*57870*/  @!P0 LDC.64 R36, c[0x0][0x5c0] ;  /* 0x00017000ff248b82 */ /* 0x000e220000000a00 */
[----:B------:R-:W4:Y:S01]  /*57880*/  @!P0 LDG.E.U8 R40, desc[UR32][R16.64+0xb9] ;  /* 0x0000b92010288981 */ /* 0x000f22000c1e1100 */
[----:B0-----:R-:W-:-:S04]  /*57890*/  @!P0 IADD3 R36, P1, P2, R24, UR11, R36 ;  /* 0x0000000b18248c10 */ /* 0x001fc8000fa3e024 */
[----:B------:R-:W-:Y:S01]  /*578a0*/  @!P0 IADD3.X R37, R32, UR10, R37, P1, P2 ;  /* 0x0000000a20258c10 */ /* 0x000fe20008fe4425 */
[----:B------:R-:W-:Y:S02]  /*578b0*/  @!P4 IMAD.MOV.U32 R41, RZ, RZ, R32 ;  /* 0x000000ffff29c224 */ /* 0x000fe400078e0020 */
[----:B------:R-:W-:Y:S01]  /*578c0*/  @!P4 IMAD R42, R15, 0x180, RZ ;  /* 0x000001800f2ac824 */ /* 0x000fe200078e02ff */
[----:B----4-:R-:W-:-:S04]  /*578d0*/  LOP3.LUT R40, R40, 0xff, RZ, 0xc0, !PT ;  /* 0x000000ff28287812 */ /* 0x010fc800078ec0ff */
[----:B------:R-:W-:-:S05]  /*578e0*/  F2FP.F16.E4M3.UNPACK_B R40, R40 ;  /* 0x00000028ff28723e */ /* 0x000fca00020006ff */
[----:B------:R-:W-:-:S05]  /*578f0*/  HADD2.F32 R40, -RZ, R40.H0_H0 ;  /* 0x20000028ff287230 */ /* 0x000fca0000004100 */
[----:B------:R-:W-:-:S04]  /*57900*/  FMUL R40, R40, UR26 ;  /* 0x0000001a28287c20 */ /* 0x000fc80008400000 */
[----:B--2---:R-:W-:Y:S02]  /*57910*/  FFMA R40, R44, UR27, R40 ;  /* 0x0000001b2c287c23 */ /* 0x004fe40008000028 */
        /* <DEDUP_REMOVED lines=11> */
[----:B------:R-:W4:Y:S02]  /*579d0*/  @!P0 LDG.E.U8 R36, desc[UR32][R26.64+0xc0] ;  /* 0x0000c0201a248981 */ /* 0x000f24000c1e1100 */
[----:B----4-:R-:W-:-:S04]  /*579e0*/  LOP3.LUT R36, R36, 0xff, RZ, 0xc0, !PT ;  /* 0x000000ff24247812 */ /* 0x010fc800078ec0ff */
[----:B------:R-:W-:-:S05]  /*579f0*/  F2FP.F16.E4M3.UNPACK_B R36, R36 ;  /* 0x00000024ff24723e */ /* 0x000fca00020006ff */
[----:B------:R-:W-:-:S05]  /*57a00*/  HADD2.F32 R36, -RZ, R36.H0_H0 ;  /* 0x20000024ff247230 */ /* 0x000fca0000004100 */
[----:B------:R-:W-:-:S04]  /*57a10*/  FMUL R36, R36, UR26 ;  /* 0x0000001a24247c20 */ /* 0x000fc80008400000 */
[----:B---3--:R-:W-:Y:S02]  /*57a20*/  FFMA R40, R43, UR27, R36 ;  /* 0x0000001b2b287c23 */ /* 0x008fe40008000024 */
        /* <DEDUP_REMOVED lines=8> */
[----:B------:R-:W3:Y:S01]  /*57ab0*/  @!P0 LDG.E.U8 R40, desc[UR32][R26.64+0xc1] ;  /* 0x0000c1201a288981 */ /* 0x000ee2000c1e1100 */
[----:B------:R-:W-:Y:S02]  /*57ac0*/  ISETP.LT.OR P2, PT, R31, 0xba, !P6 ;  /* 0x000000ba1f00780c */ /* 0x000fe40007741670 */
[----:B0-----:R-:W-:-:S05]  /*57ad0*/  @!P0 IADD3 R36, P1, R24, R36, RZ ;  /* 0x0000002418248210 */ /* 0x001fca0007f3e0ff */
[----:B------:R-:W-:-:S06]  /*57ae0*/  @!P0 IMAD.X R37, R32, 0x1, R37, P1 ;  /* 0x0000000120258824 */ /* 0x000fcc00008e0625 */
[----:B------:R-:W-:Y:S02]  /*57af0*/  @!P2 IMAD.MOV.U32 R41, RZ, RZ, R32 ;  /* 0x000000ffff29a224 */ /* 0x000fe400078e0020 */
[----:B------:R-:W-:Y:S01]  /*57b00*/  @!P2 IMAD R42, R15, 0x180, RZ ;  /* 0x000001800f2aa824 */ /* 0x000fe200078e02ff */
[----:B------:R-:W-:Y:S04]  /*57b10*/  @!P4 STL.64 [R1+0x3e0], R46 ;  /* 0x0003e02e0100c387 */ /* 0x000fe80000100a00 */
[----:B------:R-:W4:Y:S01]  /*57b20*/  LDL.LU R43, [R1+0xe14] ;  /* 0x000e1400012b7983 */ /* 0x000f220000300800 */
[----:B---3--:R-:W-:-:S04]  /*57b30*/  LOP3.LUT R40, R40, 0xff, RZ, 0xc0, !PT ;  /* 0x000000ff28287812 */ /* 0x008fc800078ec0ff */
        /* <DEDUP_REMOVED lines=16> */
[----:B------:R-:W3:Y:S01]  /*57c40*/  @!P0 LDG.E.U8 R36, desc[UR32][R16.64+0xc0] ;  /* 0x0000c02010248981 */ /* 0x000ee2000c1e1100 */
[----:B------:R-:W-:-:S04]  /*57c50*/  @P4 LOP3.LUT R6, R6, 0x4000000, RZ, 0xfc, !PT ;  /* 0x0400000006064812 */ /* 0x000fc800078efcff */
[----:B------:R-:W-:Y:S01]  /*57c60*/  LOP3.LUT R6, R6, 0xfffbffff, RZ, 0xc0, !PT ;  /* 0xfffbffff06067812 */ /* 0x000fe200078ec0ff */
[----:B------:R-:W-:Y:S03]  /*57c70*/  @!P2 STL.64 [R1+0x3d8], R46 ;  /* 0x0003d82e0100a387 */ /* 0x000fe60000100a00 */
[----:B------:R-:W-:Y:S02]  /*57c80*/  @P2 LOP3.LUT R6, R6, 0x40000, RZ, 0xfc, !PT ;  /* 0x0004000006062812 */ /* 0x000fe400078efcff */
[----:B---3--:R-:W-:-:S04]  /*57c90*/  LOP3.LUT R36, R36, 0xff, RZ, 0xc0, !PT ;  /* 0x000000ff24247812 */ /* 0x008fc800078ec0ff */
[----:B------:R-:W-:-:S05]  /*57ca0*/  F2FP.F16.E4M3.UNPACK_B R36, R36 ;  /* 0x00000024ff24723e */ /* 0x000fca00020006ff */
[----:B------:R-:W-:-:S05]  /*57cb0*/  HADD2.F32 R36, -RZ, R36.H0_H0 ;  /* 0x20000024ff247230 */ /* 0x000fca0000004100 */
[----:B------:R-:W-:-:S04]  /*57cc0*/  FMUL R36, R36, UR26 ;  /* 0x0000001a24247c20 */ /* 0x000fc80008400000 */
[----:B----4-:R-:W-:Y:S02]  /*57cd0*/  FFMA R40, R43, UR27, R36 ;  /* 0x0000001b2b287c23 */ /* 0x010fe40008000024 */
        /* <DEDUP_REMOVED lines=231> */
[----:B------:R-:W-:-:S03]  /*58b50*/  @P2 LOP3.LUT R6, R6, 0x2000000, RZ, 0xfc, !PT ;  /* 0x0200000006062812 */ /* 0x000fc600078efcff */
[----:B------:R-:W-:Y:S01]  /*58b60*/  @!P2 STL.64 [R1+0x438], R46 ;  /* 0x0004382e0100a387 */ /* 0x000fe20000100a00 */
[----:B---3--:R-:W-:-:S04]  /*58b70*/  LOP3.LUT R36, R36, 0xff, RZ, 0xc0, !PT ;  /* 0x000000ff24247812 */ /* 0x008fc800078ec0ff */
[----:B------:R-:W-:-:S05]  /*58b80*/  F2FP.F16.E4M3.UNPACK_B R36, R36 ;  /* 0x00000024ff24723e */ /* 0x000fca00020006ff */
[----:B------:R-:W-:-:S05]  /*58b90*/  HADD2.F32 R36, -RZ, R36.H0_H0 ;  /* 0x20000024ff247230 */ /* 0x000fca0000004100 */
[----:B------:R-:W-:-:S04]  /*58ba0*/  FMUL R36, R36, UR26 ;  /* 0x0000001a24247c20 */ /* 0x000fc80008400000 */
[----:B----4-:R-:W-:Y:S02]  /*58bb0*/  FFMA R40, R43, UR27, R36 ;  /* 0x0000001b2b287c23 */ /* 0x010fe40008000024 */
[----:B------:R-:W0:Y:S01]  /*58bc0*/  @!P0 LDC.64 R36, c[0x0][0x5c0] ;  /* 0x00017000ff248b82 */ /* 0x000e220000000a00 */
[----:B------:R-:W-:Y:S01]  /*58bd0*/  LOP3.LUT R8, R8, 0xfffffffd, RZ, 0xc0, !PT ;  /* 0xfffffffd08087812 */ /* 0x000fe200078ec0ff */
        /* <DEDUP_REMOVED lines=9> */
[----:B------:R-:W-:Y:S02]  /*58c70*/  @P4 LOP3.LUT R8, R8, 0x2, RZ, 0xfc, !PT ;  /* 0x0000000208084812 */ /* 0x000fe400078efcff */
        /* <DEDUP_REMOVED lines=282> */
[----:B------:R-:W4:Y:S04]  /*59e20*/  LDL.LU R43, [R1+0xe84] ;  /* 0x000e8400012b7983 */ /* 0x000f280000300800 */
[----:B------:R-:W-:Y:S01]  /*59e30*/  STL.64 [R1+0x1df8], R26 ;  /* 0x001df81a01007387 */ /* 0x000fe20000100a00 */
        /* <DEDUP_REMOVED lines=40> */
[----:B------:R-:W-:Y:S01]  /*5a0c0*/  @!P4 IMAD.MOV.U32 R41, RZ, RZ, R32 ;  /* 0x000000ffff29c224 */ /* 0x000fe200078e0020 */
[----:B------:R-:W-:Y:S01]  /*5a0d0*/  LOP3.LUT R33, R33, 0xfffffffe, RZ, 0xc0, !PT ;  /* 0xfffffffe21217812 */ /* 0x000fe200078ec0ff */
[----:B------:R-:W-:Y:S01]  /*5a0e0*/  @!P4 IMAD R42, R15, 0x180, RZ ;  /* 0x000001800f2ac824 */ /* 0x000fe200078e02ff */
[----:B------:R-:W-:Y:S02]  /*5a0f0*/  STL.64 [R1+0x1e00], R16 ;  /* 0x001e001001007387 */ /* 0x000fe40000100a00 */
[----:B------:R-:W-:Y:S02]  /*5a100*/  @P3 LOP3.LUT R33, R33, 0x1, RZ, 0xfc, !PT ;  /* 0x0000000121213812 */ /* 0x000fe400078efcff */
[----:B------:R-:W-:Y:S02]  /*5a110*/  ISETP.GE.AND P3, PT, R30, 0x81, PT ;  /* 0x000000811e00780c */ /* 0x000fe40003f66270 */
        /* <DEDUP_REMOVED lines=22> */
[----:B------:R-:W0:Y:S01]  /*5a280*/  @!P0 LDC.64 R36, c[0x0][0x5c0] ;  /* 0x00017000ff248b82 */ /* 0x000e220000000a00 */
[----:B------:R-:W-:Y:S01]  /*5a290*/  LOP3.LUT R8, R8, 0xfffffdff, RZ, 0xc0, !PT ;  /* 0xfffffdff08087812 */ /* 0x000fe200078ec0ff */
[----:B------:R-:W-:Y:S01]  /*5a2a0*/  IMAD.U32 R41, RZ, RZ, UR10 ;  /* 0x0000000aff297e24 */ /* 0x000fe2000f8e00ff */
[----:B------:R-:W-:Y:S01]  /*5a2b0*/  F2FP.SATFINITE.E4M3.F32.PACK_AB_MERGE_C R40, RZ, R40, RZ ;  /* 0x00000028ff28723e */ /* 0x000fe200048070ff */
[----:B------:R-:W3:Y:S01]  /*5a2c0*/  LDL.LU R43, [R1+0xe94] ;  /* 0x000e9400012b7983 */ /* 0x000ee20000300800 */
[----:B0-----:R-:W-:Y:S01]  /*5a2d0*/  @!P0 IADD3 R36, P1, P2, R24, UR9, R36 ;  /* 0x0000000918248c10 */ /* 0x001fe2000fa3e024 */
[----:B------:R-:W-:Y:S01]  /*5a2e0*/  IMAD.U32 R45, RZ, RZ, UR10 ;  /* 0x0000000aff2d7e24 */ /* 0x000fe2000f8e00ff */
[----:B------:R-:W-:Y:S01]  /*5a2f0*/  @P4 LOP3.LUT R8, R8, 0x200, RZ, 0xfc, !PT ;  /* 0x0000020008084812 */ /* 0x000fe200078efcff */
[----:B------:R-:W4:Y:S01]  /*5a300*/  LDL.LU R46, [R1+0xe98] ;  /* 0x000e9800012e7983 */ /* 0x000f220000300800 */
[----:B------:R-:W-:-:S02]  /*5a310*/  @!P0 IADD3.X R37, R32, UR8, R37, P1, P2 ;  /* 0x0000000820258c10 */ /* 0x000fc40008fe4425 */
[C---:B------:R-:W-:Y:S01]  /*5a320*/  ISETP.LT.OR P6, PT, R31.reuse, 0xfa, !P6 ;  /* 0x000000fa1f00780c */ /* 0x040fe200077c1670 */
[----:B------:R-:W4:Y:S04]  /*5a330*/  LDL.LU R47, [R1+0xe9c] ;  /* 0x000e9c00012f7983 */ /* 0x000f280000300800 */
[----:B------:R0:W-:Y:S01]  /*5a340*/  @!P0 STG.E.U8 desc[UR32][R36.64], R40 ;  /* 0x0000002824008986 */ /* 0x0001e2000c101120 */
[----:B------:R-:W-:Y:S02]  /*5a350*/  ISETP.LT.OR P0, PT, R31, 0x2, !P3 ;  /* 0x000000021f00780c */ /* 0x000fe40005f01670 */
[----:B0-----:R-:W-:-:S11]  /*5a360*/  PRMT R40, RZ, 0x7610, R40 ;  /* 0x00007610ff287816 */ /* 0x001fd60000000028 */
[----:B------:R-:W0:Y:S01]  /*5a370*/  @!P0 LDC.64 R36, c[0x0][0x5c0] ;  /* 0x00017000ff248b82 */ /* 0x000e220000000a00 */
[----:B------:R-:W2:Y:S01]  /*5a380*/  @!P0 LDG.E.U8 R40, desc[UR32][R18.64+0x1] ;  /* 0x0000012012288981 */ /* 0x000ea2000c1e1100 */
[----:B0-----:R-:W-:-:S04]  /*5a390*/  @!P0 IADD3 R36, P1, P2, R24, UR9, R36 ;  /* 0x0000000918248c10 */ /* 0x001fc8000fa3e024 */
[----:B------:R-:W-:Y:S02]  /*5a3a0*/  @!P0 IADD3.X R37, R32, UR8, R37, P1, P2 ;  /* 0x0000000820258c10 */ /* 0x000fe40008fe4425 */
[----:B------:R-:W-:-:S04]  /*5a3b0*/  ISETP.GE.AND P2, PT, R30, 0x89, PT ;  /* 0x000000891e00780c */ /* 0x000fc80003f46270 */
        /* <DEDUP_REMOVED lines=9> */
[----:B------:R-:W-:-:S05]  /*5a450*/  IMAD.U32 R40, RZ, RZ, UR11 ;  /* 0x0000000bff287e24 */ /* 0x000fca000f8e00ff */
[----:B------:R-:W-:-:S04]  /*5a460*/  @!P1 IADD3 R40, P0, P4, R40, UR9, R24 ;  /* 0x0000000928289c10 */ /* 0x000fc8000fc1e018 */
[----:B------:R-:W-:Y:S02]  /*5a470*/  @!P1 IADD3.X R41, R41, UR8, R32, P0, P4 ;  /* 0x0000000829299c10 */ /* 0x000fe400087e8420 */
[----:B0-----:R-:W-:Y:S02]  /*5a480*/  @!P1 IADD3 R36, P0, R40, R36, RZ ;  /* 0x0000002428249210 */ /* 0x001fe40007f1e0ff */
[----:B------:R-:W-:-:S06]  /*5a490*/  PRMT R40, RZ, 0x7610, R40 ;  /* 0x00007610ff287816 */ /* 0x000fcc0000000028 */
[----:B------:R-:W2:Y:S01]  /*5a4a0*/  @!P1 LDG.E.U8 R40, desc[UR32][R20.64] ;  /* 0x0000002014289981 */ /* 0x000ea2000c1e1100 */
[----:B------:R-:W-:Y:S01]  /*5a4b0*/  @!P1 IMAD.X R37, R41, 0x1, R37, P0 ;  /* 0x0000000129259824 */ /* 0x000fe200000e0625 */
[----:B------:R-:W-:Y:S01]  /*5a4c0*/  ISETP.LT.OR P0, PT, R31, 0x2, !P2 ;  /* 0x000000021f00780c */ /* 0x000fe20005701670 */
[----:B------:R-:W-:-:S12]  /*5a4d0*/  IMAD.U32 R41, RZ, RZ, UR11 ;  /* 0x0000000bff297e24 */ /* 0x000fd8000f8e00ff */
[----:B------:R-:W-:-:S04]  /*5a4e0*/  @!P0 IADD3 R41, P4, P5, R41, UR9, R24 ;  /* 0x0000000929298c10 */ /* 0x000fc8000fd9e018 */
[----:B------:R-:W-:Y:S02]  /*5a4f0*/  @!P0 IADD3.X R45, R45, UR8, R32, P4, P5 ;  /* 0x000000082d2d8c10 */ /* 0x000fe4000a7ea420 */
[----:B--2---:R-:W-:-:S04]  /*5a500*/  LOP3.LUT R40, R40, 0xff, RZ, 0xc0, !PT ;  /* 0x000000ff28287812 */ /* 0x004fc800078ec0ff */
[----:B------:R-:W-:-:S05]  /*5a510*/  F2FP.F16.E4M3.UNPACK_B R40, R40 ;  /* 0x00000028ff28723e */ /* 0x000fca00020006ff */
[----:B------:R-:W-:-:S05]  /*5a520*/  HADD2.F32 R40, -RZ, R40.H0_H0 ;  /* 0x20000028ff287230 */ /* 0x000fca0000004100 */
[----:B------:R-:W-:-:S04]  /*5a530*/  FMUL R40, R40, UR26 ;  /* 0x0000001a28287c20 */ /* 0x000fc80008400000 */
[----:B---3--:R-:W-:Y:S02]  /*5a540*/  FFMA R40, R43, UR27, R40 ;  /* 0x0000001b2b287c23 */ /* 0x008fe40008000028 */
[----:B------:R-:W0:Y:S03]  /*5a550*/  @!P0 LDC.64 R42, c[0x0][0x5c0] ;  /* 0x00017000ff2a8b82 */ /* 0x000e260000000a00 */
[----:B------:R-:W-:-:S05]  /*5a560*/  F2FP.SATFINITE.E4M3.F32.PACK_AB_MERGE_C R40, RZ, R40, RZ ;  /* 0x00000028ff28723e */ /* 0x000fca00048070ff */
[----:B------:R2:W-:Y:S02]  /*5a570*/  @!P1 STG.E.U8 desc[UR32][R36.64], R40 ;  /* 0x0000002824009986 */ /* 0x0005e4000c101120 */
[----:B--2---:R-:W2:Y:S01]  /*5a580*/  @!P6 LDC.64 R36, c[0x0][0x5c0] ;  /* 0x00017000ff24eb82 */ /* 0x004ea20000000a00 */
[----:B------:R-:W-:Y:S01]  /*5a590*/  @!P6 IMAD.MOV.U32 R40, RZ, RZ, R24 ;  /* 0x000000ffff28e224 */ /* 0x000fe200078e0018 */
[----:B0-----:R-:W-:Y:S01]  /*5a5a0*/  @!P0 IADD3 R42, P1, R41, R42, RZ ;  /* 0x0000002a292a8210 */ /* 0x001fe20007f3e0ff */
[----:B------:R-:W-:Y:S02]  /*5a5b0*/  @!P6 IMAD.MOV.U32 R41, RZ, RZ, R32 ;  /* 0x000000ffff29e224 */ /* 0x000fe400078e0020 */
[----:B------:R-:W-:-:S03]  /*5a5c0*/  @!P6 IMAD.WIDE.U32 R40, R14, 0x180, R40 ;  /* 0x000001800e28e825 */ /* 0x000fc600078e0028 */
[--C-:B--2---:R-:W-:Y:S02]  /*5a5d0*/  @!P6 IADD3 R26, P4, P5, R40, UR11, R36.reuse ;  /* 0x0000000b281aec10 */ /* 0x104fe4000fd9e024 */
[----:B------:R-:W-:-:S06]  /*5a5e0*/  PRMT R36, RZ, 0x7610, R36 ;  /* 0x00007610ff247816 */ /* 0x000fcc0000000024 */
[----:B------:R-:W2:Y:S01]  /*5a5f0*/  @!P0 LDG.E.U8 R36, desc[UR32][R20.64+0x1] ;  /* 0x0000012014248981 */ /* 0x000ea2000c1e1100 */
[----:B------:R-:W-:Y:S01]  /*5a600*/  @!P0 IMAD.X R43, R45, 0x1, R43, P1 ;  /* 0x000000012d2b8824 */ /* 0x000fe200008e062b */
[----:B------:R-:W-:Y:S01]  /*5a610*/  ISETP.LT.OR P1, PT, R31, 0x9, !P3 ;  /* 0x000000091f00780c */ /* 0x000fe20005f21670 */
[----:B------:R-:W-:-:S04]  /*5a620*/  @!P6 IMAD R44, R15, 0x180, RZ ;  /* 0x000001800f2ce824 */ /* 0x000fc800078e02ff */
[----:B------:R-:W-:-:S05]  /*5a630*/  @!P6 IMAD.IADD R41, R41, 0x1, R44 ;  /* 0x000000012929e824 */ /* 0x000fca00078e022c */
[----:B------:R-:W-:Y:S02]  /*5a640*/  @!P6 IADD3.X R27, R41, UR10, R37, P4, P5 ;  /* 0x0000000a291bec10 */ /* 0x000fe4000a7ea425 */
[----:B--2---:R-:W-:-:S04]  /*5a650*/  LOP3.LUT R36, R36, 0xff, RZ, 0xc0, !PT ;  /* 0x000000ff24247812 */ /* 0x004fc800078ec0ff */
[----:B------:R-:W-:-:S05]  /*5a660*/  F2FP.F16.E4M3.UNPACK_B R36, R36 ;  /* 0x00000024ff24723e */ /* 0x000fca00020006ff */
[----:B------:R-:W-:-:S05]  /*5a670*/  HADD2.F32 R36, -RZ, R36.H0_H0 ;  /* 0x20000024ff247230 */ /* 0x000fca0000004100 */
[----:B------:R-:W-:-:S04]  /*5a680*/  FMUL R36, R36, UR26 ;  /* 0x0000001a24247c20 */ /* 0x000fc80008400000 */
[----:B----4-:R-:W-:Y:S02]  /*5a690*/  FFMA R36, R46, UR27, R36 ;  /* 0x0000001b2e247c23 */ /* 0x010fe40008000024 */
[----:B------:R-:W2:Y:S03]  /*5a6a0*/  LDL.LU R46, [R1+0xea0] ;  /* 0x000ea000012e7983 */ /* 0x000ea60000300800 */
[----:B------:R-:W-:-:S05]  /*5a6b0*/  F2FP.SATFINITE.E4M3.F32.PACK_AB_MERGE_C R36, RZ, R36, RZ ;  /* 0x00000024ff24723e */ /* 0x000fca00048070ff */
[----:B------:R0:W-:Y:S02]  /*5a6c0*/  @!P0 STG.E.U8 desc[UR32][R42.64+0x1], R36 ;  /* 0x000001242a008986 */ /* 0x0001e4000c101120 */
[----:B0-----:R-:W0:Y:S02]  /*5a6d0*/  @!P1 LDC.64 R36, c[0x0][0x5c0] ;  /* 0x00017000ff249b82 */ /* 0x001e240000000a00 */
[--C-:B0-----:R-:W-:Y:S02]  /*5a6e0*/  @!P1 IADD3 R42, P0, P4, R24, UR9, R36.reuse ;  /* 0x00000009182a9c10 */ /* 0x101fe4000fc1e024 */
[----:B------:R-:W-:-:S06]  /*5a6f0*/  PRMT R36, RZ, 0x7610, R36 ;  /* 0x00007610ff247816 */ /* 0x000fcc0000000024 */
[----:B------:R-:W3:Y:S01]  /*5a700*/  @!P1 LDG.E.U8 R36, desc[UR32][R18.64+0x8] ;  /* 0x0000082012249981 */ /* 0x000ee2000c1e1100 */
[----:B------:R-:W-:Y:S02]  /*5a710*/  @!P1 IADD3.X R43, R32, UR8, R37, P0, P4 ;  /* 0x00000008202b9c10 */ /* 0x000fe400087e8425 */
[----:B------:R-:W-:Y:S02]  /*5a720*/  ISETP.LT.OR P0, PT, R31, 0xa, !P3 ;  /* 0x0000000a1f00780c */ /* 0x000fe40005f01670 */
[----:B---3--:R-:W-:-:S04]  /*5a730*/  LOP3.LUT R36, R36, 0xff, RZ, 0xc0, !PT ;  /* 0x000000ff24247812 */ /* 0x008fc800078ec0ff */
[----:B------:R-:W-:-:S05]  /*5a740*/  F2FP.F16.E4M3.UNPACK_B R36, R36 ;  /* 0x00000024ff24723e */ /* 0x000fca00020006ff */
[----:B------:R-:W-:-:S05]  /*5a750*/  HADD2.F32 R36, -RZ, R36.H0_H0 ;  /* 0x20000024ff247230 */ /* 0x000fca0000004100 */
[----:B------:R-:W-:-:S04]  /*5a760*/  FMUL R36, R36, UR26 ;  /* 0x0000001a24247c20 */ /* 0x000fc80008400000 */
[----:B------:R-:W-:Y:S02]  /*5a770*/  FFMA R44, R47, UR27, R36 ;  /* 0x0000001b2f2c7c23 */ /* 0x000fe40008000024 */
[----:B------:R-:W0:Y:S01]  /*5a780*/  @!P0 LDC.64 R36, c[0x0][0x5c0] ;  /* 0x00017000ff248b82 */ /* 0x000e220000000a00 */
[----:B------:R-:W3:Y:S02]  /*5a790*/  LDL.LU R47, [R1+0xea4] ;  /* 0x000ea400012f7983 */ /* 0x000ee40000300800 */
[----:B------:R-:W-:-:S05]  /*5a7a0*/  F2FP.SATFINITE.E4M3.F32.PACK_AB_MERGE_C R44, RZ, R44, RZ ;  /* 0x0000002cff2c723e */ /* 0x000fca00048070ff */
[----:B------:R4:W-:Y:S01]  /*5a7b0*/  @!P1 STG.E.U8 desc[UR32][R42.64+0x8], R44 ;  /* 0x0000082c2a009986 */ /* 0x0009e2000c101120 */
[----:B------:R-:W-:Y:S02]  /*5a7c0*/  ISETP.LT.OR P1, PT, R31, 0x11, !P3 ;  /* 0x000000111f00780c */ /* 0x000fe40005f21670 */
[----:B0-----:R-:W-:-:S04]  /*5a7d0*/  @!P0 IADD3 R40, P4, P5, R24, UR9, R36 ;  /* 0x0000000918288c10 */ /* 0x001fc8000fd9e024 */
        /* <DEDUP_REMOVED lines=10> */
[----:B------:R-:W-:Y:S01]  /*5a880*/  FFMA R36, R46, UR27, R36 ;  /* 0x0000001b2e247c23 */ /* 0x000fe20008000024 */
[----:B------:R-:W-:Y:S01]  /*5a890*/  LOP3.LUT R6, R6, 0x7fffffff, RZ, 0xc0, !PT ;  /* 0x7fffffff06067812 */ /* 0x000fe200078ec0ff */
[----:B----4-:R-:W-:Y:S01]  /*5a8a0*/  IMAD.U32 R42, RZ, RZ, UR11 ;  /* 0x0000000bff2a7e24 */ /* 0x010fe2000f8e00ff */
[----:B-1----:R-:W-:Y:S01]  /*5a8b0*/  LOP3.LUT R0, R0, 0xfffffffe, RZ, 0xc0, !PT ;  /* 0xfffffffe00007812 */ /* 0x002fe200078ec0ff */
[----:B------:R-:W-:Y:S01]  /*5a8c0*/  IMAD.U32 R44, RZ, RZ, UR10 ;  /* 0x0000000aff2c7e24 */ /* 0x000fe2000f8e00ff */
[----:B------:R-:W-:Y:S01]  /*5a8d0*/  F2FP.SATFINITE.E4M3.F32.PACK_AB_MERGE_C R36, RZ, R36, RZ ;  /* 0x00000024ff24723e */ /* 0x000fe200048070ff */
[----:B------:R-:W2:Y:S04]  /*5a8e0*/  LDL.LU R46, [R1+0xea8] ;  /* 0x000ea800012e7983 */ /* 0x000ea80000300800 */
[----:B------:R0:W-:Y:S01]  /*5a8f0*/  @!P0 STG.E.U8 desc[UR32][R40.64+0x9], R36 ;  /* 0x0000092428008986 */ /* 0x0001e2000c101120 */
[----:B------:R-:W-:-:S02]  /*5a900*/  ISETP.LT.OR P0, PT, R31, 0x9, !P2 ;  /* 0x000000091f00780c */ /* 0x000fc40005701670 */
[----:B------:R-:W-:Y:S01]  /*5a910*/  @P6 LOP3.LUT R6, R6, 0x80000000, RZ, 0xfc, !PT ;  /* 0x8000000006066812 */ /* 0x000fe200078efcff */
[----:B------:R-:W4:Y:S01]  /*5a920*/  LDL.LU R51, [R1+0xeac] ;  /* 0x000eac0001337983 */ /* 0x000f220000300800 */
[----:B------:R-:W-:-:S03]  /*5a930*/  LOP3.LUT R33, R33, 0xffffffbf, RZ, 0xc0, !PT ;  /* 0xffffffbf21217812 */ /* 0x000fc600078ec0ff */
[----:B------:R-:W4:Y:S06]  /*5a940*/  LDL.LU R50, [R1+0xeb0] ;  /* 0x000eb00001327983 */ /* 0x000f2c0000300800 */
[----:B0-----:R-:W0:Y:S01]  /*5a950*/  @!P0 LDC.64 R36, c[0x0][0x5c0] ;  /* 0x00017000ff248b82 */ /* 0x001e220000000a00 */
[----:B------:R-:W-:Y:S02]  /*5a960*/  IMAD.U32 R40, RZ, RZ, UR11 ;  /* 0x0000000bff287e24 */ /* 0x000fe4000f8e00ff */
[----:B------:R-:W-:-:S03]  /*5a970*/  IMAD.U32 R41, RZ, RZ, UR10 ;  /* 0x0000000aff297e24 */ /* 0x000fc6000f8e00ff */
[----:B------:R-:W-:-:S04]  /*5a980*/  @!P0 IADD3 R40, P4, P5, R40, UR9, R24 ;  /* 0x0000000928288c10 */ /* 0x000fc8000fd9e018 */
[----:B------:R-:W-:Y:S02]  /*5a990*/  @!P0 IADD3.X R41, R41, UR8, R32, P4, P5 ;  /* 0x0000000829298c10 */ /* 0x000fe4000a7ea420 */
[----:B0-----:R-:W-:Y:S02]  /*5a9a0*/  @!P0 IADD3 R36, P4, R40, R36, RZ ;  /* 0x0000002428248210 */ /* 0x001fe40007f9e0ff */
[----:B------:R-:W-:-:S06]  /*5a9b0*/  PRMT R40, RZ, 0x7610, R40 ;  /* 0x00007610ff287816 */ /* 0x000fcc0000000028 */
[----:B------:R-:W3:Y:S01]  /*5a9c0*/  @!P0 LDG.E.U8 R40, desc[UR32][R20.64+0x8] ;  /* 0x0000082014288981 */ /* 0x000ee2000c1e1100 */
[----:B------:R-:W-:Y:S01]  /*5a9d0*/  @!P0 IMAD.X R37, R41, 0x1, R37, P4 ;  /* 0x0000000129258824 */ /* 0x000fe200020e0625 */
[----:B------:R-:W-:-:S13]  /*5a9e0*/  ISETP.LT.OR P4, PT, R31, 0xa, !P2 ;  /* 0x0000000a1f00780c */ /* 0x000fda0005781670 */
[----:B------:R-:W-:-:S04]  /*5a9f0*/  @!P4 IADD3 R42, P5, P6, R42, UR9, R24 ;  /* 0x000000092a2acc10 */ /* 0x000fc8000febe018 */
[----:B------:R-:W-:Y:S02]  /*5aa00*/  @!P4 IADD3.X R44, R44, UR8, R32, P5, P6 ;  /* 0x000000082c2ccc10 */ /* 0x000fe4000afec420 */
[----:B---3--:R-:W-:-:S04]  /*5aa10*/  LOP3.LUT R40, R40, 0xff, RZ, 0xc0, !PT ;  /* 0x000000ff28287812 */ /* 0x008fc800078ec0ff */
[----:B------:R-:W-:-:S05]  /*5aa20*/  F2FP.F16.E4M3.UNPACK_B R40, R40 ;  /* 0x00000028ff28723e */ /* 0x000fca00020006ff */
[----:B------:R-:W-:-:S05]  /*5aa30*/  HADD2.F32 R40, -RZ, R40.H0_H0 ;  /* 0x20000028ff287230 */ /* 0x000fca0000004100 */
[----:B------:R-:W-:-:S04]  /*5aa40*/  FMUL R40, R40, UR26 ;  /* 0x0000001a28287c20 */ /* 0x000fc80008400000 */
[----:B------:R-:W-:-:S05]  /*5aa50*/  FFMA R40, R47, UR27, R40 ;  /* 0x0000001b2f287c23 */ /* 0x000fca0008000028 */
[----:B------:R-:W-:-:S05]  /*5aa60*/  F2FP.SATFINITE.E4M3.F32.PACK_AB_MERGE_C R40, RZ, R40, RZ ;  /* 0x00000028ff28723e */ /* 0x000fca00048070ff */
[----:B------:R0:W-:Y:S01]  /*5aa70*/  @!P0 STG.E.U8 desc[UR32][R36.64+0x8], R40 ;  /* 0x0000082824008986 */ /* 0x0001e2000c101120 */
[----:B------:R-:W-:Y:S01]  /*5aa80*/  ISETP.LT.OR P0, PT, R31, 0x12, !P3 ;  /* 0x000000121f00780c */ /* 0x000fe20005f01670 */
[----:B0-----:R-:W0:-:S12]  /*5aa90*/  @!P4 LDC.64 R40, c[0x0][0x5c0] ;  /* 0x00017000ff28cb82 */ /* 0x001e180000000a00 */
[----:B------:R-:W1:Y:S01]  /*5aaa0*/  @!P0 LDC.64 R36, c[0x0][0x5c0] ;  /* 0x00017000ff248b82 */ /* 0x000e620000000a00 */
[----:B0-----:R-:W-:-:S13]  /*5aab0*/  @!P4 IADD3 R40, P5, R42, R40, RZ ;  /* 0x000000282a28c210 */ /* 0x001fda0007fbe0ff */
[----:B------:R-:W-:Y:S02]  /*5aac0*/  @P5 LOP3.LUT R0, R0, 0x1, RZ, 0xfc, !PT ;  /* 0x0000000100005812 */ /* 0x000fe400078efcff */
[--C-:B-1----:R-:W-:Y:S02]  /*5aad0*/  @!P0 IADD3 R42, P5, P6, R24, UR9, R36.reuse ;  /* 0x00000009182a8c10 */ /* 0x102fe4000febe024 */
[----:B------:R-:W-:-:S06]  /*5aae0*/  PRMT R36, RZ, 0x7610, R36 ;  /* 0x00007610ff247816 */ /* 0x000fcc0000000024 */
[----:B------:R-:W3:Y:S01]  /*5aaf0*/  @!P4 LDG.E.U8 R36, desc[UR32][R20.64+0x9] ;  /* 0x000009201424c981 */ /* 0x000ee2000c1e1100 */
[----:B------:R-:W-:Y:S02]  /*5ab00*/  @!P0 IADD3.X R43, R32, UR8, R37, P5, P6 ;  /* 0x00000008202b8c10 */ /* 0x000fe4000afec425 */
[----:B------:R-:W-:Y:S02]  /*5ab10*/  ISETP.LT.OR P5, PT, R31, 0x19, !P3 ;  /* 0x000000191f00780c */ /* 0x000fe40005fa1670 */
[----:B------:R-:W-:-:S05]  /*5ab20*/  LOP3.LUT P6, RZ, R0, 0x1, RZ, 0xc0, !PT ;  /* 0x0000000100ff7812 */ /* 0x000fca00078cc0ff */
[----:B------:R-:W-:Y:S01]  /*5ab30*/  @!P4 IMAD.X R41, R44, 0x1, R41, P6 ;  /* 0x000000012c29c824 */ /* 0x000fe200030e0629 */
[----:B---3--:R-:W-:-:S04]  /*5ab40*/  LOP3.LUT R36, R36, 0xff, RZ, 0xc0, !PT ;  /* 0x000000ff24247812 */ /* 0x008fc800078ec0ff */
[----:B------:R-:W-:-:S05]  /*5ab50*/  F2FP.F16.E4M3.UNPACK_B R36, R36 ;  /* 0x00000024ff24723e */ /* 0x000fca00020006ff */
[----:B------:R-:W-:-:S05]  /*5ab60*/  HADD2.F32 R36, -RZ, R36.H0_H0 ;  /* 0x20000024ff247230 */ /* 0x000fca0000004100 */
[----:B------:R-:W-:-:S04]  /*5ab70*/  FMUL R36, R36, UR26 ;  /* 0x0000001a24247c20 */ /* 0x000fc80008400000 */
[----:B--2---:R-:W-:-:S05]  /*5ab80*/  FFMA R36, R46, UR27, R36 ;  /* 0x0000001b2e247c23 */ /* 0x004fca0008000024 */
        /* <DEDUP_REMOVED lines=8> */
[----:B------:R-:W-:Y:S02]  /*5ac10*/  @P5 LOP3.LUT R33, R33, 0x40, RZ, 0xfc, !PT ;  /* 0x0000004021215812 */ /* 0x000fe400078efcff */
[----:B--2---:R-:W-:-:S04]  /*5ac20*/  LOP3.LUT R36, R36, 0xff, RZ, 0xc0, !PT ;  /* 0x000000ff24247812 */ /* 0x004fc800078ec0ff */
[----:B------:R-:W-:-:S05]  /*5ac30*/  F2FP.F16.E4M3.UNPACK_B R36, R36 ;  /* 0x00000024ff24723e */ /* 0x000fca00020006ff */
[----:B------:R-:W-:-:S05]  /*5ac40*/  HADD2.F32 R36, -RZ, R36.H0_H0 ;  /* 0x20000024ff247230 */ /* 0x000fca0000004100 */
[----:B------:R-:W-:-:S04]  /*5ac50*/  FMUL R36, R36, UR26 ;  /* 0x0000001a24247c20 */ /* 0x000fc80008400000 */
[----:B----4-:R-:W-:Y:S02]  /*5ac60*/  FFMA R40, R51, UR27, R36 ;  /* 0x0000001b33287c23 */ /* 0x010fe40008000024 */
[----:B------:R-:W0:Y:S01]  /*5ac70*/  @!P4 LDC.64 R36, c[0x0][0x5c0] ;  /* 0x00017000ff24cb82 */ /* 0x000e220000000a00 */
[----:B------:R-:W-:Y:S01]  /*5ac80*/  IMAD.U32 R41, RZ, RZ, UR10 ;  /* 0x0000000aff297e24 */ /* 0x000fe2000f8e00ff */
[----:B------:R-:W2:Y:S01]  /*5ac90*/  LDL.LU R51, [R1+0xeb4] ;  /* 0x000eb40001337983 */ /* 0x000ea20000300800 */
[----:B0-----:R-:W-:-:S04]  /*5aca0*/  @!P4 IADD3 R44, P5, P6, R24, UR9, R36 ;  /* 0x00000009182ccc10 */ /* 0x001fc8000febe024 */
[----:B------:R-:W-:Y:S02]  /*5acb0*/  @!P4 IADD3.X R45, R32, UR8, R37, P5, P6 ;  /* 0x00000008202dcc10 */ /* 0x000fe4000afec425 */
[----:B------:R-:W-:-:S13]  /*5acc0*/  ISETP.LT.OR P5, PT, R31, 0x21, !P3 ;  /* 0x000000211f00780c */ /* 0x000fda0005fa1670 */
[----:B------:R-:W0:Y:S01]  /*5acd0*/  @!P5 LDC.64 R36, c[0x0][0x5c0] ;  /* 0x00017000ff24db82 */ /* 0x000e220000000a00 */
[----:B------:R-:W-:-:S05]  /*5ace0*/  F2FP.SATFINITE.E4M3.F32.PACK_AB_MERGE_C R40, RZ, R40, RZ ;  /* 0x00000028ff28723e */ /* 0x000fca00048070ff */
[----:B------:R1:W-:Y:S01]  /*5acf0*/  @!P1 STG.E.U8 desc[UR32][R48.64+0x10], R40 ;  /* 0x0000102830009986 */ /* 0x0003e2000c101120 */
[--C-:B0-----:R-:W-:Y:S02]  /*5ad00*/  @!P5 IADD3 R52, P1, P6, R24, UR9, R36.reuse ;  /* 0x000000091834dc10 */ /* 0x101fe4000fe3e024 */
[----:B------:R-:W-:-:S06]  /*5ad10*/  PRMT R36, RZ, 0x7610, R36 ;  /* 0x00007610ff247816 */ /* 0x000fcc0000000024 */
[----:B------:R-:W3:Y:S01]  /*5ad20*/  @!P0 LDG.E.U8 R36, desc[UR32][R18.64+0x11] ;  /* 0x0000112012248981 */ /* 0x000ee2000c1e1100 */
[----:B------:R-:W-:Y:S02]  /*5ad30*/  @!P5 IADD3.X R53, R32, UR8, R37, P1, P6 ;  /* 0x000000082035dc10 */ /* 0x000fe40008fec425 */
[----:B------:R-:W-:Y:S01]  /*5ad40*/  ISETP.LT.OR P1, PT, R31, 0x11, !P2 ;  /* 0x000000111f00780c */ /* 0x000fe20005721670 */
[----:B-1----:R-:W-:Y:S01]  /*5ad50*/  IMAD.U32 R40, RZ, RZ, UR11 ;  /* 0x0000000bff287e24 */ /* 0x002fe2000f8e00ff */
[----:B---3--:R-:W-:-:S04]  /*5ad60*/  LOP3.LUT R36, R36, 0xff, RZ, 0xc0, !PT ;  /* 0x000000ff24247812 */ /* 0x008fc800078ec0ff */
[----:B------:R-:W-:-:S05]  /*5ad70*/  F2FP.F16.E4M3.UNPACK_B R36, R36 ;  /* 0x00000024ff24723e */ /* 0x000fca00020006ff */
[----:B------:R-:W-:-:S05]  /*5ad80*/  HADD2.F32 R36, -RZ, R36.H0_H0 ;  /* 0x20000024ff247230 */ /* 0x000fca0000004100 */
[----:B------:R-:W-:-:S04]  /*5ad90*/  FMUL R36, R36, UR26 ;  /* 0x0000001a24247c20 */ /* 0x000fc80008400000 */
[----:B------:R-:W-:Y:S01]  /*5ada0*/  FFMA R36, R50, UR27, R36 ;  /* 0x0000001b32247c23 */ /* 0x000fe20008000024 */
[----:B------:R-:W-:Y:S01]  /*5adb0*/  LOP3.LUT R33, R33, 0xffffff7f, RZ, 0xc0, !PT ;  /* 0xffffff7f21217812 */ /* 0x000fe200078ec0ff */
[----:B------:R-:W-:Y:S01]  /*5adc0*/  IMAD.U32 R48, RZ, RZ, UR10 ;  /* 0x0000000aff307e24 */ /* 0x000fe2000f8e00ff */
[----:B------:R-:W3:Y:S02]  /*5add0*/  LDL.LU R50, [R1+0xeb8] ;  /* 0x000eb80001327983 */ /* 0x000ee40000300800 */
[----:B------:R-:W-:Y:S02]  /*5ade0*/  F2FP.SATFINITE.E4M3.F32.PACK_AB_MERGE_C R36, RZ, R36, RZ ;  /* 0x00000024ff24723e */ /* 0x000fe400048070ff */
[----:B------:R-:W-:Y:S01]  /*5adf0*/  @P4 LOP3.LUT R33, R33, 0x80, RZ, 0xfc, !PT ;  /* 0x0000008021214812 */ /* 0x000fe200078efcff */
[----:B------:R-:W4:Y:S04]  /*5ae00*/  LDL.LU R55, [R1+0xebc] ;  /* 0x000ebc0001377983 */ /* 0x000f280000300800 */
[----:B------:R0:W-:Y:S04]  /*5ae10*/  @!P0 STG.E.U8 desc[UR32][R42.64+0x11], R36 ;  /* 0x000011242a008986 */ /* 0x0001e8000c101120 */
[----:B------:R-:W4:Y:S01]  /*5ae20*/  LDL.LU R54, [R1+0xec0] ;  /* 0x000ec00001367983 */ /* 0x000f220000300800 */
[----:B0-----:R-:W0:Y:S01]  /*5ae30*/  @!P1 LDC.64 R36, c[0x0][0x5c0] ;  /* 0x00017000ff249b82 */ /* 0x001e220000000a00 */
        /* <DEDUP_REMOVED lines=20> */
[----:B0-----:R-:W-:Y:S02]  /*5af80*/  @!P0 IADD3 R40, P5, R42, R40, RZ ;  /* 0x000000282a288210 */ /* 0x001fe40007fbe0ff */
[--C-:B-1----:R-:W-:Y:S02]  /*5af90*/  @!P1 IADD3 R42, P4, P6, R24, UR9, R36.reuse ;  /* 0x00000009182a9c10 */ /* 0x102fe4000fe9e024 */
[----:B------:R-:W-:-:S06]  /*5afa0*/  PRMT R36, RZ, 0x7610, R36 ;  /* 0x00007610ff247816 */ /* 0x000fcc0000000024 */
[----:B------:R-:W2:Y:S01]  /*5afb0*/  @!P0 LDG.E.U8 R36, desc[UR32][R20.64+0x11] ;  /* 0x0000112014248981 */ /* 0x000ea2000c1e1100 */
[----:B------:R-:W-:Y:S02]  /*5afc0*/  @!P1 IADD3.X R43, R32, UR8, R37, P4, P6 ;  /* 0x00000008202b9c10 */ /* 0x000fe4000a7ec425 */
[C---:B------:R-:W-:Y:S02]  /*5afd0*/  LOP3.LUT P4, RZ, R33.reuse, 0x80, RZ, 0xc0, !PT ;  /* 0x0000008021ff7812 */ /* 0x040fe4000788c0ff */
[----:B------:R-:W-:-:S04]  /*5afe0*/  LOP3.LUT R33, R33, 0xffffffdf, RZ, 0xc0, !PT ;  /* 0xffffffdf21217812 */ /* 0x000fc800078ec0ff */
[----:B------:R-:W-:Y:S02]  /*5aff0*/  @P1 LOP3.LUT R33, R33, 0x20, RZ, 0xfc, !PT ;  /* 0x0000002021211812 */ /* 0x000fe400078efcff */
[----:B------:R-:W-:Y:S01]  /*5b000*/  ISETP.LT.OR P1, PT, R31, 0x29, !P3 ;  /* 0x000000291f00780c */ /* 0x000fe20005f21670 */
[----:B------:R-:W-:Y:S01]  /*5b010*/  @!P0 IMAD.X R41, R48, 0x1, R41, P5 ;  /* 0x0000000130298824 */ /* 0x000fe200028e0629 */
[----:B------:R-:W-:Y:S02]  /*5b020*/  LOP3.LUT P5, RZ, R33, 0x40, RZ, 0xc0, !PT ;  /* 0x0000004021ff7812 */ /* 0x000fe400078ac0ff */
[----:B--2---:R-:W-:-:S04]  /*5b030*/  LOP3.LUT R36, R36, 0xff, RZ, 0xc0, !PT ;  /* 0x000000ff24247812 */ /* 0x004fc800078ec0ff */
[----:B------:R-:W-:-:S05]  /*5b040*/  F2FP.F16.E4M3.UNPACK_B R36, R36 ;  /* 0x00000024ff24723e */ /* 0x000fca00020006ff */
[----:B------:R-:W-:-:S05]  /*5b050*/  HADD2.F32 R36, -RZ, R36.H0_H0 ;  /* 0x20000024ff247230 */ /* 0x000fca0000004100 */
[----:B------:R-:W-:-:S04]  /*5b060*/  FMUL R36, R36, UR26 ;  /* 0x0000001a24247c20 */ /* 0x000fc80008400000 */
[----:B---3--:R-:W-:-:S05]  /*5b070*/  FFMA R36, R50, UR27, R36 ;  /* 0x0000001b32247c23 */ /* 0x008fca0008000024 */
        /* <DEDUP_REMOVED lines=33> */
[----:B------:R-:W-:Y:S02]  /*5b290*/  ISETP.LT.OR P1, PT, R31, 0x32, !P3 ;  /* 0x000000321f00780c */ /* 0x000fe40005f21670 */
[----:B------:R-:W-:Y:S01]  /*5b2a0*/  LOP3.LUT R33, R33, 0xffffffef, RZ, 0xc0, !PT ;  /* 0xffffffef21217812 */ /* 0x000fe200078ec0ff */
[----:B------:R-:W-:Y:S01]  /*5b2b0*/  IMAD.U32 R46, RZ, RZ, UR10 ;  /* 0x0000000aff2e7e24 */ /* 0x000fe2000f8e00ff */
[----:B------:R-:W-:Y:S01]  /*5b2c0*/  F2FP.SATFINITE.E4M3.F32.PACK_AB_MERGE_C R36, RZ, R36, RZ ;  /* 0x00000024ff24723e */ /* 0x000fe200048070ff */
[----:B------:R-:W3:Y:S04]  /*5b2d0*/  LDL.LU R54, [R1+0xec8] ;  /* 0x000ec80001367983 */ /* 0x000ee80000300800 */
[----:B------:R0:W-:Y:S01]  /*5b2e0*/  @!P4 STG.E.U8 desc[UR32][R44.64+0x19], R36 ;  /* 0x000019242c00c986 */ /* 0x0001e2000c101120 */
[----:B------:R-:W-:-:S03]  /*5b2f0*/  @P0 LOP3.LUT R33, R33, 0x10, RZ, 0xfc, !PT ;  /* 0x0000001021210812 */ /* 0x000fc600078efcff */
[----:B------:R-:W4:Y:S01]  /*5b300*/  LDL.LU R59, [R1+0xecc] ;  /* 0x000ecc00013b7983 */ /* 0x000f220000300800 */
[----:B0-----:R-:W0:Y:S01]  /*5b310*/  @!P5 LDC.64 R36, c[0x0][0x5c0] ;  /* 0x00017000ff24db82 */ /* 0x001e220000000a00 */
[----:B------:R-:W-:Y:S01]  /*5b320*/  @!P5 IADD3 R40, P4, P6, R40, UR9, R24 ;  /* 0x000000092828dc10 */ /* 0x000fe2000fe9e018 */
[----:B------:R-:W-:Y:S01]  /*5b330*/  IMAD.U32 R44, RZ, RZ, UR11 ;  /* 0x0000000bff2c7e24 */ /* 0x000fe2000f8e00ff */
[----:B------:R-:W4:Y:S02]  /*5b340*/  LDL.LU R58, [R1+0xed0] ;  /* 0x000ed000013a7983 */ /* 0x000f240000300800 */
[----:B------:R-:W-:Y:S02]  /*5b350*/  @!P5 IADD3.X R41, R41, UR8, R32, P4, P6 ;  /* 0x000000082929dc10 */ /* 0x000fe4000a7ec420 */
[----:B0-----:R-:W-:Y:S02]  /*5b360*/  @!P5 IADD3 R36, P4, R40, R36, RZ ;  /* 0x000000242824d210 */ /* 0x001fe40007f9e0ff */
[----:B------:R-:W-:-:S06]  /*5b370*/  PRMT R40, RZ, 0x7610, R40 ;  /* 0x00007610ff287816 */ /* 0x000fcc0000000028 */
[----:B------:R-:W2:Y:S01]  /*5b380*/  @!P5 LDG.E.U8 R40, desc[UR32][R20.64+0x18] ;  /* 0x000018201428d981 */ /* 0x000ea2000c1e1100 */
[----:B------:R-:W-:Y:S01]  /*5b390*/  @!P5 IMAD.X R37, R41, 0x1, R37, P4 ;  /* 0x000000012925d824 */ /* 0x000fe200020e0625 */
[----:B------:R-:W-:-:S13]  /*5b3a0*/  ISETP.LT.OR P4, PT, R31, 0x1a, !P2 ;  /* 0x0000001a1f00780c */ /* 0x000fda0005781670 */
        /* <DEDUP_REMOVED lines=8> */
[----:B------:R0:W-:Y:S02]  /*5b430*/  @!P5 STG.E.U8 desc[UR32][R36.64+0x18], R40 ;  /* 0x000018282400d986 */ /* 0x0001e4000c101120 */
[----:B0-----:R-:W0:Y:S08]  /*5b440*/  @!P4 LDC.64 R40, c[0x0][0x5c0] ;  /* 0x00017000ff28cb82 */ /* 0x001e300000000a00 */
[----:B------:R-:W1:Y:S01]  /*5b450*/  @!P1 LDC.64 R36, c[0x0][0x5c0] ;  /* 0x00017000ff249b82 */ /* 0x000e620000000a00 */
[----:B0-----:R-:W-:-:S02]  /*5b460*/  @!P4 IADD3 R40, P0, R44, R40, RZ ;  /* 0x000000282c28c210 */ /* 0x001fc40007f1e0ff */
[--C-:B-1----:R-:W-:Y:S02]  /*5b470*/  @!P1 IADD3 R44, P5, P6, R24, UR9, R36.reuse ;  /* 0x00000009182c9c10 */ /* 0x102fe4000febe024 */
[----:B------:R-:W-:-:S06]  /*5b480*/  PRMT R36, RZ, 0x7610, R36 ;  /* 0x00007610ff247816 */ /* 0x000fcc0000000024 */
[----:B------:R-:W2:Y:S01]  /*5b490*/  @!P4 LDG.E.U8 R36, desc[UR32][R20.64+0x19] ;  /* 0x000019201424c981 */ /* 0x000ea2000c1e1100 */
[----:B------:R-:W-:Y:S02]  /*5b4a0*/  @!P1 IADD3.X R45, R32, UR8, R37, P5, P6 ;  /* 0x00000008202d9c10 */ /* 0x000fe4000afec425 */
[C---:B------:R-:W-:Y:S01]  /*5b4b0*/  ISETP.LT.OR P6, PT, R31.reuse, 0x39, !P3 ;  /* 0x000000391f00780c */ /* 0x040fe20005fc1670 */
[----:B------:R-:W-:Y:S01]  /*5b4c0*/  @!P4 IMAD.X R41, R46, 0x1, R41, P0 ;  /* 0x000000012e29c824 */ /* 0x000fe200000e0629 */
[----:B------:R-:W-:Y:S02]  /*5b4d0*/  ISETP.LT.OR P0, PT, R31, 0x21, !P3 ;  /* 0x000000211f00780c */ /* 0x000fe40005f01670 */
        /* <DEDUP_REMOVED lines=13> */
[----:B------:R-:W-:Y:S02]  /*5b5b0*/  LOP3.LUT P1, RZ, R33, 0x20, RZ, 0xc0, !PT ;  /* 0x0000002021ff7812 */ /* 0x000fe4000782c0ff */
        /* <DEDUP_REMOVED lines=25> */
[----:B------:R-:W-:Y:S01]  /*5b750*/  IMAD.U32 R52, RZ, RZ, UR10 ;  /* 0x0000000aff347e24 */ /* 0x000fe2000f8e00ff */
[----:B------:R-:W3:Y:S03]  /*5b760*/  LDL.LU R58, [R1+0xed8] ;  /* 0x000ed800013a7983 */ /* 0x000ee60000300800 */
[----:B------:R-:W-:Y:S01]  /*5b770*/  F2FP.SATFINITE.E4M3.F32.PACK_AB_MERGE_C R36, RZ, R36, RZ ;  /* 0x00000024ff24723e */ /* 0x000fe200048070ff */
[----:B------:R-:W4:Y:S04]  /*5b780*/  LDL.LU R63, [R1+0xedc] ;  /* 0x000edc00013f7983 */ /* 0x000f280000300800 */
[----:B------:R0:W-:Y:S01]  /*5b790*/  @!P1 STG.E.U8 desc[UR32][R42.64+0x21], R36 ;  /* 0x000021242a009986 */ /* 0x0001e2000c101120 */
[----:B------:R-:W-:-:S03]  /*5b7a0*/  LOP3.LUT R33, R33, 0xfffffff7, RZ, 0xc0, !PT ;  /* 0xfffffff721217812 */ /* 0x000fc600078ec0ff */
        /* <DEDUP_REMOVED lines=27> */
[----:B------:R-:W-:Y:S02]  /*5b960*/  @P4 LOP3.LUT R33, R33, 0x8, RZ, 0xfc, !PT ;  /* 0x0000000821214812 */ /* 0x000fe400078efcff */
        /* <DEDUP_REMOVED lines=42> */
[----:B------:R-:W-:Y:S01]  /*5bc10*/  ISETP.LT.OR P4, PT, R31, 0x52, !P3 ;  /* 0x000000521f00780c */ /* 0x000fe20005f81670 */
[----:B------:R-:W-:Y:S01]  /*5bc20*/  IMAD.U32 R50, RZ, RZ, UR10 ;  /* 0x0000000aff327e24 */ /* 0x000fe2000f8e00ff */
[----:B------:R-:W3:Y:S02]  /*5bc30*/  LDL.LU R62, [R1+0xee8] ;  /* 0x000ee800013e7983 */ /* 0x000ee40000300800 */
[----:B------:R-:W-:Y:S02]  /*5bc40*/  F2FP.SATFINITE.E4M3.F32.PACK_AB_MERGE_C R36, RZ, R36, RZ ;  /* 0x00000024ff24723e */ /* 0x000fe400048070ff */
        /* <DEDUP_REMOVED lines=42> */
[----:B------:R-:W-:Y:S02]  /*5bef0*/  ISETP.LT.OR P5, PT, R31, 0x5a, !P3 ;  /* 0x0000005a1f00780c */ /* 0x000fe40005fa1670 */
[----:B------:R-:W-:Y:S02]  /*5bf00*/  @!P6 IADD3.X R63, R32, UR8, R37, P0, P1 ;  /* 0x00000008203fec10 */ /* 0x000fe400087e2425 */
        /* <DEDUP_REMOVED lines=14> */
[----:B------:R-:W-:Y:S02]  /*5bff0*/  ISETP.LT.OR P4, PT, R31, 0x32, !P3 ;  /* 0x000000321f00780c */ /* 0x000fe40005f81670 */
[--C-:B0-----:R-:W-:Y:S02]  /*5c000*/  @!P5 IADD3 R68, P0, P1, R24, UR9, R36.reuse ;  /* 0x000000091844dc10 */ /* 0x101fe4000f91e024 */
[----:B------:R-:W-:-:S09]  /*5c010*/  PRMT R36, RZ, 0x7610, R36 ;  /* 0x00007610ff247816 */ /* 0x000fd20000000024 */
[----:B------:R-:W3:Y:S01]  /*5c020*/  @!P4 LDG.E.U8 R36, desc[UR32][R18.64+0x31] ;  /* 0x000031201224c981 */ /* 0x000ee2000c1e1100 */
[----:B------:R-:W-:Y:S02]  /*5c030*/  @!P5 IADD3.X R69, R32, UR8, R37, P0, P1 ;  /* 0x000000082045dc10 */ /* 0x000fe400087e2425 */
[----:B------:R-:W-:Y:S01]  /*5c040*/  ISETP.LT.OR P1, PT, R31, 0x31, !P2 ;  /* 0x000000311f00780c */ /* 0x000fe20005721670 */
[----:B-1----:R-:W-:-:S12]  /*5c050*/  IMAD.U32 R40, RZ, RZ, UR11 ;  /* 0x0000000bff287e24 */ /* 0x002fd8000f8e00ff */
[----:B------:R-:W-:-:S04]  /*5c060*/  @!P1 IADD3 R40, P0, P5, R40, UR9, R24 ;  /* 0x0000000928289c10 */ /* 0x000fc8000fd1e018 */
[----:B------:R-:W-:Y:S02]  /*5c070*/  @!P1 IADD3.X R41, R41, UR8, R32, P0, P5 ;  /* 0x0000000829299c10 */ /* 0x000fe400087ea420 */
        /* <DEDUP_REMOVED lines=9> */
[----:B------:R0:W-:Y:S04]  /*5c110*/  @!P4 STG.E.U8 desc[UR32][R44.64+0x31], R36 ;  /* 0x000031242c00c986 */ /* 0x0001e8000c101120 */
[----:B------:R-:W4:Y:S01]  /*5c120*/  LDL.LU R70, [R1+0xf00] ;  /* 0x000f000001467983 */ /* 0x000f220000300800 */
[----:B0-----:R-:W0:Y:S02]  /*5c130*/  @!P1 LDC.64 R36, c[0x0][0x5c0] ;  /* 0x00017000ff249b82 */ /* 0x001e240000000a00 */
[----:B0-----:R-:W-:-:S02]  /*5c140*/  @!P1 IADD3 R36, P0, R40, R36, RZ ;  /* 0x0000002428249210 */ /* 0x001fc40007f1e0ff */
[----:B------:R-:W-:-:S06]  /*5c150*/  PRMT R40, RZ, 0x7610, R40 ;  /* 0x00007610ff287816 */ /* 0x000fcc0000000028 */
[----:B------:R-:W2:Y:S01]  /*5c160*/  @!P1 LDG.E.U8 R40, desc[UR32][R20.64+0x30] ;  /* 0x0000302014289981 */ /* 0x000ea2000c1e1100 */
[----:B------:R-:W-:Y:S01]  /*5c170*/  @!P1 IMAD.X R37, R41, 0x1, R37, P0 ;  /* 0x0000000129259824 */ /* 0x000fe200000e0625 */
[C---:B------:R-:W-:Y:S02]  /*5c180*/  ISETP.LT.OR P0, PT, R31.reuse, 0x32, !P2 ;  /* 0x000000321f00780c */ /* 0x040fe40005701670 */
[----:B------:R-:W-:Y:S01]  /*5c190*/  ISETP.LT.OR P4, PT, R31, 0x62, !P3 ;  /* 0x000000621f00780c */ /* 0x000fe20005f81670 */
[----:B------:R-:W-:-:S10]  /*5c1a0*/  IMAD.U32 R44, RZ, RZ, UR11 ;  /* 0x0000000bff2c7e24 */ /* 0x000fd4000f8e00ff */
        /* <DEDUP_REMOVED lines=132> */
[----:B------:R-:W-:Y:S02]  /*5c9f0*/  LOP3.LUT R33, R33, 0xfffffffb, RZ, 0xc0, !PT ;  /* 0xfffffffb21217812 */ /* 0x000fe400078ec0ff */
[----:B------:R-:W-:Y:S01]  /*5ca00*/  LOP3.LUT R0, R0, 0xfffdffff, RZ, 0xc0, !PT ;  /* 0xfffdffff00007812 */ /* 0x000fe200078ec0ff */
[----:B------:R-:W-:Y:S01]  /*5ca10*/  IMAD.U32 R60, RZ, RZ, UR10 ;  /* 0x0000000aff3c7e24 */ /* 0x000fe2000f8e00ff */
[----:B------:R-:W-:Y:S01]  /*5ca20*/  F2FP.SATFINITE.E4M3.F32.PACK_AB_MERGE_C R36, RZ, R36, RZ ;  /* 0x00000024ff24723e */ /* 0x000fe200048070ff */
[----:B------:R-:W3:Y:S04]  /*5ca30*/  LDL.LU R74, [R1+0xf18] ;  /* 0x000f1800014a7983 */ /* 0x000ee80000300800 */
[----:B------:R0:W-:Y:S01]  /*5ca40*/  @!P4 STG.E.U8 desc[UR32][R42.64+0x41], R36 ;  /* 0x000041242a00c986 */ /* 0x0001e2000c101120 */
[----:B------:R-:W-:-:S02]  /*5ca50*/  @P6 LOP3.LUT R33, R33, 0x4, RZ, 0xfc, !PT ;  /* 0x0000000421216812 */ /* 0x000fc400078efcff */
[----:B------:R-:W-:Y:S01]  /*5ca60*/  @P5 LOP3.LUT R0, R0, 0x20000, RZ, 0xfc, !PT ;  /* 0x0002000000005812 */ /* 0x000fe200078efcff */
[----:B------:R-:W4:Y:S01]  /*5ca70*/  LDL.LU R79, [R1+0xf1c] ;  /* 0x000f1c00014f7983 */ /* 0x000f220000300800 */
[----:B0-----:R-:W0:Y:S01]  /*5ca80*/  @!P1 LDC.64 R36, c[0x0][0x5c0] ;  /* 0x00017000ff249b82 */ /* 0x001e220000000a00 */
[----:B------:R-:W-:Y:S01]  /*5ca90*/  @!P1 IADD3 R40, P0, P4, R40, UR9, R24 ;  /* 0x0000000928289c10 */ /* 0x000fe2000fc1e018 */
[----:B------:R-:W-:Y:S01]  /*5caa0*/  IMAD.U32 R42, RZ, RZ, UR11 ;  /* 0x0000000bff2a7e24 */ /* 0x000fe2000f8e00ff */
[----:B------:R-:W-:Y:S01]  /*5cab0*/  ISETP.LT.OR P6, PT, R31, 0x82, !P3 ;  /* 0x000000821f00780c */ /* 0x000fe20005fc1670 */
[----:B------:R-:W4:Y:S01]  /*5cac0*/  LDL.LU R78, [R1+0xf20] ;  /* 0x000f2000014e7983 */ /* 0x000f220000300800 */
        /* <DEDUP_REMOVED lines=22> */
[----:B------:R-:W-:Y:S01]  /*5cc30*/  ISETP.LT.OR P5, PT, R31, 0x89, !P3 ;  /* 0x000000891f00780c */ /* 0x000fe20005fa1670 */
[----:B------:R-:W-:Y:S01]  /*5cc40*/  @!P0 IMAD.X R41, R60, 0x1, R41, P1 ;  /* 0x000000013c298824 */ /* 0x000fe200008e0629 */
[----:B------:R-:W-:-:S04]  /*5cc50*/  LOP3.LUT R0, R0, 0xfffffff7, RZ, 0xc0, !PT ;  /* 0xfffffff700007812 */ /* 0x000fc800078ec0ff */
[----:B------:R-:W-:Y:S02]  /*5cc60*/  @P6 LOP3.LUT R0, R0, 0x8, RZ, 0xfc, !PT ;  /* 0x0000000800006812 */ /* 0x000fe400078efcff */
        /* <DEDUP_REMOVED lines=14> */
[----:B------:R-:W-:-:S04]  /*5cd50*/  LOP3.LUT R0, R0, 0xfff7ffff, RZ, 0xc0, !PT ;  /* 0xfff7ffff00007812 */ /* 0x000fc800078ec0ff */
[----:B------:R-:W-:-:S04]  /*5cd60*/  @P5 LOP3.LUT R0, R0, 0x80000, RZ, 0xfc, !PT ;  /* 0x0008000000005812 */ /* 0x000fc800078efcff */
[----:B------:R-:W-:-:S04]  /*5cd70*/  LOP3.LUT R0, R0, 0xfffbffff, RZ, 0xc0, !PT ;  /* 0xfffbffff00007812 */ /* 0x000fc800078ec0ff */
[----:B------:R-:W-:Y:S02]  /*5cd80*/  @P4 LOP3.LUT R0, R0, 0x40000, RZ, 0xfc, !PT ;  /* 0x0004000000004812 */ /* 0x000fe400078efcff */
[----:B--2---:R-:W-:-:S04]  /*5cd90*/  LOP3.LUT R36, R36, 0xff, RZ, 0xc0, !PT ;  /* 0x000000ff24247812 */ /* 0x004fc800078ec0ff */
[----:B------:R-:W-:-:S05]  /*5cda0*/  F2FP.F16.E4M3.UNPACK_B R36, R36 ;  /* 0x00000024ff24723e */ /* 0x000fca00020006ff */
[----:B------:R-:W-:-:S05]  /*5cdb0*/  HADD2.F32 R36, -RZ, R36.H0_H0 ;  /* 0x20000024ff247230 */ /* 0x000fca0000004100 */
[----:B------:R-:W-:-:S04]  /*5cdc0*/  FMUL R36, R36, UR26 ;  /* 0x0000001a24247c20 */ /* 0x000fc80008400000 */
[----:B----4-:R-:W-:Y:S02]  /*5cdd0*/  FFMA R40, R79, UR27, R36 ;  /* 0x0000001b4f287c23 */ /* 0x010fe40008000024 */
[----:B------:R-:W0:Y:S01]  /*5cde0*/  @!P4 LDC.64 R36, c[0x0][0x5c0] ;  /* 0x00017000ff24cb82 */ /* 0x000e220000000a00 */
[----:B------:R-:W-:Y:S01]  /*5cdf0*/  LOP3.LUT R0, R0, 0xfffffbff, RZ, 0xc0, !PT ;  /* 0xfffffbff00007812 */ /* 0x000fe200078ec0ff */
        /* <DEDUP_REMOVED lines=14> */
[----:B-1----:R-:W-:Y:S01]  /*5cee0*/  IMAD.U32 R40, RZ, RZ, UR11 ;  /* 0x0000000bff287e24 */ /* 0x002fe2000f8e00ff */
[----:B------:R-:W-:-:S11]  /*5cef0*/  @P4 LOP3.LUT R0, R0, 0x400, RZ, 0xfc, !PT ;  /* 0x0000040000004812 */ /* 0x000fd600078efcff */
        /* <DEDUP_REMOVED lines=14> */
[----:B0-----:R-:W0:Y:S02]  /*5cfe0*/  @!P1 LDC.64 R36, c[0x0][0x5c0] ;  /* 0x00017000ff249b82 */ /* 0x001e240000000a00 */
[----:B0-----:R-:W-:Y:S02]  /*5cff0*/  @!P1 IADD3 R36, P0, R40, R36, RZ ;  /* 0x0000002428249210 */ /* 0x001fe40007f1e0ff */
        /* <DEDUP_REMOVED lines=446> */
[----:B------:R-:W-:-:S04]  /*5ebe0*/  @P6 LOP3.LUT R0, R0, 0x40, RZ, 0xfc, !PT ;  /* 0x0000004000006812 */ /* 0x000fc800078efcff */
[----:B------:R-:W-:Y:S02]  /*5ebf0*/  LOP3.LUT R0, R0, 0x7fffffff, RZ, 0xc0, !PT ;  /* 0x7fffffff00007812 */ /* 0x000fe400078ec0ff */
[----:B------:R-:W-:Y:S02]  /*5ec00*/  @!P4 IADD3.X R99, R32, UR8, R37, P0, P1 ;  /* 0x000000082063cc10 */ /* 0x000fe400087e2425 */
[----:B------:R-:W-:Y:S02]  /*5ec10*/  @P4 LOP3.LUT R0, R0, 0x80000000, RZ, 0xfc, !PT ;  /* 0x8000000000004812 */ /* 0x000fe400078efcff */
[----:B------:R-:W-:Y:S02]  /*5ec20*/  ISETP.LT.OR P4, PT, R31, 0xea, !P3 ;  /* 0x000000ea1f00780c */ /* 0x000fe40005f81670 */
[----:B------:R-:W-:-:S11]  /*5ec30*/  LOP3.LUT R0, R0, 0xbfffffff, RZ, 0xc0, !PT ;  /* 0xbfffffff00007812 */ /* 0x000fd600078ec0ff */
[----:B------:R-:W-:Y:S02]  /*5ec40*/  @P4 LOP3.LUT R0, R0, 0x40000000, RZ, 0xfc, !PT ;  /* 0x4000000000004812 */ /* 0x000fe400078efcff */
[----:B------:R-:W-:Y:S02]  /*5ec50*/  LOP3.LUT P6, RZ, R33, 0x4, RZ, 0xc0, !PT ;  /* 0x0000000421ff7812 */ /* 0x000fe400078cc0ff */
        /* <DEDUP_REMOVED lines=34> */
[----:B------:R-:W-:-:S02]  /*5ee80*/  LOP3.LUT R0, R0, 0xfffeffff, RZ, 0xc0, !PT ;  /* 0xfffeffff00007812 */ /* 0x000fc400078ec0ff */
[----:B------:R-:W-:Y:S01]  /*5ee90*/  LOP3.LUT R33, R33, 0xfffffffd, RZ, 0xc0, !PT ;  /* 0xfffffffd21217812 */ /* 0x000fe200078ec0ff */
        /* <DEDUP_REMOVED lines=27> */
[----:B------:R-:W-:-:S04]  /*5f050*/  @P6 LOP3.LUT R0, R0, 0x10000, RZ, 0xfc, !PT ;  /* 0x0001000000006812 */ /* 0x000fc800078efcff */
        /* <DEDUP_REMOVED lines=13> */
[----:B------:R-:W-:-:S11]  /*5f130*/  @!P4 IADD3.X R103, R32, UR8, R37, P0, P1 ;  /* 0x000000082067cc10 */ /* 0x000fd600087e2425 */
[----:B------:R-:W-:Y:S02]  /*5f140*/  @P3 LOP3.LUT R33, R33, 0x2, RZ, 0xfc, !PT ;  /* 0x0000000221213812 */ /* 0x000fe400078efcff */
[----:B------:R-:W-:Y:S02]  /*5f150*/  LOP3.LUT P6, RZ, R0, 0x8, RZ, 0xc0, !PT ;  /* 0x0000000800ff7812 */ /* 0x000fe400078cc0ff */
        /* <DEDUP_REMOVED lines=10> */
[----:B------:R-:W-:-:S03]  /*5f200*/  F2FP.SATFINITE.E4M3.F32.PACK_AB_MERGE_C R40, RZ, R40, RZ ;  /* 0x00000028ff28723e */ /* 0x000fc600048070ff */
[----:B------:R-:W3:Y:S01]  /*5f210*/  LDL.LU R108, [R1+0xf98] ;  /* 0x000f9800016c7983 */ /* 0x000ee20000300800 */
[----:B0-----:R-:W-:-:S04]  /*5f220*/  @!P3 IADD3 R70, P0, P1, R24, UR9, R36 ;  /* 0x000000091846bc10 */ /* 0x001fc8000f91e024 */
[----:B------:R-:W-:Y:S02]  /*5f230*/  @!P3 IADD3.X R71, R32, UR8, R37, P0, P1 ;  /* 0x000000082047bc10 */ /* 0x000fe400087e2425 */
[----:B------:R-:W-:-:S04]  /*5f240*/  ISETP.GE.AND P1, PT, R30, 0x101, PT ;  /* 0x000001011e00780c */ /* 0x000fc80003f26270 */
[----:B------:R-:W-:-:S13]  /*5f250*/  ISETP.LT.OR P3, PT, R31, 0x1, !P1 ;  /* 0x000000011f00780c */ /* 0x000fda0004f61670 */
[----:B------:R-:W0:Y:S01]  /*5f260*/  @!P3 LDC.64 R36, c[0x0][0x5c0] ;  /* 0x00017000ff24bb82 */ /* 0x000e220000000a00 */
[----:B------:R0:W-:Y:S02]  /*5f270*/  @!P5 STG.E.U8 desc[UR32][R76.64+0x80], R40 ;  /* 0x000080284c00d986 */ /* 0x0001e4000c101120 */
[--C-:B0-----:R-:W-:Y:S02]  /*5f280*/  @!P3 IADD3 R76, P0, P4, R24, UR13, R36.reuse ;  /* 0x0000000d184cbc10 */ /* 0x101fe4000fc1e024 */
[----:B------:R-:W-:-:S06]  /*5f290*/  PRMT R36, RZ, 0x7610, R36 ;  /* 0x00007610ff247816 */ /* 0x000fcc0000000024 */
[----:B------:R-:W4:Y:S01]  /*5f2a0*/  @!P6 LDG.E.U8 R36, desc[UR32][R18.64+0x81] ;  /* 0x000081201224e981 */ /* 0x000f22000c1e1100 */
[----:B------:R-:W-:Y:S02]  /*5f2b0*/  @!P3 IADD3.X R77, R32, UR12, R37, P0, P4 ;  /* 0x0000000c204dbc10 */ /* 0x000fe400087e8425 */
[----:B------:R-:W-:Y:S01]  /*5f2c0*/  ISETP.LT.OR P4, PT, R31, 0x81, !P2 ;  /* 0x000000811f00780c */ /* 0x000fe20005781670 */
[----:B------:R-:W-:-:S12]  /*5f2d0*/  IMAD.U32 R40, RZ, RZ, UR11 ;  /* 0x0000000bff287e24 */ /* 0x000fd8000f8e00ff */
[----:B------:R-:W-:-:S04]  /*5f2e0*/  @!P4 IADD3 R40, P0, P5, R40, UR9, R24 ;  /* 0x000000092828cc10 */ /* 0x000fc8000fd1e018 */
[----:B------:R-:W-:Y:S02]  /*5f2f0*/  @!P4 IADD3.X R41, R41, UR8, R32, P0, P5 ;  /* 0x000000082929cc10 */ /* 0x000fe400087ea420 */
[----:B----4-:R-:W-:-:S04]  /*5f300*/  LOP3.LUT R36, R36, 0xff, RZ, 0xc0, !PT ;  /* 0x000000ff24247812 */ /* 0x010fc800078ec0ff */
[----:B------:R-:W-:-:S05]  /*5f310*/  F2FP.F16.E4M3.UNPACK_B R36, R36 ;  /* 0x00000024ff24723e */ /* 0x000fca00020006ff */
[----:B------:R-:W-:-:S05]  /*5f320*/  HADD2.F32 R36, -RZ, R36.H0_H0 ;  /* 0x20000024ff247230 */ /* 0x000fca0000004100 */
[----:B------:R-:W-:-:S04]  /*5f330*/  FMUL R36, R36, UR26 ;  /* 0x0000001a24247c20 */ /* 0x000fc80008400000 */
[----:B------:R-:W-:Y:S01]  /*5f340*/  FFMA R36, R107, UR27, R36 ;  /* 0x0000001b6b247c23 */ /* 0x000fe20008000024 */
[----:B------:R-:W-:Y:S01]  /*5f350*/  ISETP.LT.OR P3, PT, R31, 0x2, !P1 ;  /* 0x000000021f00780c */ /* 0x000fe20004f61670 */
[----:B------:R-:W4:Y:S03]  /*5f360*/  LDL.LU R107, [R1+0xf9c] ;  /* 0x000f9c00016b7983 */ /* 0x000f260000300800 */
        /* <DEDUP_REMOVED lines=11> */
[----:B------:R-:W-:Y:S01]  /*5f420*/  ISETP.LT.OR P0, PT, R31, 0x82, !P2 ;  /* 0x000000821f00780c */ /* 0x000fe20005701670 */
[----:B------:R-:W-:-:S12]  /*5f430*/  IMAD.U32 R42, RZ, RZ, UR11 ;  /* 0x0000000bff2a7e24 */ /* 0x000fd8000f8e00ff */
[----:B------:R-:W-:Y:S02]  /*5f440*/  @!P0 IADD3 R42, P5, P6, R42, UR9, R24 ;  /* 0x000000092a2a8c10 */ /* 0x000fe4000febe018 */
        /* <DEDUP_REMOVED lines=9> */
[----:B------:R-:W-:-:S05]  /*5f4e0*/  IMAD.U32 R106, RZ, RZ, UR10 ;  /* 0x0000000aff6a7e24 */ /* 0x000fca000f8e00ff */
[----:B------:R-:W-:Y:S02]  /*5f4f0*/  @!P0 IADD3.X R106, R106, UR8, R32, P5, P6 ;  /* 0x000000086a6a8c10 */ /* 0x000fe4000afec420 */
[----:B0-----:R-:W-:Y:S02]  /*5f500*/  @!P0 IADD3 R40, P4, R42, R40, RZ ;  /* 0x000000282a288210 */ /* 0x001fe40007f9e0ff */
        /* <DEDUP_REMOVED lines=19> */
[----:B------:R-:W-:Y:S02]  /*5f640*/  @P5 LOP3.LUT R5, R5, 0x10, RZ, 0xfc, !PT ;  /* 0x0000001005055812 */ /* 0x000fe400078efcff */
[----:B------:R-:W-:Y:S02]  /*5f650*/  @!P5 IADD3.X R109, R32, UR12, R37, P0, P4 ;  /* 0x0000000c206ddc10 */ /* 0x000fe400087e8425 */
        /* <DEDUP_REMOVED lines=9> */
[----:B------:R-:W0:Y:S02]  /*5f6f0*/  @!P5 LDC.64 R36, c[0x0][0x5c0] ;  /* 0x00017000ff24db82 */ /* 0x000e240000000a00 */
        /* <DEDUP_REMOVED lines=8> */
[----:B------:R-:W2:Y:S01]  /*5f780*/  @!P3 LDG.E.U8 R36, desc[UR32][R18.64+0x89] ;  /* 0x000089201224b981 */ /* 0x000ea2000c1e1100 */
[----:B------:R-:W-:Y:S02]  /*5f790*/  @!P5 IADD3.X R111, R32, UR12, R37, P0, P4 ;  /* 0x0000000c206fdc10 */ /* 0x000fe400087e8425 */
[----:B------:R-:W-:Y:S01]  /*5f7a0*/  ISETP.LT.OR P4, PT, R31, 0x89, !P2 ;  /* 0x000000891f00780c */ /* 0x000fe20005781670 */
[----:B-1----:R-:W-:Y:S01]  /*5f7b0*/  IMAD.U32 R40, RZ, RZ, UR11 ;  /* 0x0000000bff287e24 */ /* 0x002fe2000f8e00ff */
[----:B------:R-:W-:Y:S01]  /*5f7c0*/  LOP3.LUT R0, R0, 0xfff7ffff, RZ, 0xc0, !PT ;  /* 0xfff7ffff00007812 */ /* 0x000fe200078ec0ff */
[----:B------:R-:W-:-:S03]  /*5f7d0*/  IMAD.U32 R41, RZ, RZ, UR10 ;  /* 0x0000000aff297e24 */ /* 0x000fc6000f8e00ff */
[----:B------:R-:W-:-:S07]  /*5f7e0*/  @P5 LOP3.LUT R0, R0, 0x80000, RZ, 0xfc, !PT ;  /* 0x0008000000005812 */ /* 0x000fce00078efcff */
[----:B------:R-:W-:-:S04]  /*5f7f0*/  @!P4 IADD3 R40, P0, P5, R40, UR9, R24 ;  /* 0x000000092828cc10 */ /* 0x000fc8000fd1e018 */
[----:B------:R-:W-:Y:S02]  /*5f800*/  @!P4 IADD3.X R41, R41, UR8, R32, P0, P5 ;  /* 0x000000082929cc10 */ /* 0x000fe400087ea420 */
[----:B--2---:R-:W-:-:S04]  /*5f810*/  LOP3.LUT R36, R36, 0xff, RZ, 0xc0, !PT ;  /* 0x000000ff24247812 */ /* 0x004fc800078ec0ff */
[----:B------:R-:W-:-:S05]  /*5f820*/  F2FP.F16.E4M3.UNPACK_B R36, R36 ;  /* 0x00000024ff24723e */ /* 0x000fca00020006ff */
[----:B------:R-:W-:-:S05]  /*5f830*/  HADD2.F32 R36, -RZ, R36.H0_H0 ;  /* 0x20000024ff247230 */ /* 0x000fca0000004100 */
[----:B------:R-:W-:-:S04]  /*5f840*/  FMUL R36, R36, UR26 ;  /* 0x0000001a24247c20 */ /* 0x000fc80008400000 */
[----:B------:R-:W-:Y:S02]  /*5f850*/  FFMA R36, R112, UR27, R36 ;  /* 0x0000001b70247c23 */ /* 0x000fe40008000024 */
[----:B------:R-:W2:Y:S03]  /*5f860*/  LDL.LU R112, [R1+0xfa8] ;  /* 0x000fa80001707983 */ /* 0x000ea60000300800 */
[----:B------:R-:W-:Y:S01]  /*5f870*/  F2FP.SATFINITE.E4M3.F32.PACK_AB_MERGE_C R36, RZ, R36, RZ ;  /* 0x00000024ff24723e */ /* 0x000fe200048070ff */
[----:B------:R-:W3:Y:S04]  /*5f880*/  LDL.LU R114, [R1+0xfac] ;  /* 0x000fac0001727983 */ /* 0x000ee80000300800 */
[----:B------:R0:W-:Y:S01]  /*5f890*/  @!P3 STG.E.U8 desc[UR32][R60.64+0x89], R36 ;  /* 0x000089243c00b986 */ /* 0x0001e2000c101120 */
[----:B------:R-:W-:-:S02]  /*5f8a0*/  LOP3.LUT R0, R0, 0xfffbffff, RZ, 0xc0, !PT ;  /* 0xfffbffff00007812 */ /* 0x000fc400078ec0ff */
[----:B------:R-:W-:Y:S01]  /*5f8b0*/  LOP3.LUT R5, R5, 0xffffffbf, RZ, 0xc0, !PT ;  /* 0xffffffbf05057812 */ /* 0x000fe200078ec0ff */
[----:B------:R-:W4:Y:S01]  /*5f8c0*/  LDL.LU R117, [R1+0xfb0] ;  /* 0x000fb00001757983 */ /* 0x000f220000300800 */
[----:B0-----:R-:W0:Y:S01]  /*5f8d0*/  @!P4 LDC.64 R36, c[0x0][0x5c0] ;  /* 0x00017000ff24cb82 */ /* 0x001e220000000a00 */
[----:B------:R-:W-:Y:S01]  /*5f8e0*/  ISETP.LT.OR P3, PT, R31, 0x12, !P1 ;  /* 0x000000121f00780c */ /* 0x000fe20004f61670 */
[----:B------:R-:W-:Y:S01]  /*5f8f0*/  IMAD.U32 R60, RZ, RZ, UR11 ;  /* 0x0000000bff3c7e24 */ /* 0x000fe2000f8e00ff */
[----:B------:R-:W4:Y:S01]  /*5f900*/  LDL.LU R116, [R1+0xfb4] ;  /* 0x000fb40001747983 */ /* 0x000f220000300800 */
        /* <DEDUP_REMOVED lines=17> */
[----:B0-----:R-:W-:-:S02]  /*5fa20*/  @!P3 IADD3 R74, P5, P6, R24, UR13, R36 ;  /* 0x0000000d184abc10 */ /* 0x001fc4000febe024 */
[----:B------:R-:W-:-:S06]  /*5fa30*/  PRMT R36, RZ, 0x7610, R36 ;  /* 0x00007610ff247816 */ /* 0x000fcc0000000024 */
[----:B------:R-:W2:Y:S01]  /*5fa40*/  @!P0 LDG.E.U8 R36, desc[UR32][R20.64+0x89] ;  /* 0x0000892014248981 */ /* 0x000ea2000c1e1100 */
[----:B------:R-:W-:Y:S02]  /*5fa50*/  @!P3 IADD3.X R75, R32, UR12, R37, P5, P6 ;  /* 0x0000000c204bbc10 */ /* 0x000fe4000afec425 */
[----:B------:R-:W-:Y:S02]  /*5fa60*/  ISETP.LT.OR P5, PT, R31, 0x19, !P1 ;  /* 0x000000191f00780c */ /* 0x000fe40004fa1670 */
[----:B-1----:R-:W-:-:S05]  /*5fa70*/  @!P0 IADD3 R40, P4, R60, R40, RZ ;  /* 0x000000283c288210 */ /* 0x002fca0007f9e0ff */
[----:B------:R-:W-:Y:S01]  /*5fa80*/  @!P0 IMAD.X R41, R61, 0x1, R41, P4 ;  /* 0x000000013d298824 */ /* 0x000fe200020e0629 */
[----:B------:R-:W-:-:S04]  /*5fa90*/  @P3 LOP3.LUT R0, R0, 0x40000, RZ, 0xfc, !PT ;  /* 0x0004000000003812 */ /* 0x000fc800078efcff */
[----:B------:R-:W-:Y:S02]  /*5faa0*/  LOP3.LUT P6, RZ, R0, 0x400, RZ, 0xc0, !PT ;  /* 0x0000040000ff7812 */ /* 0x000fe400078cc0ff */
        /* <DEDUP_REMOVED lines=21> */
[----:B---3--:R-:W-:Y:S02]  /*5fc00*/  FFMA R40, R114, UR27, R36 ;  /* 0x0000001b72287c23 */ /* 0x008fe40008000024 */
        /* <DEDUP_REMOVED lines=27> */
[----:B0-----:R-:W-:Y:S02]  /*5fdc0*/  @!P4 IADD3 R36, P0, R40, R36, RZ ;  /* 0x000000242824c210 */ /* 0x001fe40007f1e0ff */
[----:B------:R-:W-:-:S06]  /*5fdd0*/  PRMT R40, RZ, 0x7610, R40 ;  /* 0x00007610ff287816 */ /* 0x000fcc0000000028 */
[----:B------:R-:W3:Y:S01]  /*5fde0*/  @!P4 LDG.E.U8 R40, desc[UR32][R20.64+0x90] ;  /* 0x000090201428c981 */ /* 0x000ee2000c1e1100 */
[----:B------:R-:W-:Y:S01]  /*5fdf0*/  ISETP.LT.OR P3, PT, R31, 0x22, !P1 ;  /* 0x000000221f00780c */ /* 0x000fe20004f61670 */
[----:B------:R-:W-:Y:S01]  /*5fe00*/  @!P4 IMAD.X R37, R41, 0x1, R37, P0 ;  /* 0x000000012925c824 */ /* 0x000fe200000e0625 */
[----:B------:R-:W-:Y:S01]  /*5fe10*/  ISETP.LT.OR P0, PT, R31, 0x92, !P2 ;  /* 0x000000921f00780c */ /* 0x000fe20005701670 */
[----:B------:R-:W-:Y:S02]  /*5fe20*/  IMAD.U32 R52, RZ, RZ, UR11 ;  /* 0x0000000bff347e24 */ /* 0x000fe4000f8e00ff */
[----:B------:R-:W-:-:S10]  /*5fe30*/  IMAD.U32 R53, RZ, RZ, UR10 ;  /* 0x0000000aff357e24 */ /* 0x000fd4000f8e00ff */
[----:B------:R-:W-:-:S04]  /*5fe40*/  @!P0 IADD3 R52, P5, P6, R52, UR9, R24 ;  /* 0x0000000934348c10 */ /* 0x000fc8000febe018 */
[----:B------:R-:W-:Y:S02]  /*5fe50*/  @!P0 IADD3.X R53, R53, UR8, R32, P5, P6 ;  /* 0x0000000835358c10 */ /* 0x000fe4000afec420 */
[----:B---3--:R-:W-:-:S04]  /*5fe60*/  LOP3.LUT R40, R40, 0xff, RZ, 0xc0, !PT ;  /* 0x000000ff28287812 */ /* 0x008fc800078ec0ff */
[----:B------:R-:W-:-:S05]  /*5fe70*/  F2FP.F16.E4M3.UNPACK_B R40, R40 ;  /* 0x00000028ff28723e */ /* 0x000fca00020006ff */
[----:B------:R-:W-:-:S05]  /*5fe80*/  HADD2.F32 R40, -RZ, R40.H0_H0 ;  /* 0x20000028ff287230 */ /* 0x000fca0000004100 */
[----:B------:R-:W-:-:S04]  /*5fe90*/  FMUL R40, R40, UR26 ;  /* 0x0000001a28287c20 */ /* 0x000fc80008400000 */
[----:B------:R-:W-:Y:S01]  /*5fea0*/  FFMA R40, R116, UR27, R40 ;  /* 0x0000001b74287c23 */ /* 0x000fe20008000028 */
[----:B------:R-:W-:Y:S01]  /*5feb0*/  LOP3.LUT R0, R0, 0xfffffdff, RZ, 0xc0, !PT ;  /* 0xfffffdff00007812 */ /* 0x000fe200078ec0ff */
[----:B------:R-:W3:Y:S03]  /*5fec0*/  LDL.LU R116, [R1+0xfbc] ;  /* 0x000fbc0001747983 */ /* 0x000ee60000300800 */
[----:B------:R-:W-:Y:S01]  /*5fed0*/  F2FP.SATFINITE.E4M3.F32.PACK_AB_MERGE_C R40, RZ, R40, RZ ;  /* 0x00000028ff28723e */ /* 0x000fe200048070ff */
[----:B------:R-:W4:Y:S04]  /*5fee0*/  LDL.LU R120, [R1+0xfc0] ;  /* 0x000fc00001787983 */ /* 0x000f280000300800 */
[----:B------:R0:W-:Y:S01]  /*5fef0*/  @!P4 STG.E.U8 desc[UR32][R36.64+0x90], R40 ;  /* 0x000090282400c986 */ /* 0x0001e2000c101120 */
[----:B------:R-:W-:-:S02]  /*5ff00*/  @P3 LOP3.LUT R0, R0, 0x200, RZ, 0xfc, !PT ;  /* 0x0000020000003812 */ /* 0x000fc400078efcff */
[----:B------:R-:W-:Y:S01]  /*5ff10*/  LOP3.LUT R5, R5, 0xfffffeff, RZ, 0xc0, !PT ;  /* 0xfffffeff05057812 */ /* 0x000fe200078ec0ff */
[----:B------:R-:W4:Y:S01]  /*5ff20*/  LDL.LU R121, [R1+0xfc4] ;  /* 0x000fc40001797983 */ /* 0x000f220000300800 */
        /* <DEDUP_REMOVED lines=38> */
[----:B------:R0:W-:Y:S02]  /*60190*/  @!P6 STG.E.U8 desc[UR32][R78.64+0x98], R40 ;  /* 0x000098284e00e986 */ /* 0x0001e4000c101120 */
[--C-:B0-----:R-:W-:Y:S02]  /*601a0*/  @!P5 IADD3 R78, P0, P4, R24, UR13, R36.reuse ;  /* 0x0000000d184edc10 */ /* 0x101fe4000fc1e024 */
[----:B------:R-:W-:-:S06]  /*601b0*/  PRMT R36, RZ, 0x7610, R36 ;  /* 0x00007610ff247816 */ /* 0x000fcc0000000024 */
[----:B------:R-:W2:Y:S01]  /*601c0*/  @!P3 LDG.E.U8 R36, desc[UR32][R18.64+0x99] ;  /* 0x000099201224b981 */ /* 0x000ea2000c1e1100 */
[----:B------:R-:W-:Y:S02]  /*601d0*/  @!P5 IADD3.X R79, R32, UR12, R37, P0, P4 ;  /* 0x0000000c204fdc10 */ /* 0x000fe400087e8425 */
[----:B------:R-:W-:Y:S01]  /*601e0*/  ISETP.LT.OR P4, PT, R31, 0x99, !P2 ;  /* 0x000000991f00780c */ /* 0x000fe20005781670 */
[----:B------:R-:W-:Y:S01]  /*601f0*/  IMAD.U32 R40, RZ, RZ, UR11 ;  /* 0x0000000bff287e24 */ /* 0x000fe2000f8e00ff */
        /* <DEDUP_REMOVED lines=9> */
[----:B----4-:R-:W-:Y:S01]  /*60290*/  FFMA R36, R120, UR27, R36 ;  /* 0x0000001b78247c23 */ /* 0x010fe20008000024 */
[----:B------:R-:W-:Y:S01]  /*602a0*/  IMAD.U32 R52, RZ, RZ, UR11 ;  /* 0x0000000bff347e24 */ /* 0x000fe2000f8e00ff */
[----:B------:R-:W2:Y:S03]  /*602b0*/  LDL.LU R120, [R1+0xfc8] ;  /* 0x000fc80001787983 */ /* 0x000ea60000300800 */
[----:B------:R-:W-:Y:S01]  /*602c0*/  F2FP.SATFINITE.E4M3.F32.PACK_AB_MERGE_C R36, RZ, R36, RZ ;  /* 0x00000024ff24723e */ /* 0x000fe200048070ff */
[----:B------:R-:W-:Y:S01]  /*602d0*/  IMAD.U32 R53, RZ, RZ, UR10 ;  /* 0x0000000aff357e24 */ /* 0x000fe2000f8e00ff */
[----:B------:R-:W-:Y:S01]  /*602e0*/  LOP3.LUT R0, R0, 0xffefffff, RZ, 0xc0, !PT ;  /* 0xffefffff00007812 */ /* 0x000fe200078ec0ff */
[----:B------:R-:W3:Y:S04]  /*602f0*/  LDL.LU R122, [R1+0xfcc] ;  /* 0x000fcc00017a7983 */ /* 0x000ee80000300800 */
[----:B------:R0:W-:Y:S01]  /*60300*/  @!P3 STG.E.U8 desc[UR32][R58.64+0x99], R36 ;  /* 0x000099243a00b986 */ /* 0x0001e2000c101120 */
[----:B------:R-:W-:-:S03]  /*60310*/  LOP3.LUT R5, R5, 0xfffffbff, RZ, 0xc0, !PT ;  /* 0xfffffbff05057812 */ /* 0x000fc600078ec0ff */
[----:B------:R-:W4:Y:S01]  /*60320*/  LDL.LU R125, [R1+0xfd0] ;  /* 0x000fd000017d7983 */ /* 0x000f220000300800 */
[----:B0-----:R-:W0:Y:S01]  /*60330*/  @!P4 LDC.64 R36, c[0x0][0x5c0] ;  /* 0x00017000ff24cb82 */ /* 0x001e220000000a00 */
[----:B------:R-:W-:Y:S02]  /*60340*/  ISETP.LT.OR P3, PT, R31, 0x32, !P1 ;  /* 0x000000321f00780c */ /* 0x000fe40004f61670 */
[----:B------:R-:W4:Y:S01]  /*60350*/  LDL.LU R124, [R1+0xfd4] ;  /* 0x000fd400017c7983 */ /* 0x000f220000300800 */
        /* <DEDUP_REMOVED lines=163> */
[----:B------:R-:W-:-:S12]  /*60d90*/  IMAD.U32 R49, RZ, RZ, UR10 ;  /* 0x0000000aff317e24 */ /* 0x000fd8000f8e00ff */
        /* <DEDUP_REMOVED lines=501> */
[----:B------:R-:W-:-:S05]  /*62cf0*/  F2FP.SATFINITE.E4M3.F32.PACK_AB_MERGE_C R40, RZ, R40, RZ ;  /* 0x00000028ff28723e */ /* 0x000fca00048070ff */
[----:B------:R0:W-:Y:S02]  /*62d00*/  @!P4 STG.E.U8 desc[UR32][R36.64+0xd8], R40 ;  /* 0x0000d8282400c986 */ /* 0x0001e4000c101120 */
[----:B0-----:R-:W0:Y:S08]  /*62d10*/  @!P3 LDC.64 R36, c[0x0][0x5c0] ;  /* 0x00017000ff24bb82 */ /* 0x001e300000000a00 */
[----:B------:R-:W1:Y:S01]  /*62d20*/  @!P0 LDC.64 R40, c[0x0][0x5c0] ;  /* 0x00017000ff288b82 */ /* 0x000e620000000a00 */
[----:B0-----:R-:W-:-:S02]  /*62d30*/  @!P3 IADD3 R66, P5, P6, R24, UR13, R36 ;  /* 0x0000000d1842bc10 */ /* 0x001fc4000febe024 */
[----:B------:R-:W-:-:S06]  /*62d40*/  PRMT R36, RZ, 0x7610, R36 ;  /* 0x00007610ff247816 */ /* 0x000fcc0000000024 */
[----:B------:R-:W4:Y:S01]  /*62d50*/  @!P0 LDG.E.U8 R36, desc[UR32][R20.64+0xd9] ;  /* 0x0000d92014248981 */ /* 0x000f22000c1e1100 */
[----:B------:R-:W-:Y:S02]  /*62d60*/  @!P3 IADD3.X R67, R32, UR12, R37, P5, P6 ;  /* 0x0000000c2043bc10 */ /* 0x000fe4000afec425 */
[----:B------:R-:W-:Y:S02]  /*62d70*/  ISETP.LT.OR P5, PT, R31, 0xb9, !P1 ;  /* 0x000000b91f00780c */ /* 0x000fe40004fa1670 */
[----:B-1----:R-:W-:-:S05]  /*62d80*/  @!P0 IADD3 R40, P4, R44, R40, RZ ;  /* 0x000000282c288210 */ /* 0x002fca0007f9e0ff */
[----:B------:R-:W-:Y:S01]  /*62d90*/  @!P0 IMAD.X R41, R45, 0x1, R41, P4 ;  /* 0x000000012d298824 */ /* 0x000fe200020e0629 */
[----:B------:R-:W-:-:S04]  /*62da0*/  @P3 LOP3.LUT R0, R0, 0x10000000, RZ, 0xfc, !PT ;  /* 0x1000000000003812 */ /* 0x000fc800078efcff */
[----:B------:R-:W-:Y:S02]  /*62db0*/  LOP3.LUT P6, RZ, R0, 0x80, RZ, 0xc0, !PT ;  /* 0x0000008000ff7812 */ /* 0x000fe400078cc0ff */
        /* <DEDUP_REMOVED lines=9> */
[----:B0-----:R-:W0:Y:S02]  /*62e50*/  @!P5 LDC.64 R36, c[0x0][0x5c0] ;  /* 0x00017000ff24db82 */ /* 0x001e240000000a00 */
[--C-:B0-----:R-:W-:Y:S02]  /*62e60*/  @!P5 IADD3 R154, P0, P4, R24, UR13, R36.reuse ;  /* 0x0000000d189adc10 */ /* 0x101fe4000fc1e024 */
[----:B------:R-:W-:-:S06]  /*62e70*/  PRMT R36, RZ, 0x7610, R36 ;  /* 0x00007610ff247816 */ /* 0x000fcc0000000024 */
[----:B------:R-:W4:Y:S01]  /*62e80*/  @!P6 LDG.E.U8 R36, desc[UR32][R18.64+0xe0] ;  /* 0x0000e0201224e981 */ /* 0x000f22000c1e1100 */
[----:B------:R-:W-:Y:S02]  /*62e90*/  @P5 LOP3.LUT R5, R5, 0x8000000, RZ, 0xfc, !PT ;  /* 0x0800000005055812 */ /* 0x000fe400078efcff */
[----:B------:R-:W-:Y:S02]  /*62ea0*/  @!P5 IADD3.X R155, R32, UR12, R37, P0, P4 ;  /* 0x0000000c209bdc10 */ /* 0x000fe400087e8425 */
[----:B------:R-:W-:Y:S02]  /*62eb0*/  ISETP.LT.OR P5, PT, R31, 0xba, !P1 ;  /* 0x000000ba1f00780c */ /* 0x000fe40004fa1670 */
[----:B------:R-:W-:-:S11]  /*62ec0*/  LOP3.LUT R5, R5, 0xfbffffff, RZ, 0xc0, !PT ;  /* 0xfbffffff05057812 */ /* 0x000fd600078ec0ff */
[----:B------:R-:W-:Y:S02]  /*62ed0*/  @P5 LOP3.LUT R5, R5, 0x4000000, RZ, 0xfc, !PT ;  /* 0x0400000005055812 */ /* 0x000fe400078efcff */
[----:B------:R-:W-:Y:S02]  /*62ee0*/  LOP3.LUT P3, RZ, R0, 0x40, RZ, 0xc0, !PT ;  /* 0x0000004000ff7812 */ /* 0x000fe4000786c0ff */
        /* <DEDUP_REMOVED lines=8> */
[----:B------:R-:W3:Y:S01]  /*62f70*/  LDL.LU R2, [R1+0x1054] ;  /* 0x0010540001027983 */ /* 0x000ee20000300800 */
        /* <DEDUP_REMOVED lines=8> */
[----:B------:R-:W4:Y:S01]  /*63000*/  @!P3 LDG.E.U8 R36, desc[UR32][R18.64+0xe1] ;  /* 0x0000e1201224b981 */ /* 0x000f22000c1e1100 */
[----:B------:R-:W-:Y:S02]  /*63010*/  @!P5 IADD3.X R101, R32, UR12, R37, P0, P4 ;  /* 0x0000000c2065dc10 */ /* 0x000fe400087e8425 */
[----:B------:R-:W-:Y:S01]  /*63020*/  ISETP.LT.OR P4, PT, R31, 0xe1, !P2 ;  /* 0x000000e11f00780c */ /* 0x000fe20005781670 */
[----:B------:R-:W-:Y:S01]  /*63030*/  IMAD.U32 R40, RZ, RZ, UR11 ;  /* 0x0000000bff287e24 */ /* 0x000fe2000f8e00ff */
[----:B------:R-:W-:-:S11]  /*63040*/  @P5 LOP3.LUT R0, R0, 0x80, RZ, 0xfc, !PT ;  /* 0x0000008000005812 */ /* 0x000fd600078efcff */
[----:B------:R-:W-:-:S04]  /*63050*/  @!P4 IADD3 R40, P0, P5, R40, UR9, R24 ;  /* 0x000000092828cc10 */ /* 0x000fc8000fd1e018 */
[----:B------:R-:W-:Y:S02]  /*63060*/  @!P4 IADD3.X R41, R41, UR8, R32, P0, P5 ;  /* 0x000000082929cc10 */ /* 0x000fe400087ea420 */
[----:B----4-:R-:W-:-:S04]  /*63070*/  LOP3.LUT R36, R36, 0xff, RZ, 0xc0, !PT ;  /* 0x000000ff24247812 */ /* 0x010fc800078ec0ff */
[----:B------:R-:W-:-:S05]  /*63080*/  F2FP.F16.E4M3.UNPACK_B R36, R36 ;  /* 0x00000024ff24723e */ /* 0x000fca00020006ff */
[----:B------:R-:W-:-:S05]  /*63090*/  HADD2.F32 R36, -RZ, R36.H0_H0 ;  /* 0x20000024ff247230 */ /* 0x000fca0000004100 */
[----:B------:R-:W-:-:S04]  /*630a0*/  FMUL R36, R36, UR26 ;  /* 0x0000001a24247c20 */ /* 0x000fc80008400000 */
[----:B--2---:R-:W-:Y:S01]  /*630b0*/  FFMA R36, R9, UR27, R36 ;  /* 0x0000001b09247c23 */ /* 0x004fe20008000024 */
[----:B------:R-:W-:Y:S01]  /*630c0*/  IMAD.U32 R44, RZ, RZ, UR11 ;  /* 0x0000000bff2c7e24 */ /* 0x000fe2000f8e00ff */
[----:B------:R-:W2:Y:S03]  /*630d0*/  LDL.LU R9, [R1+0x1058] ;  /* 0x0010580001097983 */ /* 0x000ea60000300800 */
[----:B------:R-:W-:-:S05]  /*630e0*/  F2FP.SATFINITE.E4M3.F32.PACK_AB_MERGE_C R36, RZ, R36, RZ ;  /* 0x00000024ff24723e */ /* 0x000fca00048070ff */
[----:B------:R0:W-:Y:S02]  /*630f0*/  @!P3 STG.E.U8 desc[UR32][R46.64+0xe1], R36 ;  /* 0x0000e1242e00b986 */ /* 0x0001e4000c101120 */
[----:B0-----:R-:W0:Y:S02]  /*63100*/  @!P4 LDC.64 R36, c[0x0][0x5c0] ;  /* 0x00017000ff24cb82 */ /* 0x001e240000000a00 */
[----:B0-----:R-:W-:Y:S02]  /*63110*/  @!P4 IADD3 R36, P0, R40, R36, RZ ;  /* 0x000000242824c210 */ /* 0x001fe40007f1e0ff */
[----:B------:R-:W-:-:S06]  /*63120*/  PRMT R40, RZ, 0x7610, R40 ;  /* 0x00007610ff287816 */ /* 0x000fcc0000000028 */
[----:B------:R-:W4:Y:S01]  /*63130*/  @!P4 LDG.E.U8 R40, desc[UR32][R20.64+0xe0] ;  /* 0x0000e0201428c981 */ /* 0x000f22000c1e1100 */
[----:B------:R-:W-:Y:S01]  /*63140*/  ISETP.LT.OR P3, PT, R31, 0xc2, !P1 ;  /* 0x000000c21f00780c */ /* 0x000fe20004f61670 */
[----:B------:R-:W-:Y:S01]  /*63150*/  @!P4 IMAD.X R37, R41, 0x1, R37, P0 ;  /* 0x000000012925c824 */ /* 0x000fe200000e0625 */
        /* <DEDUP_REMOVED lines=8> */
[----:B---3--:R-:W-:Y:S01]  /*631e0*/  FFMA R40, R2, UR27, R40 ;  /* 0x0000001b02287c23 */ /* 0x008fe20008000028 */
        /* <DEDUP_REMOVED lines=81> */
[----:B---3--:R-:W-:Y:S02]  /*63700*/  FFMA R40, R2, UR27, R40 ;  /* 0x0000001b02287c23 */ /* 0x008fe40008000028 */
        /* <DEDUP_REMOVED lines=31> */
[----:B------:R-:W-:-:S04]  /*63900*/  LOP3.LUT R0, R0, 0xbfffffff, RZ, 0xc0, !PT ;  /* 0xbfffffff00007812 */ /* 0x000fc800078ec0ff */
[----:B------:R-:W-:-:S04]  /*63910*/  @P3 LOP3.LUT R0, R0, 0x40000000, RZ, 0xfc, !PT ;  /* 0x4000000000003812 */ /* 0x000fc800078efcff */
        /* <DEDUP_REMOVED lines=103> */
[----:B------:R-:W-:Y:S02]  /*63f90*/  @P5 LOP3.LUT R5, R5, 0x4, RZ, 0xfc, !PT ;  /* 0x0000000405055812 */ /* 0x000fe400078efcff */
[----:B----4-:R-:W-:-:S04]  /*63fa0*/  LOP3.LUT R36, R36, 0xff, RZ, 0xc0, !PT ;  /* 0x000000ff24247812 */ /* 0x010fc800078ec0ff */
[----:B------:R-:W-:-:S05]  /*63fb0*/  F2FP.F16.E4M3.UNPACK_B R36, R36 ;  /* 0x00000024ff24723e */ /* 0x000fca00020006ff */
[----:B------:R-:W-:-:S05]  /*63fc0*/  HADD2.F32 R36, -RZ, R36.H0_H0 ;  /* 0x20000024ff247230 */ /* 0x000fca0000004100 */
[----:B------:R-:W-:-:S04]  /*63fd0*/  FMUL R36, R36, UR26 ;  /* 0x0000001a24247c20 */ /* 0x000fc80008400000 */
[----:B--2---:R-:W-:-:S05]  /*63fe0*/  FFMA R36, R9, UR27, R36 ;  /* 0x0000001b09247c23 */ /* 0x004fca0008000024 */
[----:B------:R-:W-:-:S05]  /*63ff0*/  F2FP.SATFINITE.E4M3.F32.PACK_AB_MERGE_C R36, RZ, R36, RZ ;  /* 0x00000024ff24723e */ /* 0x000fca00048070ff */
[----:B------:R0:W-:Y:S02]  /*64000*/  @!P3 STG.E.U8 desc[UR32][R70.64+0xf9], R36 ;  /* 0x0000f9244600b986 */ /* 0x0001e4000c101120 */
[----:B0-----:R-:W0:Y:S01]  /*64010*/  @!P4 LDC.64 R36, c[0x0][0x5c0] ;  /* 0x00017000ff24cb82 */ /* 0x001e220000000a00 */
[----:B------:R-:W-:Y:S01]  /*64020*/  LOP3.LUT P3, RZ, R33, 0x1, RZ, 0xc0, !PT ;  /* 0x0000000121ff7812 */ /* 0x000fe2000786c0ff */
[----:B------:R-:W-:-:S05]  /*64030*/  IMAD.U32 R33, RZ, RZ, UR11 ;  /* 0x0000000bff217e24 */ /* 0x000fca000f8e00ff */
[----:B------:R-:W-:-:S04]  /*64040*/  @!P4 IADD3 R33, P0, P5, R33, UR9, R24 ;  /* 0x000000092121cc10 */ /* 0x000fc8000fd1e018 */
[----:B------:R-:W-:Y:S02]  /*64050*/  @!P4 IADD3.X R40, R40, UR8, R32, P0, P5 ;  /* 0x000000082828cc10 */ /* 0x000fe400087ea420 */
[----:B0-----:R-:W-:Y:S02]  /*64060*/  @!P4 IADD3 R36, P0, R33, R36, RZ ;  /* 0x000000242124c210 */ /* 0x001fe40007f1e0ff */
[----:B------:R-:W-:-:S06]  /*64070*/  PRMT R33, RZ, 0x7610, R33 ;  /* 0x00007610ff217816 */ /* 0x000fcc0000000021 */
[----:B------:R-:W2:Y:S01]  /*64080*/  @!P4 LDG.E.U8 R33, desc[UR32][R20.64+0xf8] ;  /* 0x0000f8201421c981 */ /* 0x000ea2000c1e1100 */
[----:B------:R-:W-:Y:S01]  /*64090*/  @!P4 IMAD.X R37, R40, 0x1, R37, P0 ;  /* 0x000000012825c824 */ /* 0x000fe200000e0625 */
[----:B------:R-:W-:Y:S02]  /*640a0*/  ISETP.LT.OR P0, PT, R31, 0xfa, !P2 ;  /* 0x000000fa1f00780c */ /* 0x000fe40005701670 */
[----:B------:R-:W-:Y:S04]  /*640b0*/  STL.64 [R1+0x1df0], R18 ;  /* 0x001df01201007387 */ /* 0x000fe80000100a00 */
[----:B------:R-:W4:Y:S01]  /*640c0*/  LDL.LU R9, [R1+0x1088] ;  /* 0x0010880001097983 */ /* 0x000f220000300800 */
[----:B------:R-:W-:Y:S02]  /*640d0*/  LOP3.LUT R34, R34, 0xfffffffd, RZ, 0xc0, !PT ;  /* 0xfffffffd22227812 */ /* 0x000fe400078ec0ff */
[----:B--2---:R-:W-:-:S04]  /*640e0*/  LOP3.LUT R33, R33, 0xff, RZ, 0xc0, !PT ;  /* 0x000000ff21217812 */ /* 0x004fc800078ec0ff */
[----:B------:R-:W0:Y:S01]  /*640f0*/  @!P0 LDC.64 R40, c[0x0][0x5c0] ;  /* 0x00017000ff288b82 */ /* 0x000e220000000a00 */
[----:B------:R-:W-:-:S05]  /*64100*/  F2FP.F16.E4M3.UNPACK_B R33, R33 ;  /* 0x00000021ff21723e */ /* 0x000fca00020006ff */
[----:B------:R-:W-:-:S05]  /*64110*/  HADD2.F32 R33, -RZ, R33.H0_H0 ;  /* 0x20000021ff217230 */ /* 0x000fca0000004100 */
[----:B------:R-:W-:-:S04]  /*64120*/  FMUL R33, R33, UR26 ;  /* 0x0000001a21217c20 */ /* 0x000fc80008400000 */
[----:B---3--:R-:W-:Y:S01]  /*64130*/  FFMA R33, R2, UR27, R33 ;  /* 0x0000001b02217c23 */ /* 0x008fe20008000021 */
[----:B------:R-:W-:Y:S01]  /*64140*/  @P2 LOP3.LUT R34, R34, 0x2, RZ, 0xfc, !PT ;  /* 0x0000000222222812 */ /* 0x000fe200078efcff */
[----:B------:R-:W-:Y:S01]  /*64150*/  IMAD.U32 R44, RZ, RZ, UR11 ;  /* 0x0000000bff2c7e24 */ /* 0x000fe2000f8e00ff */
[----:B------:R-:W2:Y:S02]  /*64160*/  LDL.LU R2, [R1+0x108c] ;  /* 0x00108c0001027983 */ /* 0x000ea40000300800 */
[----:B------:R-:W-:-:S05]  /*64170*/  F2FP.SATFINITE.E4M3.F32.PACK_AB_MERGE_C R33, RZ, R33, RZ ;  /* 0x00000021ff21723e */ /* 0x000fca00048070ff */
[----:B------:R1:W-:Y:S02]  /*64180*/  @!P4 STG.E.U8 desc[UR32][R36.64+0xf8], R33 ;  /* 0x0000f8212400c986 */ /* 0x0003e4000c101120 */
[----:B-1----:R-:W-:-:S06]  /*64190*/  PRMT R33, RZ, 0x7610, R33 ;  /* 0x00007610ff217816 */ /* 0x002fcc0000000021 */
[----:B------:R-:W3:Y:S01]  /*641a0*/  @!P0 LDG.E.U8 R33, desc[UR32][R20.64+0xf9] ;  /* 0x0000f92014218981 */ /* 0x000ee2000c1e1100 */
[----:B------:R-:W-:-:S13]  /*641b0*/  ISETP.LT.OR P2, PT, R31, 0xf2, !P1 ;  /* 0x000000f21f00780c */ /* 0x000fda0004f41670 */
[----:B------:R-:W1:Y:S01]  /*641c0*/  @!P2 LDC.64 R36, c[0x0][0x5c0] ;  /* 0x00017000ff24ab82 */ /* 0x000e620000000a00 */
[----:B------:R-:W-:Y:S01]  /*641d0*/  IMAD.U32 R45, RZ, RZ, UR10 ;  /* 0x0000000aff2d7e24 */ /* 0x000fe2000f8e00ff */
[----:B------:R-:W-:-:S04]  /*641e0*/  @!P0 IADD3 R44, P5, P6, R44, UR9, R24 ;  /* 0x000000092c2c8c10 */ /* 0x000fc8000febe018 */
[----:B------:R-:W-:Y:S02]  /*641f0*/  @!P0 IADD3.X R45, R45, UR8, R32, P5, P6 ;  /* 0x000000082d2d8c10 */ /* 0x000fe4000afec420 */
[----:B0-----:R-:W-:-:S05]  /*64200*/  @!P0 IADD3 R40, P4, R44, R40, RZ ;  /* 0x000000282c288210 */ /* 0x001fca0007f9e0ff */
[----:B------:R-:W-:Y:S01]  /*64210*/  @!P0 IMAD.X R41, R45, 0x1, R41, P4 ;  /* 0x000000012d298824 */ /* 0x000fe200020e0629 */
[----:B-1----:R-:W-:-:S04]  /*64220*/  @!P2 IADD3 R70, P5, P6, R24, UR13, R36 ;  /* 0x0000000d1846ac10 */ /* 0x002fc8000febe024 */
[----:B------:R-:W-:Y:S02]  /*64230*/  @!P2 IADD3.X R71, R32, UR12, R37, P5, P6 ;  /* 0x0000000c2047ac10 */ /* 0x000fe4000afec425 */
[----:B------:R-:W-:Y:S02]  /*64240*/  ISETP.LT.OR P6, PT, R31, 0x1, !P1 ;  /* 0x000000011f00780c */ /* 0x000fe40004fc1670 */
[----:B---3--:R-:W-:-:S04]  /*64250*/  LOP3.LUT R33, R33, 0xff, RZ, 0xc0, !PT ;  /* 0x000000ff21217812 */ /* 0x008fc800078ec0ff */
[----:B------:R-:W-:-:S05]  /*64260*/  F2FP.F16.E4M3.UNPACK_B R33, R33 ;  /* 0x00000021ff21723e */ /* 0x000fca00020006ff */
[----:B------:R-:W-:-:S05]  /*64270*/  HADD2.F32 R33, -RZ, R33.H0_H0 ;  /* 0x20000021ff217230 */ /* 0x000fca0000004100 */
[----:B------:R-:W-:-:S04]  /*64280*/  FMUL R33, R33, UR26 ;  /* 0x0000001a21217c20 */ /* 0x000fc80008400000 */
[----:B----4-:R-:W-:Y:S01]  /*64290*/  FFMA R33, R9, UR27, R33 ;  /* 0x0000001b09217c23 */ /* 0x010fe20008000021 */
[----:B------:R-:W-:Y:S01]  /*642a0*/  LOP3.LUT R5, R5, 0xfffffffd, RZ, 0xc0, !PT ;  /* 0xfffffffd05057812 */ /* 0x000fe200078ec0ff */
[----:B------:R-:W3:Y:S03]  /*642b0*/  LDL.LU R9, [R1+0x1090] ;  /* 0x0010900001097983 */ /* 0x000ee60000300800 */
[----:B------:R-:W-:-:S05]  /*642c0*/  F2FP.SATFINITE.E4M3.F32.PACK_AB_MERGE_C R33, RZ, R33, RZ ;  /* 0x00000021ff21723e */ /* 0x000fca00048070ff */
[----:B------:R0:W-:Y:S02]  /*642d0*/  @!P0 STG.E.U8 desc[UR32][R40.64+0xf9], R33 ;  /* 0x0000f92128008986 */ /* 0x0001e4000c101120 */
[----:B0-----:R-:W-:-:S06]  /*642e0*/  PRMT R33, RZ, 0x7610, R33 ;  /* 0x00007610ff217816 */ /* 0x001fcc0000000021 */
[----:B------:R-:W4:Y:S01]  /*642f0*/  @!P6 LDG.E.U8 R33, desc[UR32][R22.64] ;  /* 0x000000201621e981 */ /* 0x000f22000c1e1100 */
[----:B------:R-:W-:Y:S02]  /*64300*/  @P2 LOP3.LUT R5, R5, 0x2, RZ, 0xfc, !PT ;  /* 0x0000000205052812 */ /* 0x000fe400078efcff */
[----:B------:R-:W-:Y:S02]  /*64310*/  LOP3.LUT P2, RZ, R0, 0x8, RZ, 0xc0, !PT ;  /* 0x0000000800ff7812 */ /* 0x000fe4000784c0ff */
[----:B------:R-:W-:-:S13]  /*64320*/  ISETP.LT.OR P5, PT, R31, 0xf9, !P1 ;  /* 0x000000f91f00780c */ /* 0x000fda0004fa1670 */
[----:B------:R-:W0:Y:S02]  /*64330*/  @!P5 LDC.64 R36, c[0x0][0x5c0] ;  /* 0x00017000ff24db82 */ /* 0x000e240000000a00 */
[----:B0-----:R-:W-:Y:S02]  /*64340*/  @!P5 IADD3 R44, P0, P4, R24, UR13, R36 ;  /* 0x0000000d182cdc10 */ /* 0x001fe4000fc1e024 */
[----:B----4-:R-:W-:-:S04]  /*64350*/  LOP3.LUT R33, R33, 0xff, RZ, 0xc0, !PT ;  /* 0x000000ff21217812 */ /* 0x010fc800078ec0ff */
[----:B------:R-:W-:-:S05]  /*64360*/  F2FP.F16.E4M3.UNPACK_B R33, R33 ;  /* 0x00000021ff21723e */ /* 0x000fca00020006ff */
[----:B------:R-:W-:-:S05]  /*64370*/  HADD2.F32 R33, -RZ, R33.H0_H0 ;  /* 0x20000021ff217230 */ /* 0x000fca0000004100 */
[----:B------:R-:W-:-:S04]  /*64380*/  FMUL R33, R33, UR26 ;  /* 0x0000001a21217c20 */ /* 0x000fc80008400000 */
[----:B--2---:R-:W-:Y:S01]  /*64390*/  FFMA R33, R2, UR27, R33 ;  /* 0x0000001b02217c23 */ /* 0x004fe20008000021 */
[----:B------:R-:W-:Y:S02]  /*643a0*/  @!P5 IADD3.X R45, R32, UR12, R37, P0, P4 ;  /* 0x0000000c202ddc10 */ /* 0x000fe400087e8425 */
[----:B------:R-:W-:Y:S01]  /*643b0*/  LOP3.LUT R34, R34, 0xfffeffff, RZ, 0xc0, !PT ;  /* 0xfffeffff22227812 */ /* 0x000fe200078ec0ff */
[----:B------:R-:W-:Y:S01]  /*643c0*/  IMAD.U32 R40, RZ, RZ, UR10 ;  /* 0x0000000aff287e24 */ /* 0x000fe2000f8e00ff */
[----:B------:R-:W-:Y:S01]  /*643d0*/  F2FP.SATFINITE.E4M3.F32.PACK_AB_MERGE_C R33, RZ, R33, RZ ;  /* 0x00000021ff21723e */ /* 0x000fe200048070ff */
[----:B------:R-:W2:Y:S04]  /*643e0*/  LDL.LU R2, [R1+0x1094] ;  /* 0x0010940001027983 */ /* 0x000ea80000300800 */
[----:B------:R0:W-:Y:S02]  /*643f0*/  @!P6 STG.E.U8 desc[UR32][R76.64], R33 ;  /* 0x000000214c00e986 */ /* 0x0001e4000c101120 */
[----:B0-----:R-:W-:-:S06]  /*64400*/  PRMT R33, RZ, 0x7610, R33 ;  /* 0x00007610ff217816 */ /* 0x001fcc0000000021 */
[----:B------:R-:W4:Y:S01]  /*64410*/  @!P2 LDG.E.U8 R33, desc[UR32][R22.64+0x1] ;  /* 0x000001201621a981 */ /* 0x000f22000c1e1100 */
[----:B------:R-:W-:-:S13]  /*64420*/  ISETP.LT.OR P5, PT, R31, 0xfa, !P1 ;  /* 0x000000fa1f00780c */ /* 0x000fda0004fa1670 */
[----:B------:R-:W0:Y:S01]  /*64430*/  @!P5 LDC.64 R36, c[0x0][0x5c0] ;  /* 0x00017000ff24db82 */ /* 0x000e220000000a00 */
[----:B------:R-:W-:Y:S02]  /*64440*/  @P1 LOP3.LUT R34, R34, 0x10000, RZ, 0xfc, !PT ;  /* 0x0001000022221812 */ /* 0x000fe400078efcff */
[----:B------:R-:W-:Y:S02]  /*64450*/  ISETP.LT.OR P1, PT, R31, 0x101, !P3 ;  /* 0x000001011f00780c */ /* 0x000fe40005f21670 */
[----:B0-----:R-:W-:-:S04]  /*64460*/  @!P5 IADD3 R168, P0, P4, R24, UR13, R36 ;  /* 0x0000000d18a8dc10 */ /* 0x001fc8000fc1e024 */
[----:B------:R-:W-:-:S07]  /*64470*/  @!P5 IADD3.X R169, R32, UR12, R37, P0, P4 ;  /* 0x0000000c20a9dc10 */ /* 0x000fce00087e8425 */
[----:B------:R-:W0:Y:S02]  /*64480*/  @!P1 LDC.64 R36, c[0x0][0x5c0] ;  /* 0x00017000ff249b82 */ /* 0x000e240000000a00 */
[----:B0-----:R-:W-:-:S04]  /*64490*/  @!P1 IADD3 R170, P0, P4, R24, UR11, R36 ;  /* 0x0000000b18aa9c10 */ /* 0x001fc8000fc1e024 */
[----:B------:R-:W-:Y:S02]  /*644a0*/  @!P1 IADD3.X R171, R32, UR10, R37, P0, P4 ;  /* 0x0000000a20ab9c10 */ /* 0x000fe400087e8425 */
[----:B------:R-:W-:-:S04]  /*644b0*/  ISETP.GE.AND P0, PT, R30, 0x109, PT ;  /* 0x000001091e00780c */ /* 0x000fc80003f06270 */
[----:B------:R-:W-:-:S13]  /*644c0*/  ISETP.LT.OR P5, PT, R31, 0x1, !P0 ;  /* 0x000000011f00780c */ /* 0x000fda00047a1670 */
[----:B------:R-:W0:Y:S01]  /*644d0*/  @!P5 LDC.64 R36, c[0x0][0x5c0] ;  /* 0x00017000ff24db82 */ /* 0x000e220000000a00 */
        /* <DEDUP_REMOVED lines=8> */
[----:B-1----:R-:W-:-:S05]  /*64560*/  IMAD.U32 R33, RZ, RZ, UR11 ;  /* 0x0000000bff217e24 */ /* 0x002fca000f8e00ff */
[----:B------:R-:W-:-:S04]  /*64570*/  @!P5 IADD3 R33, P4, P6, R33, UR13, R24 ;  /* 0x0000000d2121dc10 */ /* 0x000fc8000fe9e018 */
[----:B------:R-:W-:Y:S02]  /*64580*/  @!P5 IADD3.X R40, R40, UR12, R32, P4, P6 ;  /* 0x0000000c2828dc10 */ /* 0x000fe4000a7ec420 */
[----:B0-----:R-:W-:Y:S02]  /*64590*/  @!P5 IADD3 R36, P4, R33, R36, RZ ;  /* 0x000000242124d210 */ /* 0x001fe40007f9e0ff */
[----:B------:R-:W-:-:S06]  /*645a0*/  PRMT R33, RZ, 0x7610, R33 ;  /* 0x00007610ff217816 */ /* 0x000fcc0000000021 */
[----:B------:R-:W4:Y:S01]  /*645b0*/  @!P5 LDG.E.U8 R33, desc[UR32][R28.64] ;  /* 0x000000201c21d981 */ /* 0x000f22000c1e1100 */
[----:B------:R-:W-:Y:S01]  /*645c0*/  @!P5 IMAD.X R37, R40, 0x1, R37, P4 ;  /* 0x000000012825d824 */ /* 0x000fe200020e0625 */
[----:B------:R-:W-:Y:S02]  /*645d0*/  ISETP.LT.OR P4, PT, R31, 0x2, !P0 ;  /* 0x000000021f00780c */ /* 0x000fe40004781670 */
[----:B------:R-:W-:Y:S02]  /*645e0*/  LOP3.LUT R0, R0, 0xfffdffff, RZ, 0xc0, !PT ;  /* 0xfffdffff00007812 */ /* 0x000fe400078ec0ff */
[----:B----4-:R-:W-:-:S09]  /*645f0*/  LOP3.LUT R33, R33, 0xff, RZ, 0xc0, !PT ;  /* 0x000000ff21217812 */ /* 0x010fd200078ec0ff */
[----:B------:R-:W0:Y:S01]  /*64600*/  @!P4 LDC.64 R40, c[0x0][0x5c0] ;  /* 0x00017000ff28cb82 */ /* 0x000e220000000a00 */
[----:B------:R-:W-:-:S05]  /*64610*/  F2FP.F16.E4M3.UNPACK_B R33, R33 ;  /* 0x00000021ff21723e */ /* 0x000fca00020006ff */
[----:B------:R-:W-:-:S05]  /*64620*/  HADD2.F32 R33, -RZ, R33.H0_H0 ;  /* 0x20000021ff217230 */ /* 0x000fca0000004100 */
[----:B------:R-:W-:-:S04]  /*64630*/  FMUL R33, R33, UR26 ;  /* 0x0000001a21217c20 */ /* 0x000fc80008400000 */
[----:B--2---:R-:W-:Y:S01]  /*64640*/  FFMA R33, R2, UR27, R33 ;  /* 0x0000001b02217c23 */ /* 0x004fe20008000021 */
[----:B------:R-:W-:Y:S02]  /*64650*/  @P1 LOP3.LUT R0, R0, 0x20000, RZ, 0xfc, !PT ;  /* 0x0002000000001812 */ /* 0x000fe400078efcff */
[----:B------:R-:W-:Y:S01]  /*64660*/  LOP3.LUT R34, R34, 0x7fffffff, RZ, 0xc0, !PT ;  /* 0x7fffffff22227812 */ /* 0x000fe200078ec0ff */
[----:B------:R-:W-:Y:S01]  /*64670*/  IMAD.U32 R42, RZ, RZ, UR11 ;  /* 0x0000000bff2a7e24 */ /* 0x000fe2000f8e00ff */
[----:B------:R-:W-:Y:S01]  /*64680*/  F2FP.SATFINITE.E4M3.F32.PACK_AB_MERGE_C R33, RZ, R33, RZ ;  /* 0x00000021ff21723e */ /* 0x000fe200048070ff */
[----:B------:R-:W-:Y:S01]  /*64690*/  IMAD.U32 R43, RZ, RZ, UR10 ;  /* 0x0000000aff2b7e24 */ /* 0x000fe2000f8e00ff */
[----:B------:R-:W2:Y:S04]  /*646a0*/  LDL.LU R2, [R1+0x109c] ;  /* 0x00109c0001027983 */ /* 0x000ea80000300800 */
[----:B------:R1:W-:Y:S02]  /*646b0*/  @!P5 STG.E.U8 desc[UR32][R36.64], R33 ;  /* 0x000000212400d986 */ /* 0x0003e4000c101120 */
[----:B-1----:R-:W-:-:S06]  /*646c0*/  PRMT R33, RZ, 0x7610, R33 ;  /* 0x00007610ff217816 */ /* 0x002fcc0000000021 */
[----:B------:R-:W4:Y:S01]  /*646d0*/  @!P4 LDG.E.U8 R33, desc[UR32][R28.64+0x1] ;  /* 0x000001201c21c981 */ /* 0x000f22000c1e1100 */
[----:B------:R-:W-:-:S13]  /*646e0*/  LOP3.LUT P1, RZ, R5, 0x10, RZ, 0xc0, !PT ;  /* 0x0000001005ff7812 */ /* 0x000fda000782c0ff */
[----:B------:R-:W-:Y:S02]  /*646f0*/  @P1 LOP3.LUT R34, R34, 0x80000000, RZ, 0xfc, !PT ;  /* 0x8000000022221812 */ /* 0x000fe400078efcff */
[----:B------:R-:W-:-:S13]  /*64700*/  ISETP.LT.OR P1, PT, R31, 0x102, !P3 ;  /* 0x000001021f00780c */ /* 0x000fda0005f21670 */
[----:B------:R-:W1:Y:S01]  /*64710*/  @!P1 LDC.64 R36, c[0x0][0x5c0] ;  /* 0x00017000ff249b82 */ /* 0x000e620000000a00 */
[----:B------:R-:W-:Y:S02]  /*64720*/  @!P4 IADD3 R42, P2, P6, R42, UR13, R24 ;  /* 0x0000000d2a2acc10 */ /* 0x000fe4000fe5e018 */
[----:B------:R-:W-:Y:S02]  /*64730*/  LOP3.LUT R0, R0, 0xfffffff7, RZ, 0xc0, !PT ;  /* 0xfffffff700007812 */ /* 0x000fe400078ec0ff */
[----:B------:R-:W-:Y:S02]  /*64740*/  @!P4 IADD3.X R43, R43, UR12, R32, P2, P6 ;  /* 0x0000000c2b2bcc10 */ /* 0x000fe400097ec420 */
[----:B0-----:R-:W-:Y:S02]  /*64750*/  @!P4 IADD3 R40, P2, R42, R40, RZ ;  /* 0x000000282a28c210 */ /* 0x001fe40007f5e0ff */
[----:B------:R-:W-:-:S03]  /*64760*/  @P1 LOP3.LUT R0, R0, 0x8, RZ, 0xfc, !PT ;  /* 0x0000000800001812 */ /* 0x000fc600078efcff */
[----:B------:R-:W-:Y:S01]  /*64770*/  @!P4 IMAD.X R41, R43, 0x1, R41, P2 ;  /* 0x000000012b29c824 */ /* 0x000fe200010e0629 */
[----:B-1----:R-:W-:-:S04]  /*64780*/  @!P1 IADD3 R76, P5, P6, R24, UR11, R36 ;  /* 0x0000000b184c9c10 */ /* 0x002fc8000febe024 */
[----:B------:R-:W-:Y:S02]  /*64790*/  @!P1 IADD3.X R77, R32, UR10, R37, P5, P6 ;  /* 0x0000000a204d9c10 */ /* 0x000fe4000afec425 */
[----:B------:R-:W-:Y:S02]  /*647a0*/  LOP3.LUT P1, RZ, R34, 0x80000000, RZ, 0xc0, !PT ;  /* 0x8000000022ff7812 */ /* 0x000fe4000782c0ff */
[----:B----4-:R-:W-:-:S04]  /*647b0*/  LOP3.LUT R33, R33, 0xff, RZ, 0xc0, !PT ;  /* 0x000000ff21217812 */ /* 0x010fc800078ec0ff */
[----:B------:R-:W-:-:S05]  /*647c0*/  F2FP.F16.E4M3.UNPACK_B R33, R33 ;  /* 0x00000021ff21723e */ /* 0x000fca00020006ff */
[----:B------:R-:W-:-:S05]  /*647d0*/  HADD2.F32 R33, -RZ, R33.H0_H0 ;  /* 0x20000021ff217230 */ /* 0x000fca0000004100 */
[----:B------:R-:W-:-:S04]  /*647e0*/  FMUL R33, R33, UR26 ;  /* 0x0000001a21217c20 */ /* 0x000fc80008400000 */
[----:B---3--:R-:W-:Y:S01]  /*647f0*/  FFMA R33, R9, UR27, R33 ;  /* 0x0000001b09217c23 */ /* 0x008fe20008000021 */
[----:B------:R-:W-:Y:S01]  /*64800*/  LOP3.LUT P2, RZ, R5, 0x8, RZ, 0xc0, !PT ;  /* 0x0000000805ff7812 */ /* 0x000fe2000784c0ff */
[----:B------:R-:W3:Y:S03]  /*64810*/  LDL.LU R9, [R1+0x10a0] ;  /* 0x0010a00001097983 */ /* 0x000ee60000300800 */
[----:B------:R-:W-:-:S05]  /*64820*/  F2FP.SATFINITE.E4M3.F32.PACK_AB_MERGE_C R33, RZ, R33, RZ ;  /* 0x00000021ff21723e */ /* 0x000fca00048070ff */
[----:B------:R0:W-:Y:S02]  /*64830*/  @!P4 STG.E.U8 desc[UR32][R40.64+0x1], R33 ;  /* 0x000001212800c986 */ /* 0x0001e4000c101120 */
[----:B0-----:R-:W-:-:S06]  /*64840*/  PRMT R33, RZ, 0x7610, R33 ;  /* 0x00007610ff217816 */ /* 0x001fcc0000000021 */
[----:B------:R-:W4:Y:S01]  /*64850*/  @!P1 LDG.E.U8 R33, desc[UR32][R22.64+0x8] ;  /* 0x0000082016219981 */ /* 0x000f22000c1e1100 */
[----:B------:R-:W-:-:S13]  /*64860*/  ISETP.LT.OR P6, PT, R31, 0x109, !P3 ;  /* 0x000001091f00780c */ /* 0x000fda0005fc1670 */
[----:B------:R-:W0:Y:S01]  /*64870*/  @!P6 LDC.64 R36, c[0x0][0x5c0] ;  /* 0x00017000ff24eb82 */ /* 0x000e220000000a00 */
[----:B------:R-:W-:-:S04]  /*64880*/  LOP3.LUT R7, R7, 0xfff7ffff, RZ, 0xc0, !PT ;  /* 0xfff7ffff07077812 */ /* 0x000fc800078ec0ff */
[----:B------:R-:W-:Y:S02]  /*64890*/  @P6 LOP3.LUT R7, R7, 0x80000, RZ, 0xfc, !PT ;  /* 0x0008000007076812 */ /* 0x000fe400078efcff */
[----:B0-----:R-:W-:Y:S02]  /*648a0*/  @!P6 IADD3 R172, P4, P5, R24, UR11, R36 ;  /* 0x0000000b18acec10 */ /* 0x001fe4000fd9e024 */
[----:B----4-:R-:W-:-:S04]  /*648b0*/  LOP3.LUT R33, R33, 0xff, RZ, 0xc0, !PT ;  /* 0x000000ff21217812 */ /* 0x010fc800078ec0ff */
[----:B------:R-:W-:-:S05]  /*648c0*/  F2FP.F16.E4M3.UNPACK_B R33, R33 ;  /* 0x00000021ff21723e */ /* 0x000fca00020006ff */
[----:B------:R-:W-:-:S05]  /*648d0*/  HADD2.F32 R33, -RZ, R33.H0_H0 ;  /* 0x20000021ff217230 */ /* 0x000fca0000004100 */
[----:B------:R-:W-:-:S04]  /*648e0*/  FMUL R33, R33, UR26 ;  /* 0x0000001a21217c20 */ /* 0x000fc80008400000 */
[----:B--2---:R-:W-:Y:S01]  /*648f0*/  FFMA R33, R2, UR27, R33 ;  /* 0x0000001b02217c23 */ /* 0x004fe20008000021 */
[----:B------:R-:W-:Y:S01]  /*64900*/  @!P6 IADD3.X R173, R32, UR10, R37, P4, P5 ;  /* 0x0000000a20adec10 */ /* 0x000fe2000a7ea425 */
[----:B------:R-:W-:Y:S01]  /*64910*/  IMAD.U32 R40, RZ, RZ, UR10 ;  /* 0x0000000aff287e24 */ /* 0x000fe2000f8e00ff */
[----:B------:R-:W-:Y:S01]  /*64920*/  LOP3.LUT R7, R7, 0xffefffff, RZ, 0xc0, !PT ;  /* 0xffefffff07077812 */ /* 0x000fe200078ec0ff */
[----:B------:R-:W2:Y:S01]  /*64930*/  LDL.LU R2, [R1+0x10a4] ;  /* 0x0010a40001027983 */ /* 0x000ea20000300800 */
[----:B------:R-:W-:-:S05]  /*64940*/  F2FP.SATFINITE.E4M3.F32.PACK_AB_MERGE_C R33, RZ, R33, RZ ;  /* 0x00000021ff21723e */ /* 0x000fca00048070ff */
[----:B------:R0:W-:Y:S02]  /*64950*/  @!P1 STG.E.U8 desc[UR32][R108.64+0x8], R33 ;  /* 0x000008216c009986 */ /* 0x0001e4000c101120 */
[----:B0-----:R-:W-:-:S06]  /*64960*/  PRMT R33, RZ, 0x7610, R33 ;  /* 0x00007610ff217816 */ /* 0x001fcc0000000021 */
[----:B------:R-:W4:Y:S01]  /*64970*/  @!P2 LDG.E.U8 R33, desc[UR32][R22.64+0x9] ;  /* 0x000009201621a981 */ /* 0x000f22000c1e1100 */
[----:B------:R-:W-:-:S13]  /*64980*/  ISETP.LT.OR P6, PT, R31, 0x10a, !P3 ;  /* 0x0000010a1f00780c */ /* 0x000fda0005fc1670 */
[----:B------:R-:W0:Y:S01]  /*64990*/  @!P6 LDC.64 R36, c[0x0][0x5c0] ;  /* 0x00017000ff24eb82 */ /* 0x000e220000000a00 */
[----:B------:R-:W-:Y:S02]  /*649a0*/  ISETP.LT.OR P1, PT, R31, 0x111, !P3 ;  /* 0x000001111f00780c */ /* 0x000fe40005f21670 */
[----:B0-----:R-:W-:-:S04]  /*649b0*/  @!P6 IADD3 R174, P4, P5, R24, UR11, R36 ;  /* 0x0000000b18aeec10 */ /* 0x001fc8000fd9e024 */
[----:B------:R-:W-:-:S07]  /*649c0*/  @!P6 IADD3.X R175, R32, UR10, R37, P4, P5 ;  /* 0x0000000a20afec10 */ /* 0x000fce000a7ea425 */
[----:B------:R-:W0:Y:S02]  /*649d0*/  @!P1 LDC.64 R36, c[0x0][0x5c0] ;  /* 0x00017000ff249b82 */ /* 0x000e240000000a00 */
[----:B0-----:R-:W-:-:S04]  /*649e0*/  @!P1 IADD3 R108, P4, P5, R24, UR11, R36 ;  /* 0x0000000b186c9c10 */ /* 0x001fc8000fd9e024 */
[----:B------:R-:W-:Y:S02]  /*649f0*/  @!P1 IADD3.X R109, R32, UR10, R37, P4, P5 ;  /* 0x0000000a206d9c10 */ /* 0x000fe4000a7ea425 */
[----:B------:R-:W-:-:S13]  /*64a00*/  ISETP.LT.OR P5, PT, R31, 0x9, !P0 ;  /* 0x000000091f00780c */ /* 0x000fda00047a1670 */
[----:B------:R-:W0:Y:S01]  /*64a10*/  @!P5 LDC.64 R36, c[0x0][0x5c0] ;  /* 0x00017000ff24db82 */ /* 0x000e220000000a00 */
[----:B------:R-:W-:Y:S02]  /*64a20*/  @P6 LOP3.LUT R7, R7, 0x100000, RZ, 0xfc, !PT ;  /* 0x0010000007076812 */ /* 0x000fe400078efcff */
        /* <DEDUP_REMOVED lines=23> */
[----:B------:R-:W-:Y:S01]  /*64ba0*/  @P1 LOP3.LUT R5, R5, 0x10, RZ, 0xfc, !PT ;  /* 0x0000001005051812 */ /* 0x000fe200078efcff */
[----:B------:R-:W-:Y:S01]  /*64bb0*/  IMAD.U32 R42, RZ, RZ, UR11 ;  /* 0x0000000bff2a7e24 */ /* 0x000fe2000f8e00ff */
[----:B------:R-:W-:Y:S01]  /*64bc0*/  LOP3.LUT R34, R34, 0xbfffffff, RZ, 0xc0, !PT ;  /* 0xbfffffff22227812 */ /* 0x000fe200078ec0ff */
[----:B------:R-:W-:Y:S01]  /*64bd0*/  IMAD.U32 R43, RZ, RZ, UR10 ;  /* 0x0000000aff2b7e24 */ /* 0x000fe2000f8e00ff */
[----:B------:R-:W-:Y:S01]  /*64be0*/  F2FP.SATFINITE.E4M3.F32.PACK_AB_MERGE_C R33, RZ, R33, RZ ;  /* 0x00000021ff21723e */ /* 0x000fe200048070ff */
        /* <DEDUP_REMOVED lines=74> */
[----:B----4-:R-:W-:Y:S02]  /*65090*/  LOP3.LUT R33, R33, 0xff, RZ, 0xc0, !PT ;  /* 0x000000ff21217812 */ /* 0x010fe400078ec0ff */
[----:B------:R-:W-:-:S07]  /*650a0*/  LOP3.LUT R34, R34, 0xdfffffff, RZ, 0xc0, !PT ;  /* 0xdfffffff22227812 */ /* 0x000fce00078ec0ff */
[----:B------:R-:W0:Y:S01]  /*650b0*/  @!P4 LDC.64 R40, c[0x0][0x5c0] ;  /* 0x00017000ff28cb82 */ /* 0x000e220000000a00 */
[----:B------:R-:W-:-:S05]  /*650c0*/  F2FP.F16.E4M3.UNPACK_B R33, R33 ;  /* 0x00000021ff21723e */ /* 0x000fca00020006ff */
[----:B------:R-:W-:-:S05]  /*650d0*/  HADD2.F32 R33, -RZ, R33.H0_H0 ;  /* 0x20000021ff217230 */ /* 0x000fca0000004100 */
[----:B------:R-:W-:-:S04]  /*650e0*/  FMUL R33, R33, UR26 ;  /* 0x0000001a21217c20 */ /* 0x000fc80008400000 */
[----:B--2---:R-:W-:Y:S01]  /*650f0*/  FFMA R33, R2, UR27, R33 ;  /* 0x0000001b02217c23 */ /* 0x004fe20008000021 */
[----:B------:R-:W-:Y:S01]  /*65100*/  @P1 LOP3.LUT R0, R0, 0x80000, RZ, 0xfc, !PT ;  /* 0x0008000000001812 */ /* 0x000fe200078efcff */
[----:B------:R-:W-:Y:S02]  /*65110*/  IMAD.U32 R42, RZ, RZ, UR11 ;  /* 0x0000000bff2a7e24 */ /* 0x000fe4000f8e00ff */
[----:B------:R-:W-:Y:S01]  /*65120*/  IMAD.U32 R43, RZ, RZ, UR10 ;  /* 0x0000000aff2b7e24 */ /* 0x000fe2000f8e00ff */
[----:B------:R-:W2:Y:S01]  /*65130*/  LDL.LU R2, [R1+0x10bc] ;  /* 0x0010bc0001027983 */ /* 0x000ea20000300800 */
[----:B------:R-:W-:-:S05]  /*65140*/  F2FP.SATFINITE.E4M3.F32.PACK_AB_MERGE_C R33, RZ, R33, RZ ;  /* 0x00000021ff21723e */ /* 0x000fca00048070ff */
        /* <DEDUP_REMOVED lines=338> */
[----:B------:R-:W-:Y:S02]  /*66670*/  LOP3.LUT R10, R10, 0x7fffffff, RZ, 0xc0, !PT ;  /* 0x7fffffff0a0a7812 */ /* 0x000fe400078ec0ff */
        /* <DEDUP_REMOVED lines=9> */
[----:B------:R-:W-:-:S04]  /*66710*/  @!P4 IADD3 R42, P2, P6, R42, UR13, R24 ;  /* 0x0000000d2a2acc10 */ /* 0x000fc8000fe5e018 */
        /* <DEDUP_REMOVED lines=742> */
[C---:B------:R-:W-:Y:S02]  /*69580*/  ISETP.LT.OR P4, PT, R31.reuse, 0x7a, !P0 ;  /* 0x0000007a1f00780c */ /* 0x040fe40004781670 */
[----:B------:R-:W-:-:S11]  /*69590*/  ISETP.LT.OR P2, PT, R31, 0x1f2, !P3 ;  /* 0x000001f21f00780c */ /* 0x000fd60005f41670 */
[----:B------:R-:W0:Y:S01]  /*695a0*/  @!P4 LDC.64 R40, c[0x0][0x5c0] ;  /* 0x00017000ff28cb82 */ /* 0x000e220000000a00 */
[----:B----4-:R-:W-:-:S04]  /*695b0*/  LOP3.LUT R33, R33, 0xff, RZ, 0xc0, !PT ;  /* 0x000000ff21217812 */ /* 0x010fc800078ec0ff */
[----:B------:R-:W-:-:S05]  /*695c0*/  F2FP.F16.E4M3.UNPACK_B R33, R33 ;  /* 0x00000021ff21723e */ /* 0x000fca00020006ff */
[----:B------:R-:W-:-:S05]  /*695d0*/  HADD2.F32 R33, -RZ, R33.H0_H0 ;  /* 0x20000021ff217230 */ /* 0x000fca0000004100 */
[----:B------:R-:W-:-:S04]  /*695e0*/  FMUL R33, R33, UR26 ;  /* 0x0000001a21217c20 */ /* 0x000fc80008400000 */
[----:B--2---:R-:W-:Y:S01]  /*695f0*/  FFMA R33, R2, UR27, R33 ;  /* 0x0000001b02217c23 */ /* 0x004fe20008000021 */
[----:B------:R-:W-:Y:S01]  /*69600*/  LOP3.LUT R7, R7, 0xefffffff, RZ, 0xc0, !PT ;  /* 0xefffffff07077812 */ /* 0x000fe200078ec0ff */
[----:B------:R-:W-:Y:S02]  /*69610*/  IMAD.U32 R42, RZ, RZ, UR11 ;  /* 0x0000000bff2a7e24 */ /* 0x000fe4000f8e00ff */
[----:B------:R-:W-:Y:S01]  /*69620*/  IMAD.U32 R43, RZ, RZ, UR10 ;  /* 0x0000000aff2b7e24 */ /* 0x000fe2000f8e00ff */
[----:B------:R-:W2:Y:S01]  /*69630*/  LDL.LU R2, [R1+0x118c] ;  /* 0x00118c0001027983 */ /* 0x000ea20000300800 */
[----:B------:R-:W-:-:S05]  /*69640*/  F2FP.SATFINITE.E4M3.F32.PACK_AB_MERGE_C R33, RZ, R33, RZ ;  /* 0x00000021ff21723e */ /* 0x000fca00048070ff */
[----:B------:R1:W-:Y:S02]  /*69650*/  @!P5 STG.E.U8 desc[UR32][R36.64+0x78], R33 ;  /* 0x000078212400d986 */ /* 0x0003e4000c101120 */
[----:B-1----:R-:W-:Y:S01]  /*69660*/  PRMT R33, RZ, 0x7610, R33 ;  /* 0x00007610ff217816 */ /* 0x002fe20000000021 */
[----:B------:R-:W1:Y:S05]  /*69670*/  @!P2 LDC.64 R36, c[0x0][0x5c0] ;  /* 0x00017000ff24ab82 */ /* 0x000e6a0000000a00 */
[----:B------:R-:W4:Y:S01]  /*69680*/  @!P4 LDG.E.U8 R33, desc[UR32][R28.64+0x79] ;  /* 0x000079201c21c981 */ /* 0x000f22000c1e1100 */
[----:B------:R-:W-:Y:S02]  /*69690*/  @P1 LOP3.LUT R7, R7, 0x10000000, RZ, 0xfc, !PT ;  /* 0x1000000007071812 */ /* 0x000fe400078efcff */
[----:B------:R-:W-:-:S04]  /*696a0*/  @!P4 IADD3 R42, P1, P6, R42, UR13, R24 ;  /* 0x0000000d2a2acc10 */ /* 0x000fc8000fe3e018 */
[----:B------:R-:W-:Y:S02]  /*696b0*/  @!P4 IADD3.X R43, R43, UR12, R32, P1, P6 ;  /* 0x0000000c2b2bcc10 */ /* 0x000fe40008fec420 */
[----:B0-----:R-:W-:-:S05]  /*696c0*/  @!P4 IADD3 R40, P1, R42, R40, RZ ;  /* 0x000000282a28c210 */ /* 0x001fca0007f3e0ff */
        /* <DEDUP_REMOVED lines=15> */
[----:B------:R-:W-:-:S04]  /*697c0*/  LOP3.LUT R7, R7, 0xfdffffff, RZ, 0xc0, !PT ;  /* 0xfdffffff07077812 */ /* 0x000fc800078ec0ff */
[----:B------:R-:W-:Y:S02]  /*697d0*/  @P2 LOP3.LUT R7, R7, 0x2000000, RZ, 0xfc, !PT ;  /* 0x0200000007072812 */ /* 0x000fe400078efcff */
[----:B------:R-:W-:-:S13]  /*697e0*/  ISETP.LT.OR P2, PT, R31, 0x1f9, !P3 ;  /* 0x000001f91f00780c */ /* 0x000fda0005f41670 */
[----:B------:R-:W0:Y:S02]  /*697f0*/  @!P2 LDC.64 R36, c[0x0][0x5c0] ;  /* 0x00017000ff24ab82 */ /* 0x000e240000000a00 */
[----:B0-----:R-:W-:-:S04]  /*69800*/  @!P2 IADD3 R234, P4, P5, R24, UR11, R36 ;  /* 0x0000000b18eaac10 */ /* 0x001fc8000fd9e024 */
[----:B------:R-:W-:Y:S02]  /*69810*/  @!P2 IADD3.X R235, R32, UR10, R37, P4, P5 ;  /* 0x0000000a20ebac10 */ /* 0x000fe4000a7ea425 */
[----:B----4-:R-:W-:-:S04]  /*69820*/  LOP3.LUT R33, R33, 0xff, RZ, 0xc0, !PT ;  /* 0x000000ff21217812 */ /* 0x010fc800078ec0ff */
[----:B------:R-:W-:-:S05]  /*69830*/  F2FP.F16.E4M3.UNPACK_B R33, R33 ;  /* 0x00000021ff21723e */ /* 0x000fca00020006ff */
[----:B------:R-:W-:-:S05]  /*69840*/  HADD2.F32 R33, -RZ, R33.H0_H0 ;  /* 0x20000021ff217230 */ /* 0x000fca0000004100 */
[----:B------:R-:W-:-:S04]  /*69850*/  FMUL R33, R33, UR26 ;  /* 0x0000001a21217c20 */ /* 0x000fc80008400000 */
[----:B--2---:R-:W-:Y:S01]  /*69860*/  FFMA R33, R2, UR27, R33 ;  /* 0x0000001b02217c23 */ /* 0x004fe20008000021 */
[----:B------:R-:W-:Y:S02]  /*69870*/  ISETP.LT.OR P5, PT, R31, 0x1fa, !P3 ;  /* 0x000001fa1f00780c */ /* 0x000fe40005fa1670 */
[----:B------:R-:W-:Y:S01]  /*69880*/  LOP3.LUT R7, R7, 0xfeffffff, RZ, 0xc0, !PT ;  /* 0xfeffffff07077812 */ /* 0x000fe200078ec0ff */
[----:B------:R-:W-:Y:S01]  /*69890*/  IMAD.U32 R40, RZ, RZ, UR10 ;  /* 0x0000000aff287e24 */ /* 0x000fe2000f8e00ff */
[----:B------:R-:W2:Y:S01]  /*698a0*/  LDL.LU R2, [R1+0x1194] ;  /* 0x0011940001027983 */ /* 0x000ea20000300800 */
[----:B------:R-:W-:-:S05]  /*698b0*/  F2FP.SATFINITE.E4M3.F32.PACK_AB_MERGE_C R33, RZ, R33, RZ ;  /* 0x00000021ff21723e */ /* 0x000fca00048070ff */
[----:B------:R0:W-:Y:S03]  /*698c0*/  @!P6 STG.E.U8 desc[UR32][R138.64+0x80], R33 ;  /* 0x000080218a00e986 */ /* 0x0001e6000c101120 */
[----:B------:R-:W1:Y:S01]  /*698d0*/  @!P5 LDC.64 R36, c[0x0][0x5c0] ;  /* 0x00017000ff24db82 */ /* 0x000e620000000a00 */
[----:B0-----:R-:W-:-:S06]  /*698e0*/  PRMT R33, RZ, 0x7610, R33 ;  /* 0x00007610ff217816 */ /* 0x001fcc0000000021 */
[----:B------:R-:W4:Y:S01]  /*698f0*/  @!P1 LDG.E.U8 R33, desc[UR32][R22.64+0x81] ;  /* 0x0000812016219981 */ /* 0x000f22000c1e1100 */
[----:B------:R-:W-:Y:S02]  /*69900*/  @P2 LOP3.LUT R7, R7, 0x1000000, RZ, 0xfc, !PT ;  /* 0x0100000007072812 */ /* 0x000fe400078efcff */
[----:B------:R-:W-:Y:S02]  /*69910*/  ISETP.GE.AND P2, PT, R30, 0x81, PT ;  /* 0x000000811e00780c */ /* 0x000fe40003f46270 */
[----:B------:R-:W-:Y:S02]  /*69920*/  LOP3.LUT R7, R7, 0xffbfffff, RZ, 0xc0, !PT ;  /* 0xffbfffff07077812 */ /* 0x000fe400078ec0ff */
[----:B-1----:R-:W-:Y:S02]  /*69930*/  @!P5 IADD3 R232, P3, P4, R24, UR11, R36 ;  /* 0x0000000b18e8dc10 */ /* 0x002fe4000fc7e024 */
[----:B------:R-:W-:Y:S02]  /*69940*/  @P5 LOP3.LUT R7, R7, 0x400000, RZ, 0xfc, !PT ;  /* 0x0040000007075812 */ /* 0x000fe400078efcff */
[----:B------:R-:W-:-:S02]  /*69950*/  @!P5 IADD3.X R233, R32, UR10, R37, P3, P4 ;  /* 0x0000000a20e9dc10 */ /* 0x000fc40009fe8425 */
[----:B------:R-:W-:-:S13]  /*69960*/  ISETP.LT.OR P5, PT, R31, 0x101, !P2 ;  /* 0x000001011f00780c */ /* 0x000fda00057a1670 */
[----:B------:R-:W0:Y:S02]  /*69970*/  @!P5 LDC.64 R36, c[0x0][0x5c0] ;  /* 0x00017000ff24db82 */ /* 0x000e240000000a00 */
[----:B0-----:R-:W-:-:S04]  /*69980*/  @!P5 IADD3 R236, P3, P4, R24, UR9, R36 ;  /* 0x0000000918ecdc10 */ /* 0x001fc8000fc7e024 */
[----:B------:R-:W-:Y:S02]  /*69990*/  @!P5 IADD3.X R237, R32, UR8, R37, P3, P4 ;  /* 0x0000000820eddc10 */ /* 0x000fe40009fe8425 */
[----:B------:R-:W-:-:S13]  /*699a0*/  ISETP.LT.OR P4, PT, R31, 0x81, !P0 ;  /* 0x000000811f00780c */ /* 0x000fda0004781670 */
[----:B------:R-:W0:Y:S01]  /*699b0*/  @!P4 LDC.64 R36, c[0x0][0x5c0] ;  /* 0x00017000ff24cb82 */ /* 0x000e220000000a00 */
[----:B------:R-:W-:-:S04]  /*699c0*/  LOP3.LUT R7, R7, 0xffdfffff, RZ, 0xc0, !PT ;  /* 0xffdfffff07077812 */ /* 0x000fc800078ec0ff */
        /* <DEDUP_REMOVED lines=53> */
[----:B------:R-:W0:Y:S01]  /*69d20*/  @!P5 LDC.64 R36, c[0x0][0x5c0] ;  /* 0x00017000ff24db82 */ /* 0x000e220000000a00 */
[----:B------:R-:W-:-:S04]  /*69d30*/  LOP3.LUT R7, R7, 0xfffdffff, RZ, 0xc0, !PT ;  /* 0xfffdffff07077812 */ /* 0x000fc800078ec0ff */
[----:B------:R-:W-:Y:S02]  /*69d40*/  @P5 LOP3.LUT R7, R7, 0x20000, RZ, 0xfc, !PT ;  /* 0x0002000007075812 */ /* 0x000fe400078efcff */
[----:B0-----:R-:W-:-:S04]  /*69d50*/  @!P5 IADD3 R138, P3, P4, R24, UR9, R36 ;  /* 0x00000009188adc10 */ /* 0x001fc8000fc7e024 */
[----:B------:R-:W-:Y:S02]  /*69d60*/  @!P5 IADD3.X R139, R32, UR8, R37, P3, P4 ;  /* 0x00000008208bdc10 */ /* 0x000fe40009fe8425 */
[----:B------:R-:W-:-:S13]  /*69d70*/  ISETP.LT.OR P5, PT, R31, 0x10a, !P2 ;  /* 0x0000010a1f00780c */ /* 0x000fda00057a1670 */
[----:B------:R-:W0:Y:S01]  /*69d80*/  @!P5 LDC.64 R36, c[0x0][0x5c0] ;  /* 0x00017000ff24db82 */ /* 0x000e220000000a00 */
[----:B----4-:R-:W-:-:S04]  /*69d90*/  LOP3.LUT R33, R33, 0xff, RZ, 0xc0, !PT ;  /* 0x000000ff21217812 */ /* 0x010fc800078ec0ff */
[----:B------:R-:W-:-:S05]  /*69da0*/  F2FP.F16.E4M3.UNPACK_B R33, R33 ;  /* 0x00000021ff21723e */ /* 0x000fca00020006ff */
[----:B------:R-:W-:-:S05]  /*69db0*/  HADD2.F32 R33, -RZ, R33.H0_H0 ;  /* 0x20000021ff217230 */ /* 0x000fca0000004100 */
[----:B------:R-:W-:-:S04]  /*69dc0*/  FMUL R33, R33, UR26 ;  /* 0x0000001a21217c20 */ /* 0x000fc80008400000 */
[----:B--2---:R-:W-:-:S05]  /*69dd0*/  FFMA R33, R2, UR27, R33 ;  /* 0x0000001b02217c23 */ /* 0x004fca0008000021 */
[----:B------:R-:W-:-:S05]  /*69de0*/  F2FP.SATFINITE.E4M3.F32.PACK_AB_MERGE_C R33, RZ, R33, RZ ;  /* 0x00000021ff21723e */ /* 0x000fca00048070ff */
[----:B------:R1:W-:Y:S02]  /*69df0*/  @!P6 STG.E.U8 desc[UR32][R142.64+0x88], R33 ;  /* 0x000088218e00e986 */ /* 0x0003e4000c101120 */
[----:B-1----:R-:W-:-:S06]  /*69e00*/  PRMT R33, RZ, 0x7610, R33 ;  /* 0x00007610ff217816 */ /* 0x002fcc0000000021 */
[----:B------:R-:W2:Y:S01]  /*69e10*/  @!P1 LDG.E.U8 R33, desc[UR32][R22.64+0x89] ;  /* 0x0000892016219981 */ /* 0x000ea2000c1e1100 */
[----:B------:R-:W-:Y:S02]  /*69e20*/  LOP3.LUT R7, R7, 0xfffeffff, RZ, 0xc0, !PT ;  /* 0xfffeffff07077812 */ /* 0x000fe400078ec0ff */
[----:B0-----:R-:W-:Y:S02]  /*69e30*/  @!P5 IADD3 R92, P3, P4, R24, UR9, R36 ;  /* 0x00000009185cdc10 */ /* 0x001fe4000fc7e024 */
[----:B------:R-:W-:Y:S02]  /*69e40*/  @P5 LOP3.LUT R7, R7, 0x10000, RZ, 0xfc, !PT ;  /* 0x0001000007075812 */ /* 0x000fe400078efcff */
[----:B------:R-:W-:Y:S02]  /*69e50*/  @!P5 IADD3.X R93, R32, UR8, R37, P3, P4 ;  /* 0x00000008205ddc10 */ /* 0x000fe40009fe8425 */
[----:B------:R-:W-:-:S13]  /*69e60*/  ISETP.LT.OR P5, PT, R31, 0x111, !P2 ;  /* 0x000001111f00780c */ /* 0x000fda00057a1670 */
[----:B------:R-:W0:Y:S02]  /*69e70*/  @!P5 LDC.64 R36, c[0x0][0x5c0] ;  /* 0x00017000ff24db82 */ /* 0x000e240000000a00 */
[----:B0-----:R-:W-:-:S04]  /*69e80*/  @!P5 IADD3 R40, P3, P4, R24, UR9, R36 ;  /* 0x000000091828dc10 */ /* 0x001fc8000fc7e024 */
[----:B------:R-:W-:Y:S02]  /*69e90*/  @!P5 IADD3.X R41, R32, UR8, R37, P3, P4 ;  /* 0x000000082029dc10 */ /* 0x000fe40009fe8425 */
[----:B------:R-:W-:-:S13]  /*69ea0*/  ISETP.LT.OR P4, PT, R31, 0x89, !P0 ;  /* 0x000000891f00780c */ /* 0x000fda0004781670 */
[----:B------:R-:W0:Y:S01]  /*69eb0*/  @!P4 LDC.64 R36, c[0x0][0x5c0] ;  /* 0x00017000ff24cb82 */ /* 0x000e220000000a00 */
[----:B------:R-:W-:Y:S01]  /*69ec0*/  STL [R1+0x1de8], R138 ;  /* 0x001de88a01007387 */ /* 0x000fe20000100800 */
[----:B------:R-:W-:-:S03]  /*69ed0*/  LOP3.LUT R7, R7, 0xffff7fff, RZ, 0xc0, !PT ;  /* 0xffff7fff07077812 */ /* 0x000fc600078ec0ff */
[----:B------:R-:W-:Y:S04]  /*69ee0*/  STL [R1+0x1de4], R139 ;  /* 0x001de48b01007387 */ /* 0x000fe80000100800 */
[----:B------:R-:W4:Y:S04]  /*69ef0*/  LDL.LU R2, [R1+0x11a4] ;  /* 0x0011a40001027983 */ /* 0x000f280000300800 */
[----:B------:R1:W-:Y:S01]  /*69f00*/  @!P5 STL.64 [R1+0x10], R40 ;  /* 0x000010280100d387 */ /* 0x0003e20000100a00 */
[----:B------:R-:W-:Y:S01]  /*69f10*/  @P5 LOP3.LUT R7, R7, 0x8000, RZ, 0xfc, !PT ;  /* 0x0000800007075812 */ /* 0x000fe200078efcff */
[----:B-1----:R-:W-:Y:S01]  /*69f20*/  IMAD.U32 R40, RZ, RZ, UR10 ;  /* 0x0000000aff287e24 */ /* 0x002fe2000f8e00ff */
[----:B--2---:R-:W-:-:S04]  /*69f30*/  LOP3.LUT R33, R33, 0xff, RZ, 0xc0, !PT ;  /* 0x000000ff21217812 */ /* 0x004fc800078ec0ff */
[----:B------:R-:W-:-:S05]  /*69f40*/  F2FP.F16.E4M3.UNPACK_B R33, R33 ;  /* 0x00000021ff21723e */ /* 0x000fca00020006ff */
[----:B------:R-:W-:-:S05]  /*69f50*/  HADD2.F32 R33, -RZ, R33.H0_H0 ;  /* 0x20000021ff217230 */ /* 0x000fca0000004100 */
[----:B------:R-:W-:-:S04]  /*69f60*/  FMUL R33, R33, UR26 ;  /* 0x0000001a21217c20 */ /* 0x000fc80008400000 */
[----:B---3--:R-:W-:Y:S02]  /*69f70*/  FFMA R33, R9, UR27, R33 ;  /* 0x0000001b09217c23 */ /* 0x008fe40008000021 */
[----:B------:R-:W2:Y:S03]  /*69f80*/  LDL.LU R9, [R1+0x11a8] ;  /* 0x0011a80001097983 */ /* 0x000ea60000300800 */
[----:B------:R-:W-:-:S05]  /*69f90*/  F2FP.SATFINITE.E4M3.F32.PACK_AB_MERGE_C R33, RZ, R33, RZ ;  /* 0x00000021ff21723e */ /* 0x000fca00048070ff */
[----:B------:R1:W-:Y:S02]  /*69fa0*/  @!P1 STG.E.U8 desc[UR32][R140.64+0x89], R33 ;  /* 0x000089218c009986 */ /* 0x0003e4000c101120 */
[----:B-1----:R-:W-:-:S05]  /*69fb0*/  IMAD.U32 R33, RZ, RZ, UR11 ;  /* 0x0000000bff217e24 */ /* 0x002fca000f8e00ff */
[----:B------:R-:W-:-:S04]  /*69fc0*/  @!P4 IADD3 R33, P3, P5, R33, UR13, R24 ;  /* 0x0000000d2121cc10 */ /* 0x000fc8000fd7e018 */
[----:B------:R-:W-:Y:S02]  /*69fd0*/  @!P4 IADD3.X R40, R40, UR12, R32, P3, P5 ;  /* 0x0000000c2828cc10 */ /* 0x000fe40009fea420 */
[----:B0-----:R-:W-:Y:S02]  /*69fe0*/  @!P4 IADD3 R36, P3, R33, R36, RZ ;  /* 0x000000242124c210 */ /* 0x001fe40007f7e0ff */
[----:B------:R-:W-:-:S06]  /*69ff0*/  PRMT R33, RZ, 0x7610, R33 ;  /* 0x00007610ff217816 */ /* 0x000fcc0000000021 */
[----:B------:R-:W3:Y:S01]  /*6a000*/  @!P4 LDG.E.U8 R33, desc[UR32][R28.64+0x88] ;  /* 0x000088201c21c981 */ /* 0x000ee2000c1e1100 */
[----:B------:R-:W-:Y:S01]  /*6a010*/  @!P4 IMAD.X R37, R40, 0x1, R37, P3 ;  /* 0x000000012825c824 */ /* 0x000fe200018e0625 */
[C---:B------:R-:W-:Y:S02]  /*6a020*/  ISETP.LT.OR P3, PT, R31.reuse, 0x8a, !P0 ;  /* 0x0000008a1f00780c */ /* 0x040fe40004761670 */
[----:B------:R-:W-:-:S11]  /*6a030*/  ISETP.LT.OR P1, PT, R31, 0x112, !P2 ;  /* 0x000001121f00780c */ /* 0x000fd60005721670 */
[----:B------:R-:W0:Y:S01]  /*6a040*/  @!P3 LDC.64 R40, c[0x0][0x5c0] ;  /* 0x00017000ff28bb82 */ /* 0x000e220000000a00 */
[----:B---3--:R-:W-:-:S04]  /*6a050*/  LOP3.LUT R33, R33, 0xff, RZ, 0xc0, !PT ;  /* 0x000000ff21217812 */ /* 0x008fc800078ec0ff */
[----:B------:R-:W-:-:S05]  /*6a060*/  F2FP.F16.E4M3.UNPACK_B R33, R33 ;  /* 0x00000021ff21723e */ /* 0x000fca00020006ff */
[----:B------:R-:W-:-:S05]  /*6a070*/  HADD2.F32 R33, -RZ, R33.H0_H0 ;  /* 0x20000021ff217230 */ /* 0x000fca0000004100 */
[----:B------:R-:W-:-:S04]  /*6a080*/  FMUL R33, R33, UR26 ;  /* 0x0000001a21217c20 */ /* 0x000fc80008400000 */
[----:B----4-:R-:W-:Y:S01]  /*6a090*/  FFMA R33, R2, UR27, R33 ;  /* 0x0000001b02217c23 */ /* 0x010fe20008000021 */
[----:B------:R-:W-:Y:S02]  /*6a0a0*/  IMAD.U32 R42, RZ, RZ, UR11 ;  /* 0x0000000bff2a7e24 */ /* 0x000fe4000f8e00ff */
[----:B------:R-:W-:Y:S01]  /*6a0b0*/  IMAD.U32 R43, RZ, RZ, UR10 ;  /* 0x0000000aff2b7e24 */ /* 0x000fe2000f8e00ff */
[----:B------:R-:W3:Y:S01]  /*6a0c0*/  LDL.LU R2, [R1+0x11ac] ;  /* 0x0011ac0001027983 */ /* 0x000ee20000300800 */
        /* <DEDUP_REMOVED lines=16> */
[----:B--2---:R-:W-:-:S05]  /*6a1d0*/  FFMA R33, R9, UR27, R33 ;  /* 0x0000001b09217c23 */ /* 0x004fca0008000021 */
[----:B------:R-:W-:-:S05]  /*6a1e0*/  F2FP.SATFINITE.E4M3.F32.PACK_AB_MERGE_C R33, RZ, R33, RZ ;  /* 0x00000021ff21723e */ /* 0x000fca00048070ff */
[----:B------:R0:W-:Y:S02]  /*6a1f0*/  @!P3 STG.E.U8 desc[UR32][R40.64+0x89], R33 ;  /* 0x000089212800b986 */ /* 0x0001e4000c101120 */
[----:B0-----:R-:W-:-:S06]  /*6a200*/  PRMT R33, RZ, 0x7610, R33 ;  /* 0x00007610ff217816 */ /* 0x001fcc0000000021 */
[----:B------:R-:W2:Y:S01]  /*6a210*/  @!P6 LDG.E.U8 R33, desc[UR32][R22.64+0x90] ;  /* 0x000090201621e981 */ /* 0x000ea2000c1e1100 */
[----:B------:R-:W-:-:S04]  /*6a220*/  LOP3.LUT R7, R7, 0xffffbfff, RZ, 0xc0, !PT ;  /* 0xffffbfff07077812 */ /* 0x000fc800078ec0ff */
[----:B------:R-:W-:Y:S02]  /*6a230*/  @P1 LOP3.LUT R7, R7, 0x4000, RZ, 0xfc, !PT ;  /* 0x0000400007071812 */ /* 0x000fe400078efcff */
[----:B------:R-:W-:Y:S01]  /*6a240*/  LOP3.LUT P1, RZ, R0, 0x4000000, RZ, 0xc0, !PT ;  /* 0x0400000000ff7812 */ /* 0x000fe2000782c0ff */
[----:B------:R-:W-:Y:S04]  /*6a250*/  STL [R1+0x1de0], R140 ;  /* 0x001de08c01007387 */ /* 0x000fe80000100800 */
[----:B------:R-:W-:Y:S04]  /*6a260*/  STL [R1+0x1ddc], R141 ;  /* 0x001ddc8d01007387 */ /* 0x000fe80000100800 */
[----:B------:R-:W4:Y:S01]  /*6a270*/  LDL.LU R9, [R1+0x11b0] ;  /* 0x0011b00001097983 */ /* 0x000f220000300800 */
[----:B------:R-:W-:-:S13]  /*6a280*/  ISETP.LT.OR P5, PT, R31, 0x119, !P2 ;  /* 0x000001191f00780c */ /* 0x000fda00057a1670 */
[----:B------:R-:W0:Y:S01]  /*6a290*/  @!P5 LDC.64 R36, c[0x0][0x5c0] ;  /* 0x00017000ff24db82 */ /* 0x000e220000000a00 */
[----:B------:R-:W-:-:S04]  /*6a2a0*/  LOP3.LUT R7, R7, 0xffffdfff, RZ, 0xc0, !PT ;  /* 0xffffdfff07077812 */ /* 0x000fc800078ec0ff */
[----:B------:R-:W-:Y:S02]  /*6a2b0*/  @P5 LOP3.LUT R7, R7, 0x2000, RZ, 0xfc, !PT ;  /* 0x0000200007075812 */ /* 0x000fe400078efcff */
[----:B0-----:R-:W-:-:S04]  /*6a2c0*/  @!P5 IADD3 R42, P3, P4, R24, UR9, R36 ;  /* 0x00000009182adc10 */ /* 0x001fc8000fc7e024 */
[----:B------:R-:W-:Y:S02]  /*6a2d0*/  @!P5 IADD3.X R43, R32, UR8, R37, P3, P4 ;  /* 0x00000008202bdc10 */ /* 0x000fe40009fe8425 */
[----:B--2---:R-:W-:-:S04]  /*6a2e0*/  LOP3.LUT R33, R33, 0xff, RZ, 0xc0, !PT ;  /* 0x000000ff21217812 */ /* 0x004fc800078ec0ff */
[----:B------:R-:W-:-:S05]  /*6a2f0*/  F2FP.F16.E4M3.UNPACK_B R33, R33 ;  /* 0x00000021ff21723e */ /* 0x000fca00020006ff */
[----:B------:R-:W-:-:S05]  /*6a300*/  HADD2.F32 R33, -RZ, R33.H0_H0 ;  /* 0x20000021ff217230 */ /* 0x000fca0000004100 */
[----:B------:R-:W-:-:S04]  /*6a310*/  FMUL R33, R33, UR26 ;  /* 0x0000001a21217c20 */ /* 0x000fc80008400000 */
[----:B---3--:R-:W-:-:S05]  /*6a320*/  FFMA R33, R2, UR27, R33 ;  /* 0x0000001b02217c23 */ /* 0x008fca0008000021 */
[----:B------:R-:W-:-:S05]  /*6a330*/  F2FP.SATFINITE.E4M3.F32.PACK_AB_MERGE_C R33, RZ, R33, RZ ;  /* 0x00000021ff21723e */ /* 0x000fca00048070ff */
[----:B------:R0:W-:Y:S02]  /*6a340*/  @!P6 STG.E.U8 desc[UR32][R90.64+0x90], R33 ;  /* 0x000090215a00e986 */ /* 0x0001e4000c101120 */
[----:B0-----:R-:W-:-:S06]  /*6a350*/  PRMT R33, RZ, 0x7610, R33 ;  /* 0x00007610ff217816 */ /* 0x001fcc0000000021 */
[----:B------:R-:W2:Y:S04]  /*6a360*/  @!P1 LDG.E.U8 R33, desc[UR32][R22.64+0x91] ;  /* 0x0000912016219981 */ /* 0x000ea8000c1e1100 */
[----:B------:R-:W-:Y:S01]  /*6a370*/  @!P5 STL.64 [R1+0x8], R42 ;  /* 0x0000082a0100d387 */ /* 0x000fe20000100a00 */
[----:B------:R-:W-:Y:S02]  /*6a380*/  ISETP.LT.OR P5, PT, R31, 0x11a, !P2 ;  /* 0x0000011a1f00780c */ /* 0x000fe400057a1670 */
[----:B------:R-:W-:Y:S01]  /*6a390*/  LOP3.LUT R7, R7, 0xffffefff, RZ, 0xc0, !PT ;  /* 0xffffefff07077812 */ /* 0x000fe200078ec0ff */
[----:B------:R-:W3:Y:S10]  /*6a3a0*/  LDL.LU R2, [R1+0x11b4] ;  /* 0x0011b40001027983 */ /* 0x000ef40000300800 */
[----:B------:R-:W0:Y:S01]  /*6a3b0*/  @!P5 LDC.64 R36, c[0x0][0x5c0] ;  /* 0x00017000ff24db82 */ /* 0x000e220000000a00 */
[----:B------:R-:W-:-:S02]  /*6a3c0*/  @P5 LOP3.LUT R7, R7, 0x1000, RZ, 0xfc, !PT ;  /* 0x0000100007075812 */ /* 0x000fc400078efcff */
[----:B0-----:R-:W-:-:S04]  /*6a3d0*/  @!P5 IADD3 R142, P3, P4, R24, UR9, R36 ;  /* 0x00000009188edc10 */ /* 0x001fc8000fc7e024 */
[----:B------:R-:W-:Y:S02]  /*6a3e0*/  @!P5 IADD3.X R143, R32, UR8, R37, P3, P4 ;  /* 0x00000008208fdc10 */ /* 0x000fe40009fe8425 */
[----:B------:R-:W-:-:S13]  /*6a3f0*/  ISETP.LT.OR P5, PT, R31, 0x121, !P2 ;  /* 0x000001211f00780c */ /* 0x000fda00057a1670 */
[----:B------:R-:W0:Y:S02]  /*6a400*/  @!P5 LDC.64 R36, c[0x0][0x5c0] ;  /* 0x00017000ff24db82 */ /* 0x000e240000000a00 */
[----:B0-----:R-:W-:-:S04]  /*6a410*/  @!P5 IADD3 R40, P3, P4, R24, UR9, R36 ;  /* 0x000000091828dc10 */ /* 0x001fc8000fc7e024 */
[----:B------:R-:W-:Y:S02]  /*6a420*/  @!P5 IADD3.X R41, R32, UR8, R37, P3, P4 ;  /* 0x000000082029dc10 */ /* 0x000fe40009fe8425 */
[----:B------:R-:W-:-:S13]  /*6a430*/  ISETP.LT.OR P4, PT, R31, 0x91, !P0 ;  /* 0x000000911f00780c */ /* 0x000fda0004781670 */
[----:B------:R-:W0:Y:S01]  /*6a440*/  @!P4 LDC.64 R36, c[0x0][0x5c0] ;  /* 0x00017000ff24cb82 */ /* 0x000e220000000a00 */
[----:B------:R-:W-:Y:S01]  /*6a450*/  LOP3.LUT R7, R7, 0xfffff7ff, RZ, 0xc0, !PT ;  /* 0xfffff7ff07077812 */ /* 0x000fe200078ec0ff */
[----:B------:R-:W-:Y:S04]  /*6a460*/  STL [R1+0x1dd8], R142 ;  /* 0x001dd88e01007387 */ /* 0x000fe80000100800 */
[----:B------:R-:W-:Y:S04]  /*6a470*/  STL [R1+0x1dd4], R143 ;  /* 0x001dd48f01007387 */ /* 0x000fe80000100800 */
[----:B------:R1:W-:Y:S01]  /*6a480*/  @!P5 STL.64 [R1+0x20], R40 ;  /* 0x000020280100d387 */ /* 0x0003e20000100a00 */
[----:B------:R-:W-:Y:S01]  /*6a490*/  @P5 LOP3.LUT R7, R7, 0x800, RZ, 0xfc, !PT ;  /* 0x0000080007075812 */ /* 0x000fe200078efcff */
[----:B-1----:R-:W-:Y:S01]  /*6a4a0*/  IMAD.U32 R40, RZ, RZ, UR10 ;  /* 0x0000000aff287e24 */ /* 0x002fe2000f8e00ff */
        /* <DEDUP_REMOVED lines=22> */
[----:B---3--:R-:W-:Y:S01]  /*6a610*/  FFMA R33, R2, UR27, R33 ;  /* 0x0000001b02217c23 */ /* 0x008fe20008000021 */
        /* <DEDUP_REMOVED lines=404> */
[----:B------:R-:W-:-:S05]  /*6bf60*/  @!P5 IADD3.X R41, R32, UR8, R37, P3, P4 ;  /* 0x000000082029dc10 */ /* 0x000fca0009fe8425 */
[----:B------:R0:W-:Y:S01]  /*6bf70*/  @!P5 STL.64 [R1+0x58], R40 ;  /* 0x000058280100d387 */ /* 0x0001e20000100a00 */
[----:B------:R-:W-:-:S13]  /*6bf80*/  ISETP.LT.OR P5, PT, R31, 0x171, !P2 ;  /* 0x000001711f00780c */ /* 0x000fda00057a1670 */
[----:B------:R-:W0:Y:S02]  /*6bf90*/  @!P5 LDC.64 R36, c[0x0][0x5c0] ;  /* 0x00017000ff24db82 */ /* 0x000e240000000a00 */
[----:B0-----:R-:W-:-:S04]  /*6bfa0*/  @!P5 IADD3 R40, P3, P4, R24, UR9, R36 ;  /* 0x000000091828dc10 */ /* 0x001fc8000fc7e024 */
[----:B------:R-:W-:Y:S02]  /*6bfb0*/  @!P5 IADD3.X R41, R32, UR8, R37, P3, P4 ;  /* 0x000000082029dc10 */ /* 0x000fe40009fe8425 */
[----:B------:R-:W-:-:S13]  /*6bfc0*/  ISETP.LT.OR P4, PT, R31, 0xb9, !P0 ;  /* 0x000000b91f00780c */ /* 0x000fda0004781670 */
[----:B------:R-:W0:Y:S01]  /*6bfd0*/  @!P4 LDC.64 R36, c[0x0][0x5c0] ;  /* 0x00017000ff24cb82 */ /* 0x000e220000000a00 */
[----:B------:R-:W-:Y:S01]  /*6bfe0*/  LOP3.LUT R8, R8, 0xff7fffff, RZ, 0xc0, !PT ;  /* 0xff7fffff08087812 */ /* 0x000fe200078ec0ff */
[----:B------:R1:W-:Y:S03]  /*6bff0*/  @!P5 STL.64 [R1+0x78], R40 ;  /* 0x000078280100d387 */ /* 0x0003e60000100a00 */
        /* <DEDUP_REMOVED lines=312> */
[----:B------:R-:W-:-:S03]  /*6d380*/  LOP3.LUT R8, R8, 0xfffffbff, RZ, 0xc0, !PT ;  /* 0xfffffbff08087812 */ /* 0x000fc600078ec0ff */
[----:B------:R-:W-:Y:S04]  /*6d390*/  @!P1 STL.64 [R1+0xa0], R46 ;  /* 0x0000a02e01009387 */ /* 0x000fe80000100a00 */
[----:B------:R-:W4:Y:S01]  /*6d3a0*/  LDL.LU R9, [R1+0x1240] ;  /* 0x0012400001097983 */ /* 0x000f220000300800 */
[----:B------:R-:W-:Y:S02]  /*6d3b0*/  @P1 LOP3.LUT R8, R8, 0x400, RZ, 0xfc, !PT ;  /* 0x0000040008081812 */ /* 0x000fe400078efcff */
[----:B------:R-:W-:Y:S02]  /*6d3c0*/  LOP3.LUT P1, RZ, R5, 0x40000000, RZ, 0xc0, !PT ;  /* 0x4000000005ff7812 */ /* 0x000fe4000782c0ff */
[----:B------:R-:W-:-:S13]  /*6d3d0*/  ISETP.LT.OR P5, PT, R31, 0x1a9, !P2 ;  /* 0x000001a91f00780c */ /* 0x000fda00057a1670 */
[----:B------:R-:W0:Y:S01]  /*6d3e0*/  @!P5 LDC.64 R36, c[0x0][0x5c0] ;  /* 0x00017000ff24db82 */ /* 0x000e220000000a00 */
[----:B------:R-:W-:-:S04]  /*6d3f0*/  LOP3.LUT R8, R8, 0xfffffeff, RZ, 0xc0, !PT ;  /* 0xfffffeff08087812 */ /* 0x000fc800078ec0ff */
[----:B------:R-:W-:Y:S02]  /*6d400*/  @P5 LOP3.LUT R8, R8, 0x100, RZ, 0xfc, !PT ;  /* 0x0000010008085812 */ /* 0x000fe400078efcff */
[----:B0-----:R-:W-:-:S04]  /*6d410*/  @!P5 IADD3 R42, P3, P4, R24, UR9, R36 ;  /* 0x00000009182adc10 */ /* 0x001fc8000fc7e024 */
[----:B------:R-:W-:-:S05]  /*6d420*/  @!P5 IADD3.X R43, R32, UR8, R37, P3, P4 ;  /* 0x00000008202bdc10 */ /* 0x000fca0009fe8425 */
[----:B------:R-:W-:Y:S01]  /*6d430*/  @!P5 STL.64 [R1+0xb8], R42 ;  /* 0x0000b82a0100d387 */ /* 0x000fe20000100a00 */
[----:B--2---:R-:W-:-:S04]  /*6d440*/  LOP3.LUT R33, R33, 0xff, RZ, 0xc0, !PT ;  /* 0x000000ff21217812 */ /* 0x004fc800078ec0ff */
[----:B------:R-:W-:-:S05]  /*6d450*/  F2FP.F16.E4M3.UNPACK_B R33, R33 ;  /* 0x00000021ff21723e */ /* 0x000fca00020006ff */
[----:B------:R-:W-:-:S05]  /*6d460*/  HADD2.F32 R33, -RZ, R33.H0_H0 ;  /* 0x20000021ff217230 */ /* 0x000fca0000004100 */
[----:B------:R-:W-:-:S04]  /*6d470*/  FMUL R33, R33, UR26 ;  /* 0x0000001a21217c20 */ /* 0x000fc80008400000 */
[----:B---3--:R-:W-:Y:S01]  /*6d480*/  FFMA R33, R2, UR27, R33 ;  /* 0x0000001b02217c23 */ /* 0x008fe20008000021 */
[----:B------:R-:W-:Y:S02]  /*6d490*/  ISETP.LT.OR P5, PT, R31, 0x1aa, !P2 ;  /* 0x000001aa1f00780c */ /* 0x000fe400057a1670 */
[----:B------:R-:W-:Y:S01]  /*6d4a0*/  LOP3.LUT R8, R8, 0xffffffef, RZ, 0xc0, !PT ;  /* 0xffffffef08087812 */ /* 0x000fe200078ec0ff */
[----:B------:R-:W2:Y:S01]  /*6d4b0*/  LDL.LU R2, [R1+0x1244] ;  /* 0x0012440001027983 */ /* 0x000ea20000300800 */
[----:B------:R-:W-:-:S05]  /*6d4c0*/  F2FP.SATFINITE.E4M3.F32.PACK_AB_MERGE_C R33, RZ, R33, RZ ;  /* 0x00000021ff21723e */ /* 0x000fca00048070ff */
[----:B------:R0:W-:Y:S04]  /*6d4d0*/  @!P6 STG.E.U8 desc[UR32][R162.64+0xd8], R33 ;  /* 0x0000d821a200e986 */ /* 0x0001e8000c101120 */
[----:B------:R-:W1:Y:S01]  /*6d4e0*/  @!P5 LDC.64 R36, c[0x0][0x5c0] ;  /* 0x00017000ff24db82 */ /* 0x000e620000000a00 */
[----:B0-----:R-:W-:-:S06]  /*6d4f0*/  PRMT R33, RZ, 0x7610, R33 ;  /* 0x00007610ff217816 */ /* 0x001fcc0000000021 */
[----:B------:R-:W3:Y:S01]  /*6d500*/  @!P1 LDG.E.U8 R33, desc[UR32][R22.64+0xd9] ;  /* 0x0000d92016219981 */ /* 0x000ee2000c1e1100 */
[----:B------:R-:W-:Y:S02]  /*6d510*/  @P5 LOP3.LUT R8, R8, 0x10, RZ, 0xfc, !PT ;  /* 0x0000001008085812 */ /* 0x000fe400078efcff */
[----:B-1----:R-:W-:-:S04]  /*6d520*/  @!P5 IADD3 R40, P3, P4, R24, UR9, R36 ;  /* 0x000000091828dc10 */ /* 0x002fc8000fc7e024 */
        /* <DEDUP_REMOVED lines=12> */
[----:B---3--:R-:W-:-:S04]  /*6d5f0*/  LOP3.LUT R33, R33, 0xff, RZ, 0xc0, !PT ;  /* 0x000000ff21217812 */ /* 0x008fc800078ec0ff */
[----:B------:R-:W-:-:S05]  /*6d600*/  F2FP.F16.E4M3.UNPACK_B R33, R33 ;  /* 0x00000021ff21723e */ /* 0x000fca00020006ff */
[----:B------:R-:W-:-:S05]  /*6d610*/  HADD2.F32 R33, -RZ, R33.H0_H0 ;  /* 0x20000021ff217230 */ /* 0x000fca0000004100 */
[----:B------:R-:W-:-:S04]  /*6d620*/  FMUL R33, R33, UR26 ;  /* 0x0000001a21217c20 */ /* 0x000fc80008400000 */
[----:B----4-:R-:W-:Y:S02]  /*6d630*/  FFMA R33, R9, UR27, R33 ;  /* 0x0000001b09217c23 */ /* 0x010fe40008000021 */
        /* <DEDUP_REMOVED lines=37> */
[----:B---3--:R-:W-:-:S05]  /*6d890*/  FFMA R33, R9, UR27, R33 ;  /* 0x0000001b09217c23 */ /* 0x008fca0008000021 */
[----:B------:R-:W-:-:S05]  /*6d8a0*/  F2FP.SATFINITE.E4M3.F32.PACK_AB_MERGE_C R33, RZ, R33, RZ ;  /* 0x00000021ff21723e */ /* 0x000fca00048070ff */
[----:B------:R0:W-:Y:S02]  /*6d8b0*/  @!P3 STG.E.U8 desc[UR32][R40.64+0xd9], R33 ;  /* 0x0000d9212800b986 */ /* 0x0001e4000c101120 */
[----:B0-----:R-:W-:-:S06]  /*6d8c0*/  PRMT R33, RZ, 0x7610, R33 ;  /* 0x00007610ff217816 */ /* 0x001fcc0000000021 */
[----:B------:R-:W3:Y:S01]  /*6d8d0*/  @!P6 LDG.E.U8 R33, desc[UR32][R22.64+0xe0] ;  /* 0x0000e0201621e981 */ /* 0x000ee2000c1e1100 */
        /* <DEDUP_REMOVED lines=12> */
[----:B---3--:R-:W-:-:S04]  /*6d9a0*/  LOP3.LUT R33, R33, 0xff, RZ, 0xc0, !PT ;  /* 0x000000ff21217812 */ /* 0x008fc800078ec0ff */
[----:B------:R-:W-:-:S05]  /*6d9b0*/  F2FP.F16.E4M3.UNPACK_B R33, R33 ;  /* 0x00000021ff21723e */ /* 0x000fca00020006ff */
[----:B------:R-:W-:-:S05]  /*6d9c0*/  HADD2.F32 R33, -RZ, R33.H0_H0 ;  /* 0x20000021ff217230 */ /* 0x000fca0000004100 */
[----:B------:R-:W-:-:S04]  /*6d9d0*/  FMUL R33, R33, UR26 ;  /* 0x0000001a21217c20 */ /* 0x000fc80008400000 */
[----:B--2---:R-:W-:-:S05]  /*6d9e0*/  FFMA R33, R2, UR27, R33 ;  /* 0x0000001b02217c23 */ /* 0x004fca0008000021 */
        /* <DEDUP_REMOVED lines=213> */
[----:B------:R-:W-:Y:S01]  /*6e740*/  ISETP.LT.OR P1, PT, R31, 0x1e2, !P2 ;  /* 0x000001e21f00780c */ /* 0x000fe20005721670 */
[----:B------:R-:W-:Y:S02]  /*6e750*/  IMAD.U32 R42, RZ, RZ, UR11 ;  /* 0x0000000bff2a7e24 */ /* 0x000fe4000f8e00ff */
[----:B------:R-:W-:-:S08]  /*6e760*/  IMAD.U32 R43, RZ, RZ, UR10 ;  /* 0x0000000aff2b7e24 */ /* 0x000fd0000f8e00ff */
[----:B------:R-:W0:Y:S01]  /*6e770*/  @!P3 LDC.64 R40, c[0x0][0x5c0] ;  /* 0x00017000ff28bb82 */ /* 0x000e220000000a00 */
[----:B----4-:R-:W-:-:S04]  /*6e780*/  LOP3.LUT R33, R33, 0xff, RZ, 0xc0, !PT ;  /* 0x000000ff21217812 */ /* 0x010fc800078ec0ff */
[----:B------:R-:W-:-:S05]  /*6e790*/  F2FP.F16.E4M3.UNPACK_B R33, R33 ;  /* 0x00000021ff21723e */ /* 0x000fca00020006ff */
[----:B------:R-:W-:-:S05]  /*6e7a0*/  HADD2.F32 R33, -RZ, R33.H0_H0 ;  /* 0x20000021ff217230 */ /* 0x000fca0000004100 */
[----:B------:R-:W-:-:S04]  /*6e7b0*/  FMUL R33, R33, UR26 ;  /* 0x0000001a21217c20 */ /* 0x000fc80008400000 */
[----:B--2---:R-:W-:Y:S01]  /*6e7c0*/  FFMA R33, R2, UR27, R33 ;  /* 0x0000001b02217c23 */ /* 0x004fe20008000021 */
[----:B------:R-:W-:Y:S02]  /*6e7d0*/  @!P3 IADD3 R42, P5, P6, R42, UR13, R24 ;  /* 0x0000000d2a2abc10 */ /* 0x000fe4000febe018 */
[----:B------:R-:W-:Y:S01]  /*6e7e0*/  LOP3.LUT R6, R6, 0xfffffff7, RZ, 0xc0, !PT ;  /* 0xfffffff706067812 */ /* 0x000fe200078ec0ff */
[----:B------:R-:W2:Y:S01]  /*6e7f0*/  LDL.LU R2, [R1+0x127c] ;  /* 0x00127c0001027983 */ /* 0x000ea20000300800 */
[----:B------:R-:W-:-:S05]  /*6e800*/  F2FP.SATFINITE.E4M3.F32.PACK_AB_MERGE_C R33, RZ, R33, RZ ;  /* 0x00000021ff21723e */ /* 0x000fca00048070ff */
[----:B------:R1:W-:Y:S02]  /*6e810*/  @!P4 STG.E.U8 desc[UR32][R36.64+0xf0], R33 ;  /* 0x0000f0212400c986 */ /* 0x0003e4000c101120 */
[----:B-1----:R-:W-:Y:S01]  /*6e820*/  PRMT R33, RZ, 0x7610, R33 ;  /* 0x00007610ff217816 */ /* 0x002fe20000000021 */
[----:B------:R-:W1:Y:S05]  /*6e830*/  @!P1 LDC.64 R36, c[0x0][0x5c0] ;  /* 0x00017000ff249b82 */ /* 0x000e6a0000000a00 */
[----:B------:R-:W4:Y:S01]  /*6e840*/  @!P3 LDG.E.U8 R33, desc[UR32][R28.64+0xf1] ;  /* 0x0000f1201c21b981 */ /* 0x000f22000c1e1100 */
[----:B------:R-:W-:Y:S02]  /*6e850*/  @!P3 IADD3.X R43, R43, UR12, R32, P5, P6 ;  /* 0x0000000c2b2bbc10 */ /* 0x000fe4000afec420 */
[----:B------:R-:W-:-:S02]  /*6e860*/  @P1 LOP3.LUT R6, R6, 0x8, RZ, 0xfc, !PT ;  /* 0x0000000806061812 */ /* 0x000fc400078efcff */
[----:B0-----:R-:W-:Y:S02]  /*6e870*/  @!P3 IADD3 R40, P4, R42, R40, RZ ;  /* 0x000000282a28b210 */ /* 0x001fe40007f9e0ff */
[----:B-1----:R-:W-:-:S04]  /*6e880*/  @!P1 IADD3 R46, P5, P6, R24, UR9, R36 ;  /* 0x00000009182e9c10 */ /* 0x002fc8000febe024 */
[----:B------:R-:W-:-:S05]  /*6e890*/  @!P1 IADD3.X R47, R32, UR8, R37, P5, P6 ;  /* 0x00000008202f9c10 */ /* 0x000fca000afec425 */
[----:B------:R-:W-:Y:S01]  /*6e8a0*/  @!P1 STL.64 [R1+0x108], R46 ;  /* 0x0001082e01009387 */ /* 0x000fe20000100a00 */
[----:B------:R-:W-:Y:S01]  /*6e8b0*/  LOP3.LUT P1, RZ, R34, 0x10000, RZ, 0xc0, !PT ;  /* 0x0001000022ff7812 */ /* 0x000fe2000782c0ff */
[----:B------:R-:W-:-:S03]  /*6e8c0*/  @!P3 IMAD.X R41, R43, 0x1, R41, P4 ;  /* 0x000000012b29b824 */ /* 0x000fc600020e0629 */
[----:B------:R-:W-:Y:S02]  /*6e8d0*/  ISETP.LT.OR P6, PT, R31, 0xf9, !P1 ;  /* 0x000000f91f00780c */ /* 0x000fe40004fc1670 */
        /* <DEDUP_REMOVED lines=14> */
[----:B0-----:R-:W-:-:S04]  /*6e9c0*/  @!P5 IADD3 R42, P3, P4, R24, UR9, R36 ;  /* 0x00000009182adc10 */ /* 0x001fc8000fc7e024 */
[----:B------:R-:W-:Y:S02]  /*6e9d0*/  @!P5 IADD3.X R43, R32, UR8, R37, P3, P4 ;  /* 0x00000008202bdc10 */ /* 0x000fe40009fe8425 */
[----:B----4-:R-:W-:-:S04]  /*6e9e0*/  LOP3.LUT R33, R33, 0xff, RZ, 0xc0, !PT ;  /* 0x000000ff21217812 */ /* 0x010fc800078ec0ff */
[----:B------:R-:W-:-:S05]  /*6e9f0*/  F2FP.F16.E4M3.UNPACK_B R33, R33 ;  /* 0x00000021ff21723e */ /* 0x000fca00020006ff */
[----:B------:R-:W-:-:S05]  /*6ea00*/  HADD2.F32 R33, -RZ, R33.H0_H0 ;  /* 0x20000021ff217230 */ /* 0x000fca0000004100 */
[----:B------:R-:W-:-:S04]  /*6ea10*/  FMUL R33, R33, UR26 ;  /* 0x0000001a21217c20 */ /* 0x000fc80008400000 */
[----:B--2---:R-:W-:-:S05]  /*6ea20*/  FFMA R33, R2, UR27, R33 ;  /* 0x0000001b02217c23 */ /* 0x004fca0008000021 */
[----:B------:R-:W-:-:S05]  /*6ea30*/  F2FP.SATFINITE.E4M3.F32.PACK_AB_MERGE_C R33, RZ, R33, RZ ;  /* 0x00000021ff21723e */ /* 0x000fca00048070ff */
[----:B------:R0:W-:Y:S01]  /*6ea40*/  @!P6 STG.E.U8 desc[UR32][R44.64+0xf8], R33 ;  /* 0x0000f8212c00e986 */ /* 0x0001e2000c101120 */
[----:B------:R-:W-:Y:S02]  /*6ea50*/  ISETP.LT.OR P6, PT, R31, 0xfa, !P1 ;  /* 0x000000fa1f00780c */ /* 0x000fe40004fc1670 */
[----:B0-----:R-:W-:-:S11]  /*6ea60*/  PRMT R33, RZ, 0x7610, R33 ;  /* 0x00007610ff217816 */ /* 0x001fd60000000021 */
[----:B------:R-:W2:Y:S04]  /*6ea70*/  @!P6 LDG.E.U8 R33, desc[UR32][R22.64+0xf9] ;  /* 0x0000f9201621e981 */ /* 0x000ea8000c1e1100 */
[----:B------:R-:W-:Y:S01]  /*6ea80*/  @!P5 STL.64 [R1+0x130], R42 ;  /* 0x0001302a0100d387 */ /* 0x000fe20000100a00 */
[----:B------:R-:W-:Y:S02]  /*6ea90*/  ISETP.LT.OR P5, PT, R31, 0x1ea, !P2 ;  /* 0x000001ea1f00780c */ /* 0x000fe400057a1670 */
[----:B------:R-:W-:Y:S01]  /*6eaa0*/  LOP3.LUT R6, R6, 0xfffffffd, RZ, 0xc0, !PT ;  /* 0xfffffffd06067812 */ /* 0x000fe200078ec0ff */
[----:B------:R-:W4:Y:S10]  /*6eab0*/  LDL.LU R2, [R1+0x1284] ;  /* 0x0012840001027983 */ /* 0x000f340000300800 */
        /* <DEDUP_REMOVED lines=20> */
[----:B---3--:R-:W-:-:S05]  /*6ec00*/  FFMA R33, R9, UR27, R33 ;  /* 0x0000001b09217c23 */ /* 0x008fca0008000021 */
[----:B------:R-:W-:-:S05]  /*6ec10*/  F2FP.SATFINITE.E4M3.F32.PACK_AB_MERGE_C R33, RZ, R33, RZ ;  /* 0x00000021ff21723e */ /* 0x000fca00048070ff */
[----:B------:R1:W-:Y:S02]  /*6ec20*/  @!P6 STG.E.U8 desc[UR32][R168.64+0xf9], R33 ;  /* 0x0000f921a800e986 */ /* 0x0003e4000c101120 */
[----:B-1----:R-:W-:-:S05]  /*6ec30*/  IMAD.U32 R33, RZ, RZ, UR11 ;  /* 0x0000000bff217e24 */ /* 0x002fca000f8e00ff */
[----:B------:R-:W-:-:S04]  /*6ec40*/  @!P3 IADD3 R33, P4, P5, R33, UR13, R24 ;  /* 0x0000000d2121bc10 */ /* 0x000fc8000fd9e018 */
[----:B------:R-:W-:Y:S02]  /*6ec50*/  @!P3 IADD3.X R40, R40, UR12, R32, P4, P5 ;  /* 0x0000000c2828bc10 */ /* 0x000fe4000a7ea420 */
[----:B0-----:R-:W-:Y:S02]  /*6ec60*/  @!P3 IADD3 R36, P4, R33, R36, RZ ;  /* 0x000000242124b210 */ /* 0x001fe40007f9e0ff */
[----:B------:R-:W-:-:S06]  /*6ec70*/  PRMT R33, RZ, 0x7610, R33 ;  /* 0x00007610ff217816 */ /* 0x000fcc0000000021 */
[----:B------:R-:W2:Y:S01]  /*6ec80*/  @!P3 LDG.E.U8 R33, desc[UR32][R28.64+0xf8] ;  /* 0x0000f8201c21b981 */ /* 0x000ea2000c1e1100 */
[----:B------:R-:W-:Y:S01]  /*6ec90*/  @!P3 IMAD.X R37, R40, 0x1, R37, P4 ;  /* 0x000000012825b824 */ /* 0x000fe200020e0625 */
[----:B------:R-:W-:Y:S02]  /*6eca0*/  ISETP.LT.OR P4, PT, R31, 0xfa, !P0 ;  /* 0x000000fa1f00780c */ /* 0x000fe40004781670 */
[----:B------:R-:W-:Y:S04]  /*6ecb0*/  STL [R1+0x1d28], R23 ;  /* 0x001d281701007387 */ /* 0x000fe80000100800 */
[----:B------:R-:W3:Y:S01]  /*6ecc0*/  LDL.LU R9, [R1+0x1288] ;  /* 0x0012880001097983 */ /* 0x000ee20000300800 */
[----:B--2---:R-:W-:-:S04]  /*6ecd0*/  LOP3.LUT R33, R33, 0xff, RZ, 0xc0, !PT ;  /* 0x000000ff21217812 */ /* 0x004fc800078ec0ff */
[----:B------:R-:W-:-:S05]  /*6ece0*/  F2FP.F16.E4M3.UNPACK_B R33, R33 ;  /* 0x00000021ff21723e */ /* 0x000fca00020006ff */
[----:B------:R-:W-:-:S05]  /*6ecf0*/  HADD2.F32 R33, -RZ, R33.H0_H0 ;  /* 0x20000021ff217230 */ /* 0x000fca0000004100 */
[----:B------:R-:W-:-:S04]  /*6ed00*/  FMUL R33, R33, UR26 ;  /* 0x0000001a21217c20 */ /* 0x000fc80008400000 */
[----:B----4-:R-:W-:Y:S02]  /*6ed10*/  FFMA R33, R2, UR27, R33 ;  /* 0x0000001b02217c23 */ /* 0x010fe40008000021 */
[----:B------:R-:W2:Y:S04]  /*6ed20*/  LDL.LU R2, [R1+0x128c] ;  /* 0x00128c0001027983 */ /* 0x000ea80000300800 */
[----:B------:R-:W4:Y:S01]  /*6ed30*/  LDL.64 R138, [R1+0x138] ;  /* 0x00013800018a7983 */ /* 0x000f220000100a00 */
[----:B------:R-:W-:-:S05]  /*6ed40*/  F2FP.SATFINITE.E4M3.F32.PACK_AB_MERGE_C R33, RZ, R33, RZ ;  /* 0x00000021ff21723e */ /* 0x000fca00048070ff */
[----:B------:R0:W-:Y:S02]  /*6ed50*/  @!P3 STG.E.U8 desc[UR32][R36.64+0xf8], R33 ;  /* 0x0000f8212400b986 */ /* 0x0001e4000c101120 */
[----:B0-----:R-:W-:Y:S01]  /*6ed60*/  PRMT R33, RZ, 0x7610, R33 ;  /* 0x00007610ff217816 */ /* 0x001fe20000000021 */
[----:B------:R-:W0:Y:S05]  /*6ed70*/  @!P4 LDC.64 R36, c[0x0][0x5c0] ;  /* 0x00017000ff24cb82 */ /* 0x000e2a0000000a00 */
[----:B------:R-:W3:Y:S01]  /*6ed80*/  @!P4 LDG.E.U8 R33, desc[UR32][R28.64+0xf9] ;  /* 0x0000f9201c21c981 */ /* 0x000ee2000c1e1100 */
[----:B------:R-:W-:Y:S02]  /*6ed90*/  IMAD.U32 R40, RZ, RZ, UR11 ;  /* 0x0000000bff287e24 */ /* 0x000fe4000f8e00ff */
[----:B------:R-:W-:-:S03]  /*6eda0*/  IMAD.U32 R41, RZ, RZ, UR10 ;  /* 0x0000000aff297e24 */ /* 0x000fc6000f8e00ff */
[----:B------:R-:W-:-:S04]  /*6edb0*/  @!P4 IADD3 R40, P5, P6, R40, UR13, R24 ;  /* 0x0000000d2828cc10 */ /* 0x000fc8000febe018 */
[----:B------:R-:W-:Y:S02]  /*6edc0*/  @!P4 IADD3.X R41, R41, UR12, R32, P5, P6 ;  /* 0x0000000c2929cc10 */ /* 0x000fe4000afec420 */
[----:B0-----:R-:W-:-:S05]  /*6edd0*/  @!P4 IADD3 R36, P3, R40, R36, RZ ;  /* 0x000000242824c210 */ /* 0x001fca0007f7e0ff */
[----:B------:R-:W-:Y:S01]  /*6ede0*/  @!P4 IMAD.X R37, R41, 0x1, R37, P3 ;  /* 0x000000012925c824 */ /* 0x000fe200018e0625 */
[----:B------:R-:W-:Y:S02]  /*6edf0*/  ISETP.GE.AND P3, PT, R30, 0x181, PT ;  /* 0x000001811e00780c */ /* 0x000fe40003f66270 */
[----:B---3--:R-:W-:-:S04]  /*6ee00*/  LOP3.LUT R33, R33, 0xff, RZ, 0xc0, !PT ;  /* 0x000000ff21217812 */ /* 0x008fc800078ec0ff */
[----:B------:R-:W-:-:S05]  /*6ee10*/  F2FP.F16.E4M3.UNPACK_B R33, R33 ;  /* 0x00000021ff21723e */ /* 0x000fca00020006ff */
[----:B------:R-:W-:-:S05]  /*6ee20*/  HADD2.F32 R33, -RZ, R33.H0_H0 ;  /* 0x20000021ff217230 */ /* 0x000fca0000004100 */
[----:B------:R-:W-:-:S04]  /*6ee30*/  FMUL R33, R33, UR26 ;  /* 0x0000001a21217c20 */ /* 0x000fc80008400000 */
[----:B------:R-:W-:-:S05]  /*6ee40*/  FFMA R33, R9, UR27, R33 ;  /* 0x0000001b09217c23 */ /* 0x000fca0008000021 */
[----:B------:R-:W-:-:S05]  /*6ee50*/  F2FP.SATFINITE.E4M3.F32.PACK_AB_MERGE_C R33, RZ, R33, RZ ;  /* 0x00000021ff21723e */ /* 0x000fca00048070ff */
[----:B------:R0:W-:Y:S01]  /*6ee60*/  @!P4 STG.E.U8 desc[UR32][R36.64+0xf9], R33 ;  /* 0x0000f9212400c986 */ /* 0x0001e2000c101120 */
[----:B------:R-:W-:-:S13]  /*6ee70*/  ISETP.LT.OR P4, PT, R31, 0x1, !P3 ;  /* 0x000000011f00780c */ /* 0x000fda0005f81670 */
[----:B0-----:R-:W0:Y:S01]  /*6ee80*/  @!P4 LDC.64 R36, c[0x0][0x5c0] ;  /* 0x00017000ff24cb82 */ /* 0x001e220000000a00 */
[----:B------:R-:W-:Y:S02]  /*6ee90*/  @!P4 IMAD.MOV.U32 R40, RZ, RZ, R24 ;  /* 0x000000ffff28c224 */ /* 0x000fe400078e0018 */
[----:B------:R-:W-:Y:S02]  /*6eea0*/  @!P4 IMAD.MOV.U32 R41, RZ, RZ, R32 ;  /* 0x000000ffff29c224 */ /* 0x000fe400078e0020 */
[----:B------:R-:W-:-:S04]  /*6eeb0*/  @!P4 IMAD.WIDE.U32 R40, R14, 0x180, R40 ;  /* 0x000001800e28c825 */ /* 0x000fc800078e0028 */
[----:B------:R-:W-:Y:S01]  /*6eec0*/  @!P4 IMAD R33, R15, 0x180, RZ ;  /* 0x000001800f21c824 */ /* 0x000fe200078e02ff */
[----:B0-----:R-:W-:-:S04]  /*6eed0*/  @!P4 IADD3 R40, P5, R40, R36, RZ ;  /* 0x000000242828c210 */ /* 0x001fc80007fbe0ff */
[----:B------:R-:W-:Y:S02]  /*6eee0*/  @!P4 IADD3.X R41, R37, R41, R33, P5, !PT ;  /* 0x000000292529c210 */ /* 0x000fe40002ffe421 */
[----:B------:R-:W-:-:S05]  /*6eef0*/  IADD3 R36, P5, R35, 0x180, RZ ;  /* 0x0000018023247810 */ /* 0x000fca0007fbe0ff */
[----:B----4-:R-:W-:-:S04]  /*6ef00*/  IMAD.X R33, RZ, RZ, R139, P5 ;  /* 0x000000ffff217224 */ /* 0x010fc800028e068b */
[----:B------:R-:W-:-:S04]  /*6ef10*/  IMAD R33, R33, UR14, RZ ;  /* 0x0000000e21217c24 */ /* 0x000fc8000f8e02ff */
[C---:B------:R-:W-:Y:S02]  /*6ef20*/  IMAD R33, R36.reuse, UR15, R33 ;  /* 0x0000000f24217c24 */ /* 0x040fe4000f8e0221 */
[----:B------:R-:W-:-:S03]  /*6ef30*/  IMAD.WIDE.U32 R36, R36, UR14, R38 ;  /* 0x0000000e24247c25 */ /* 0x000fc6000f8e0026 */
[----:B------:R-:W-:-:S04]  /*6ef40*/  IADD3 R36, P5, R36, UR16, RZ ;  /* 0x0000001024247c10 */ /* 0x000fc8000ffbe0ff */
[--C-:B------:R-:W-:Y:S02]  /*6ef50*/  IADD3.X R37, R37, UR17, R33.reuse, P5, !PT ;  /* 0x0000001125257c10 */ /* 0x100fe4000affe421 */
[----:B------:R-:W-:-:S06]  /*6ef60*/  PRMT R33, RZ, 0x7610, R33 ;  /* 0x00007610ff217816 */ /* 0x000fcc0000000021 */
[----:B------:R-:W3:Y:S04]  /*6ef70*/  @!P4 LDG.E.U8 R33, desc[UR32][R36.64] ;  /* 0x000000202421c981 */ /* 0x000ee8000c1e1100 */
[----:B------:R-:W-:Y:S04]  /*6ef80*/  STL.64 [R1+0x1d20], R28 ;  /* 0x001d201c01007387 */ /* 0x000fe80000100a00 */
[----:B------:R-:W4:Y:S01]  /*6ef90*/  LDL.LU R9, [R1+0x1290] ;  /* 0x0012900001097983 */ /* 0x000f220000300800 */
[----:B------:R-:W-:-:S04]  /*6efa0*/  LOP3.LUT R13, R13, 0xfffbffff, RZ, 0xc0, !PT ;  /* 0xfffbffff0d0d7812 */ /* 0x000fc800078ec0ff */
[----:B------:R-:W-:Y:S02]  /*6efb0*/  @P0 LOP3.LUT R13, R13, 0x40000, RZ, 0xfc, !PT ;  /* 0x000400000d0d0812 */ /* 0x000fe400078efcff */
[----:B---3--:R-:W-:-:S04]  /*6efc0*/  LOP3.LUT R33, R33, 0xff, RZ, 0xc0, !PT ;  /* 0x000000ff21217812 */ /* 0x008fc800078ec0ff */
[----:B------:R-:W-:-:S05]  /*6efd0*/  F2FP.F16.E4M3.UNPACK_B R33, R33 ;  /* 0x00000021ff21723e */ /* 0x000fca00020006ff */
[----:B------:R-:W-:-:S05]  /*6efe0*/  HADD2.F32 R33, -RZ, R33.H0_H0 ;  /* 0x20000021ff217230 */ /* 0x000fca0000004100 */
[----:B------:R-:W-:-:S04]  /*6eff0*/  FMUL R33, R33, UR26 ;  /* 0x0000001a21217c20 */ /* 0x000fc80008400000 */
[----:B--2---:R-:W-:-:S05]  /*6f000*/  FFMA R33, R2, UR27, R33 ;  /* 0x0000001b02217c23 */ /* 0x004fca0008000021 */
        /* <DEDUP_REMOVED lines=9> */
[--C-:B------:R-:W-:Y:S02]  /*6f0a0*/  @!P4 IADD3.X R43, R41, R43, R33.reuse, P5, !PT ;  /* 0x0000002b292bc210 */ /* 0x100fe40002ffe421 */
[----:B------:R-:W-:-:S06]  /*6f0b0*/  PRMT R33, RZ, 0x7610, R33 ;  /* 0x00007610ff217816 */ /* 0x000fcc0000000021 */
[----:B------:R-:W2:Y:S01]  /*6f0c0*/  @!P4 LDG.E.U8 R33, desc[UR32][R36.64+0x1] ;  /* 0x000001202421c981 */ /* 0x000ea2000c1e1100 */
        /* <DEDUP_REMOVED lines=8> */
[----:B------:R-:W-:-:S04]  /*6f150*/  ISETP.GE.AND P6, PT, R30, 0x81, PT ;  /* 0x000000811e00780c */ /* 0x000fc80003fc6270 */
[----:B------:R-:W-:Y:S02]  /*6f160*/  ISETP.LT.OR P6, PT, R31, 0x1fa, !P6 ;  /* 0x000001fa1f00780c */ /* 0x000fe400077c1670 */
[----:B------:R-:W-:-:S11]  /*6f170*/  LOP3.LUT R11, R11, 0x7fffffff, RZ, 0xc0, !PT ;  /* 0x7fffffff0b0b7812 */ /* 0x000fd600078ec0ff */
[----:B------:R-:W0:Y:S01]  /*6f180*/  @!P6 LDC.64 R40, c[0x0][0x5c0] ;  /* 0x00017000ff28eb82 */ /* 0x000e220000000a00 */
[----:B------:R-:W-:-:S04]  /*6f190*/  @P0 LOP3.LUT R11, R11, 0x80000000, RZ, 0xfc, !PT ;  /* 0x800000000b0b0812 */ /* 0x000fc800078efcff */
[----:B------:R-:W-:-:S04]  /*6f1a0*/  LOP3.LUT R11, R11, 0xbfffffff, RZ, 0xc0, !PT ;  /* 0xbfffffff0b0b7812 */ /* 0x000fc800078ec0ff */
[----:B------:R-:W-:Y:S01]  /*6f1b0*/  @P2 LOP3.LUT R11, R11, 0x40000000, RZ, 0xfc, !PT ;  /* 0x400000000b0b2812 */ /* 0x000fe200078efcff */
[----:B------:R-:W-:Y:S03]  /*6f1c0*/  STL [R1+0x1d44], R166 ;  /* 0x001d44a601007387 */ /* 0x000fe60000100800 */
[----:B------:R-:W-:Y:S01]  /*6f1d0*/  LOP3.LUT R11, R11, 0xdfffffff, RZ, 0xc0, !PT ;  /* 0xdfffffff0b0b7812 */ /* 0x000fe200078ec0ff */
[----:B------:R-:W-:Y:S03]  /*6f1e0*/  STL [R1+0x1d40], R167 ;  /* 0x001d40a701007387 */ /* 0x000fe60000100800 */
[----:B------:R-:W-:Y:S02]  /*6f1f0*/  @P6 LOP3.LUT R11, R11, 0x20000000, RZ, 0xfc, !PT ;  /* 0x200000000b0b6812 */ /* 0x000fe400078efcff */
[----:B------:R-:W-:-:S02]  /*6f200*/  LOP3.LUT P0, RZ, R3, 0x20, RZ, 0xc0, !PT ;  /* 0x0000002003ff7812 */ /* 0x000fc4000780c0ff */
[----:B--2---:R-:W-:-:S04]  /*6f210*/  LOP3.LUT R33, R33, 0xff, RZ, 0xc0, !PT ;  /* 0x000000ff21217812 */ /* 0x004fc800078ec0ff */
[----:B------:R-:W-:-:S05]  /*6f220*/  F2FP.F16.E4M3.UNPACK_B R33, R33 ;  /* 0x00000021ff21723e */ /* 0x000fca00020006ff */
[----:B------:R-:W-:-:S05]  /*6f230*/  HADD2.F32 R33, -RZ, R33.H0_H0 ;  /* 0x20000021ff217230 */ /* 0x000fca0000004100 */
[----:B------:R-:W-:-:S04]  /*6f240*/  FMUL R33, R33, UR26 ;  /* 0x0000001a21217c20 */ /* 0x000fc80008400000 */
[----:B----4-:R-:W-:Y:S02]  /*6f250*/  FFMA R33, R9, UR27, R33 ;  /* 0x0000001b09217c23 */ /* 0x010fe40008000021 */
[----:B------:R-:W2:Y:S04]  /*6f260*/  LDL.LU R9, [R1+0x1294] ;  /* 0x0012940001097983 */ /* 0x000ea80000300800 */
[----:B------:R-:W3:Y:S01]  /*6f270*/  LDL.64 R140, [R1+0x150] ;  /* 0x00015000018c7983 */ /* 0x000ee20000100a00 */
[----:B------:R-:W-:-:S05]  /*6f280*/  F2FP.SATFINITE.E4M3.F32.PACK_AB_MERGE_C R33, RZ, R33, RZ ;  /* 0x00000021ff21723e */ /* 0x000fca00048070ff */
[----:B------:R1:W-:Y:S01]  /*6f290*/  @!P4 STG.E.U8 desc[UR32][R42.64+0x1], R33 ;  /* 0x000001212a00c986 */ /* 0x0003e2000c101120 */
[----:B0-----:R-:W-:-:S03]  /*6f2a0*/  @!P6 IADD3 R22, P4, P5, R24, UR9, R40 ;  /* 0x000000091816ec10 */ /* 0x001fc6000fd9e028 */
[----:B------:R-:W-:Y:S04]  /*6f2b0*/  STL [R1+0x1d3c], R168 ;  /* 0x001d3ca801007387 */ /* 0x000fe80000100800 */
[----:B------:R-:W-:Y:S01]  /*6f2c0*/  STL [R1+0x1d38], R169 ;  /* 0x001d38a901007387 */ /* 0x000fe20000100800 */
[----:B------:R-:W-:-:S03]  /*6f2d0*/  @!P6 IADD3.X R23, R32, UR8, R41, P4, P5 ;  /* 0x000000082017ec10 */ /* 0x000fc6000a7ea429 */
[----:B------:R-:W-:Y:S04]  /*6f2e0*/  STL [R1+0x1d48], R11 ;  /* 0x001d480b01007387 */ /* 0x000fe80000100800 */
[----:B------:R-:W4:Y:S04]  /*6f2f0*/  LDL.LU R2, [R1+0x1298] ;  /* 0x0012980001027983 */ /* 0x000f280000300800 */
[----:B------:R-:W-:Y:S01]  /*6f300*/  @!P6 STL.64 [R1+0x110], R22 ;  /* 0x000110160100e387 */ /* 0x000fe20000100a00 */
[----:B------:R-:W-:-:S13]  /*6f310*/  ISETP.LT.OR P6, PT, R31, 0x101, !P1 ;  /* 0x000001011f00780c */ /* 0x000fda0004fc1670 */
[----:B------:R-:W0:Y:S01]  /*6f320*/  @!P6 LDC.64 R40, c[0x0][0x5c0] ;  /* 0x00017000ff28eb82 */ /* 0x000e220000000a00 */
[----:B------:R-:W-:-:S05]  /*6f330*/  IADD3 R35, P4, R35, 0x188, RZ ;  /* 0x0000018823237810 */ /* 0x000fca0007f9e0ff */
[----:B-1----:R-:W-:Y:S02]  /*6f340*/  IMAD.X R33, RZ, RZ, R139, P4 ;  /* 0x000000ffff217224 */ /* 0x002fe400020e068b */
[----:B------:R-:W-:-:S04]  /*6f350*/  IMAD.WIDE.U32 R38, R35, UR14, R38 ;  /* 0x0000000e23267c25 */ /* 0x000fc8000f8e0026 */
[----:B------:R-:W-:Y:S01]  /*6f360*/  IMAD R33, R33, UR14, RZ ;  /* 0x0000000e21217c24 */ /* 0x000fe2000f8e02ff */
[----:B------:R-:W-:Y:S01]  /*6f370*/  LOP3.LUT P2, RZ, R3, 0x10, RZ, 0xc0, !PT ;  /* 0x0000001003ff7812 */ /* 0x000fe2000784c0ff */
[----:B------:R-:W4:Y:S02]  /*6f380*/  LDL.64 R138, [R1+0x160] ;  /* 0x00016000018a7983 */ /* 0x000f240000100a00 */
[--C-:B------:R-:W-:Y:S01]  /*6f390*/  IMAD R35, R35, UR15, R33.reuse ;  /* 0x0000000f23237c24 */ /* 0x100fe2000f8e0221 */
[----:B------:R-:W-:Y:S02]  /*6f3a0*/  PRMT R33, RZ, 0x7610, R33 ;  /* 0x00007610ff217816 */ /* 0x000fe40000000021 */
[----:B0-----:R-:W-:-:S04]  /*6f3b0*/  @!P6 IADD3 R28, P4, P5, R24, UR13, R40 ;  /* 0x0000000d181cec10 */ /* 0x001fc8000fd9e028 */
[----:B------:R-:W-:Y:S02]  /*6f3c0*/  @!P6 IADD3.X R29, R32, UR12, R41, P4, P5 ;  /* 0x0000000c201dec10 */ /* 0x000fe4000a7ea429 */
[----:B------:R-:W-:-:S04]  /*6f3d0*/  IADD3 R38, P4, R38, UR16, RZ ;  /* 0x0000001026267c10 */ /* 0x000fc8000ff9e0ff */
[----:B------:R-:W-:-:S05]  /*6f3e0*/  IADD3.X R39, R39, UR17, R35, P4, !PT ;  /* 0x0000001127277c10 */ /* 0x000fca000a7fe423 */
[----:B------:R-:W2:Y:S01]  /*6f3f0*/  @!P0 LDG.E.U8 R33, desc[UR32][R38.64] ;  /* 0x0000002026218981 */ /* 0x000ea2000c1e1100 */
[----:B------:R-:W-:-:S13]  /*6f400*/  ISETP.LT.OR P6, PT, R31, 0x102, !P1 ;  /* 0x000001021f00780c */ /* 0x000fda0004fc1670 */
[----:B------:R-:W0:Y:S01]  /*6f410*/  @!P6 LDC.64 R40, c[0x0][0x5c0] ;  /* 0x00017000ff28eb82 */ /* 0x000e220000000a00 */
[----:B--2---:R-:W-:-:S04]  /*6f420*/  LOP3.LUT R33, R33, 0xff, RZ, 0xc0, !PT ;  /* 0x000000ff21217812 */ /* 0x004fc800078ec0ff */
[----:B------:R-:W-:-:S05]  /*6f430*/  F2FP.F16.E4M3.UNPACK_B R33, R33 ;  /* 0x00000021ff21723e */ /* 0x000fca00020006ff */
[----:B------:R-:W-:-:S05]  /*6f440*/  HADD2.F32 R33, -RZ, R33.H0_H0 ;  /* 0x20000021ff217230 */ /* 0x000fca0000004100 */
[----:B------:R-:W-:-:S04]  /*6f450*/  FMUL R33, R33, UR26 ;  /* 0x0000001a21217c20 */ /* 0x000fc80008400000 */
[----:B------:R-:W-:-:S05]  /*6f460*/  FFMA R33, R9, UR27, R33 ;  /* 0x0000001b09217c23 */ /* 0x000fca0008000021 */
[----:B------:R-:W-:-:S05]  /*6f470*/  F2FP.SATFINITE.E4M3.F32.PACK_AB_MERGE_C R33, RZ, R33, RZ ;  /* 0x00000021ff21723e */ /* 0x000fca00048070ff */
[----:B---3--:R1:W-:Y:S02]  /*6f480*/  @!P0 STG.E.U8 desc[UR32][R140.64], R33 ;  /* 0x000000218c008986 */ /* 0x0083e4000c101120 */
[----:B-1----:R-:W-:-:S06]  /*6f490*/  PRMT R33, RZ, 0x7610, R33 ;  /* 0x00007610ff217816 */ /* 0x002fcc0000000021 */
[----:B------:R-:W2:Y:S01]  /*6f4a0*/  @!P2 LDG.E.U8 R33, desc[UR32][R38.64+0x1] ;  /* 0x000001202621a981 */ /* 0x000ea2000c1e1100 */
[----:B0-----:R-:W-:-:S04]  /*6f4b0*/  @!P6 IADD3 R22, P4, P5, R24, UR13, R40 ;  /* 0x0000000d1816ec10 */ /* 0x001fc8000fd9e028 */
[----:B------:R-:W-:Y:S02]  /*6f4c0*/  @!P6 IADD3.X R23, R32, UR12, R41, P4, P5 ;  /* 0x0000000c2017ec10 */ /* 0x000fe4000a7ea429 */
[----:B------:R-:W-:-:S13]  /*6f4d0*/  ISETP.LT.OR P4, PT, R31, 0x9, !P3 ;  /* 0x000000091f00780c */ /* 0x000fda0005f81670 */
[----:B------:R-:W0:Y:S01]  /*6f4e0*/  @!P4 LDC.64 R42, c[0x0][0x5c0] ;  /* 0x00017000ff2acb82 */ /* 0x000e220000000a00 */
[----:B------:R-:W-:Y:S02]  /*6f4f0*/  @!P4 IMAD.MOV.U32 R40, RZ, RZ, R24 ;  /* 0x000000ffff28c224 */ /* 0x000fe400078e0018 */
[----:B------:R-:W-:Y:S02]  /*6f500*/  @!P4 IMAD.MOV.U32 R41, RZ, RZ, R32 ;  /* 0x000000ffff29c224 */ /* 0x000fe400078e0020 */
[----:B------:R-:W-:-:S03]  /*6f510*/  @!P4 IMAD.WIDE.U32 R40, R14, 0x180, R40 ;  /* 0x000001800e28c825 */ /* 0x000fc600078e0028 */
[----:B0-----:R-:W-:Y:S01]  /*6f520*/  @!P4 IADD3 R42, P5, R40, R42, RZ ;  /* 0x0000002a282ac210 */ /* 0x001fe20007fbe0ff */
[----:B------:R-:W-:Y:S04]  /*6f530*/  STL [R1+0x1d34], R28 ;  /* 0x001d341c01007387 */ /* 0x000fe80000100800 */
[----:B------:R-:W-:Y:S04]  /*6f540*/  STL [R1+0x1d30], R29 ;  /* 0x001d301d01007387 */ /* 0x000fe80000100800 */
[----:B------:R-:W3:Y:S01]  /*6f550*/  LDL.LU R9, [R1+0x129c] ;  /* 0x00129c0001097983 */ /* 0x000ee20000300800 */
[----:B--2---:R-:W-:-:S04]  /*6f560*/  LOP3.LUT R33, R33, 0xff, RZ, 0xc0, !PT ;  /* 0x000000ff21217812 */ /* 0x004fc800078ec0ff */
[----:B------:R-:W-:-:S05]  /*6f570*/  F2FP.F16.E4M3.UNPACK_B R33, R33 ;  /* 0x00000021ff21723e */ /* 0x000fca00020006ff */
[----:B------:R-:W-:-:S05]  /*6f580*/  HADD2.F32 R33, -RZ, R33.H0_H0 ;  /* 0x20000021ff217230 */ /* 0x000fca0000004100 */
[----:B------:R-:W-:-:S04]  /*6f590*/  FMUL R33, R33, UR26 ;  /* 0x0000001a21217c20 */ /* 0x000fc80008400000 */
[----:B----4-:R-:W-:-:S05]  /*6f5a0*/  FFMA R33, R2, UR27, R33 ;  /* 0x0000001b02217c23 */ /* 0x010fca0008000021 */
[----:B------:R-:W-:-:S05]  /*6f5b0*/  F2FP.SATFINITE.E4M3.F32.PACK_AB_MERGE_C R33, RZ, R33, RZ ;  /* 0x00000021ff21723e */ /* 0x000fca00048070ff */
[----:B------:R0:W-:Y:S02]  /*6f5c0*/  @!P2 STG.E.U8 desc[UR32][R138.64+0x1], R33 ;  /* 0x000001218a00a986 */ /* 0x0001e4000c101120 */
[----:B0-----:R-:W-:-:S05]  /*6f5d0*/  @!P4 IMAD R33, R15, 0x180, RZ ;  /* 0x000001800f21c824 */ /* 0x001fca00078e02ff */
[--C-:B------:R-:W-:Y:S02]  /*6f5e0*/  @!P4 IADD3.X R43, R43, R41, R33.reuse, P5, !PT ;  /* 0x000000292b2bc210 */ /* 0x100fe40002ffe421 */
[----:B------:R-:W-:-:S06]  /*6f5f0*/  PRMT R33, RZ, 0x7610, R33 ;  /* 0x00007610ff217816 */ /* 0x000fcc0000000021 */
[----:B------:R-:W2:Y:S01]  /*6f600*/  @!P4 LDG.E.U8 R33, desc[UR32][R36.64+0x8] ;  /* 0x000008202421c981 */ /* 0x000ea2000c1e1100 */
[----:B------:R-:W-:-:S13]  /*6f610*/  ISETP.LT.OR P0, PT, R31, 0x109, !P1 ;  /* 0x000001091f00780c */ /* 0x000fda0004f01670 */
[----:B------:R-:W0:Y:S01]  /*6f620*/  @!P0 LDC.64 R40, c[0x0][0x5c0] ;  /* 0x00017000ff288b82 */ /* 0x000e220000000a00 */
[----:B------:R0:W-:Y:S04]  /*6f630*/  @!P6 STL.64 [R1+0x138], R22 ;  /* 0x000138160100e387 */ /* 0x0001e80000100a00 */
[----:B------:R-:W4:Y:S01]  /*6f640*/  LDL.LU R142, [R1+0x12a0] ;  /* 0x0012a000018e7983 */ /* 0x000f220000300800 */
        /* <DEDUP_REMOVED lines=8> */
[----:B------:R0:W-:Y:S01]  /*6f6d0*/  @!P4 STG.E.U8 desc[UR32][R42.64+0x8], R33 ;  /* 0x000008212a00c986 */ /* 0x0001e2000c101120 */
[----:B------:R-:W-:-:S13]  /*6f6e0*/  ISETP.LT.OR P4, PT, R31, 0xa, !P3 ;  /* 0x0000000a1f00780c */ /* 0x000fda0005f81670 */
[----:B------:R-:W1:Y:S01]  /*6f6f0*/  @!P4 LDC.64 R40, c[0x0][0x5c0] ;  /* 0x00017000ff28cb82 */ /* 0x000e620000000a00 */
[----:B0-----:R-:W-:Y:S02]  /*6f700*/  @!P4 IMAD.MOV.U32 R42, RZ, RZ, R24 ;  /* 0x000000ffff2ac224 */ /* 0x001fe400078e0018 */
[----:B------:R-:W-:Y:S02]  /*6f710*/  @!P4 IMAD.MOV.U32 R43, RZ, RZ, R32 ;  /* 0x000000ffff2bc224 */ /* 0x000fe400078e0020 */
[----:B------:R-:W-:-:S04]  /*6f720*/  @!P4 IMAD.WIDE.U32 R42, R14, 0x180, R42 ;  /* 0x000001800e2ac825 */ /* 0x000fc800078e002a */
[----:B------:R-:W-:Y:S01]  /*6f730*/  @!P4 IMAD R33, R15, 0x180, RZ ;  /* 0x000001800f21c824 */ /* 0x000fe200078e02ff */
[----:B-1----:R-:W-:-:S04]  /*6f740*/  @!P4 IADD3 R42, P5, R42, R40, RZ ;  /* 0x000000282a2ac210 */ /* 0x002fc80007fbe0ff */
[--C-:B------:R-:W-:Y:S02]  /*6f750*/  @!P4 IADD3.X R43, R41, R43, R33.reuse, P5, !PT ;  /* 0x0000002b292bc210 */ /* 0x100fe40002ffe421 */
[----:B------:R-:W-:-:S06]  /*6f760*/  PRMT R33, RZ, 0x7610, R33 ;  /* 0x00007610ff217816 */ /* 0x000fcc0000000021 */
[----:B------:R-:W2:Y:S04]  /*6f770*/  @!P4 LDG.E.U8 R33, desc[UR32][R36.64+0x9] ;  /* 0x000009202421c981 */ /* 0x000ea8000c1e1100 */
[----:B------:R0:W-:Y:S01]  /*6f780*/  @!P0 STL.64 [R1+0x160], R22 ;  /* 0x0001601601008387 */ /* 0x0001e20000100a00 */
[----:B------:R-:W-:Y:S02]  /*6f790*/  LOP3.LUT P0, RZ, R3, 0x10000000, RZ, 0xc0, !PT ;  /* 0x1000000003ff7812 */ /* 0x000fe4000780c0ff */
[----:B------:R-:W-:Y:S01]  /*6f7a0*/  LOP3.LUT R34, R34, 0xffff7fff, RZ, 0xc0, !PT ;  /* 0xffff7fff22227812 */ /* 0x000fe200078ec0ff */
[----:B------:R-:W3:Y:S04]  /*6f7b0*/  LDL.LU R9, [R1+0x12a4] ;  /* 0x0012a40001097983 */ /* 0x000ee80000300800 */
[----:B------:R-:W3:Y:S04]  /*6f7c0*/  LDL.64 R140, [R1+0x180] ;  /* 0x00018000018c7983 */ /* 0x000ee80000100a00 */
[----:B------:R-:W3:Y:S04]  /*6f7d0*/  LDL.LU R2, [R1+0x12a8] ;  /* 0x0012a80001027983 */ /* 0x000ee80000300800 */
[----:B------:R-:W3:Y:S01]  /*6f7e0*/  LDL.64 R138, [R1+0x188] ;  /* 0x00018800018a7983 */ /* 0x000ee20000100a00 */
[----:B------:R-:W-:-:S02]  /*6f7f0*/  @P0 LOP3.LUT R34, R34, 0x8000, RZ, 0xfc, !PT ;  /* 0x0000800022220812 */ /* 0x000fc400078efcff */
[----:B------:R-:W-:-:S13]  /*6f800*/  ISETP.LT.OR P0, PT, R31, 0x10a, !P1 ;  /* 0x0000010a1f00780c */ /* 0x000fda0004f01670 */
[----:B------:R-:W0:Y:S02]  /*6f810*/  @!P0 LDC.64 R40, c[0x0][0x5c0] ;  /* 0x00017000ff288b82 */ /* 0x000e240000000a00 */
[----:B0-----:R-:W-:-:S04]  /*6f820*/  @!P0 IADD3 R22, P5, P6, R24, UR13, R40 ;  /* 0x0000000d18168c10 */ /* 0x001fc8000febe028 */
[----:B------:R-:W-:-:S05]  /*6f830*/  @!P0 IADD3.X R23, R32, UR12, R41, P5, P6 ;  /* 0x0000000c20178c10 */ /* 0x000fca000afec429 */
[----:B------:R-:W-:Y:S01]  /*6f840*/  @!P0 STL.64 [R1+0x150], R22 ;  /* 0x0001501601008387 */ /* 0x000fe20000100a00 */
[----:B------:R-:W-:Y:S02]  /*6f850*/  LOP3.LUT P0, RZ, R34, 0x8000, RZ, 0xc0, !PT ;  /* 0x0000800022ff7812 */ /* 0x000fe4000780c0ff */
[----:B--2---:R-:W-:-:S04]  /*6f860*/  LOP3.LUT R33, R33, 0xff, RZ, 0xc0, !PT ;  /* 0x000000ff21217812 */ /* 0x004fc800078ec0ff */
[----:B------:R-:W-:-:S05]  /*6f870*/  F2FP.F16.E4M3.UNPACK_B R33, R33 ;  /* 0x00000021ff21723e */ /* 0x000fca00020006ff */
[----:B------:R-:W-:-:S05]  /*6f880*/  HADD2.F32 R33, -RZ, R33.H0_H0 ;  /* 0x20000021ff217230 */ /* 0x000fca0000004100 */
[----:B------:R-:W-:-:S04]  /*6f890*/  FMUL R33, R33, UR26 ;  /* 0x0000001a21217c20 */ /* 0x000fc80008400000 */
[----:B----4-:R-:W-:-:S05]  /*6f8a0*/  FFMA R33, R142, UR27, R33 ;  /* 0x0000001b8e217c23 */ /* 0x010fca0008000021 */
[----:B------:R-:W-:-:S05]  /*6f8b0*/  F2FP.SATFINITE.E4M3.F32.PACK_AB_MERGE_C R33, RZ, R33, RZ ;  /* 0x00000021ff21723e */ /* 0x000fca00048070ff */
[----:B------:R0:W-:Y:S02]  /*6f8c0*/  @!P4 STG.E.U8 desc[UR32][R42.64+0x9], R33 ;  /* 0x000009212a00c986 */ /* 0x0001e4000c101120 */
[----:B0-----:R-:W-:-:S06]  /*6f8d0*/  PRMT R33, RZ, 0x7610, R33 ;  /* 0x00007610ff217816 */ /* 0x001fcc0000000021 */
[----:B------:R-:W2:Y:S01]  /*6f8e0*/  @!P0 LDG.E.U8 R33, desc[UR32][R38.64+0x8] ;  /* 0x0000082026218981 */ /* 0x000ea2000c1e1100 */
[----:B------:R-:W-:Y:S02]  /*6f8f0*/  LOP3.LUT P2, RZ, R3, 0x4000, RZ, 0xc0, !PT ;  /* 0x0000400003ff7812 */ /* 0x000fe4000784c0ff */
[----:B------:R-:W-:-:S13]  /*6f900*/  ISETP.LT.OR P6, PT, R31, 0x111, !P1 ;  /* 0x000001111f00780c */ /* 0x000fda0004fc1670 */
[----:B------:R-:W0:Y:S01]  /*6f910*/  @!P6 LDC.64 R40, c[0x0][0x5c0] ;  /* 0x00017000ff28eb82 */ /* 0x000e220000000a00 */
[----:B--2---:R-:W-:-:S04]  /*6f920*/  LOP3.LUT R33, R33, 0xff, RZ, 0xc0, !PT ;  /* 0x000000ff21217812 */ /* 0x004fc800078ec0ff */
[----:B------:R-:W-:-:S05]  /*6f930*/  F2FP.F16.E4M3.UNPACK_B R33, R33 ;  /* 0x00000021ff21723e */ /* 0x000fca00020006ff */
[----:B------:R-:W-:-:S05]  /*6f940*/  HADD2.F32 R33, -RZ, R33.H0_H0 ;  /* 0x20000021ff217230 */ /* 0x000fca0000004100 */
[----:B------:R-:W-:-:S04]  /*6f950*/  FMUL R33, R33, UR26 ;  /* 0x0000001a21217c20 */ /* 0x000fc80008400000 */
[----:B---3--:R-:W-:-:S05]  /*6f960*/  FFMA R33, R9, UR27, R33 ;  /* 0x0000001b09217c23 */ /* 0x008fca0008000021 */
[----:B------:R-:W-:-:S05]  /*6f970*/  F2FP.SATFINITE.E4M3.F32.PACK_AB_MERGE_C R33, RZ, R33, RZ ;  /* 0x00000021ff21723e */ /* 0x000fca00048070ff */
[----:B------:R1:W-:Y:S02]  /*6f980*/  @!P0 STG.E.U8 desc[UR32][R140.64+0x8], R33 ;  /* 0x000008218c008986 */ /* 0x0003e4000c101120 */
[----:B-1----:R-:W-:-:S06]  /*6f990*/  PRMT R33, RZ, 0x7610, R33 ;  /* 0x00007610ff217816 */ /* 0x002fcc0000000021 */
[----:B------:R-:W2:Y:S01]  /*6f9a0*/  @!P2 LDG.E.U8 R33, desc[UR32][R38.64+0x9] ;  /* 0x000009202621a981 */ /* 0x000ea2000c1e1100 */
[----:B0-----:R-:W-:-:S04]  /*6f9b0*/  @!P6 IADD3 R22, P4, P5, R24, UR13, R40 ;  /* 0x0000000d1816ec10 */ /* 0x001fc8000fd9e028 */
[----:B------:R-:W-:-:S05]  /*6f9c0*/  @!P6 IADD3.X R23, R32, UR12, R41, P4, P5 ;  /* 0x0000000c2017ec10 */ /* 0x000fca000a7ea429 */
[----:B------:R0:W-:Y:S01]  /*6f9d0*/  @!P6 STL.64 [R1+0x178], R22 ;  /* 0x000178160100e387 */ /* 0x0001e20000100a00 */
[----:B------:R-:W-:-:S03]  /*6f9e0*/  ISETP.LT.OR P6, PT, R31, 0x112, !P1 ;  /* 0x000001121f00780c */ /* 0x000fc60004fc1670 */
[----:B------:R-:W3:Y:S10]  /*6f9f0*/  LDL.LU R9, [R1+0x12ac] ;  /* 0x0012ac0001097983 */ /* 0x000ef40000300800 */
[----:B------:R-:W0:Y:S02]  /*6fa00*/  @!P6 LDC.64 R40, c[0x0][0x5c0] ;  /* 0x00017000ff28eb82 */ /* 0x000e240000000a00 */
[----:B0-----:R-:W-:-:S04]  /*6fa10*/  @!P6 IADD3 R22, P4, P5, R24, UR13, R40 ;  /* 0x0000000d1816ec10 */ /* 0x001fc8000fd9e028 */
[----:B------:R-:W-:Y:S02]  /*6fa20*/  @!P6 IADD3.X R23, R32, UR12, R41, P4, P5 ;  /* 0x0000000c2017ec10 */ /* 0x000fe4000a7ea429 */
[----:B------:R-:W-:-:S13]  /*6fa30*/  ISETP.LT.OR P4, PT, R31, 0x11, !P3 ;  /* 0x000000111f00780c */ /* 0x000fda0005f81670 */
[----:B------:R-:W0:Y:S01]  /*6fa40*/  @!P4 LDC.64 R42, c[0x0][0x5c0] ;  /* 0x00017000ff2acb82 */ /* 0x000e220000000a00 */
[----:B------:R-:W-:Y:S02]  /*6fa50*/  @!P4 IMAD.MOV.U32 R40, RZ, RZ, R24 ;  /* 0x000000ffff28c224 */ /* 0x000fe400078e0018 */
[----:B------:R-:W-:Y:S02]  /*6fa60*/  @!P4 IMAD.MOV.U32 R41, RZ, RZ, R32 ;  /* 0x000000ffff29c224 */ /* 0x000fe400078e0020 */
[----:B------:R-:W-:-:S03]  /*6fa70*/  @!P4 IMAD.WIDE.U32 R40, R14, 0x180, R40 ;  /* 0x000001800e28c825 */ /* 0x000fc600078e0028 */
[----:B0-----:R-:W-:Y:S02]  /*6fa80*/  @!P4 IADD3 R42, P5, R40, R42, RZ ;  /* 0x0000002a282ac210 */ /* 0x001fe40007fbe0ff */
[----:B--2---:R-:W-:-:S04]  /*6fa90*/  LOP3.LUT R33, R33, 0xff, RZ, 0xc0, !PT ;  /* 0x000000ff21217812 */ /* 0x004fc800078ec0ff */
[----:B------:R-:W-:-:S05]  /*6faa0*/  F2FP.F16.E4M3.UNPACK_B R33, R33 ;  /* 0x00000021ff21723e */ /* 0x000fca00020006ff */
[----:B------:R-:W-:-:S05]  /*6fab0*/  HADD2.F32 R33, -RZ, R33.H0_H0 ;  /* 0x20000021ff217230 */ /* 0x000fca0000004100 */
[----:B------:R-:W-:-:S04]  /*6fac0*/  FMUL R33, R33, UR26 ;  /* 0x0000001a21217c20 */ /* 0x000fc80008400000 */
[----:B------:R-:W-:-:S05]  /*6fad0*/  FFMA R33, R2, UR27, R33 ;  /* 0x0000001b02217c23 */ /* 0x000fca0008000021 */
        /* <DEDUP_REMOVED lines=1004> */
[----:B------:R-:W-:Y:S04]  /*739a0*/  @!P6 STL.64 [R1+0x120], R22 ;  /* 0x000120160100e387 */ /* 0x000fe80000100a00 */
        /* <DEDUP_REMOVED lines=19> */
[----:B------:R-:W2:Y:S01]  /*73ae0*/  @!P4 LDG.E.U8 R33, desc[UR32][R36.64+0x71] ;  /* 0x000071202421c981 */ /* 0x000ea2000c1e1100 */
[----:B------:R-:W-:Y:S02]  /*73af0*/  LOP3.LUT P0, RZ, R3, 0x40000000, RZ, 0xc0, !PT ;  /* 0x4000000003ff7812 */ /* 0x000fe4000780c0ff */
[----:B------:R-:W-:-:S11]  /*73b00*/  LOP3.LUT R34, R34, 0xfffffffb, RZ, 0xc0, !PT ;  /* 0xfffffffb22227812 */ /* 0x000fd600078ec0ff */
[----:B------:R-:W-:Y:S02]  /*73b10*/  @P0 LOP3.LUT R34, R34, 0x4, RZ, 0xfc, !PT ;  /* 0x0000000422220812 */ /* 0x000fe400078efcff */
[----:B------:R-:W-:-:S13]  /*73b20*/  ISETP.LT.OR P0, PT, R31, 0x1da, !P1 ;  /* 0x000001da1f00780c */ /* 0x000fda0004f01670 */
[----:B------:R-:W0:Y:S02]  /*73b30*/  @!P0 LDC.64 R40, c[0x0][0x5c0] ;  /* 0x00017000ff288b82 */ /* 0x000e240000000a00 */
[----:B0-----:R-:W-:-:S04]  /*73b40*/  @!P0 IADD3 R102, P5, P6, R24, UR13, R40 ;  /* 0x0000000d18668c10 */ /* 0x001fc8000febe028 */
[----:B------:R-:W-:Y:S02]  /*73b50*/  @!P0 IADD3.X R103, R32, UR12, R41, P5, P6 ;  /* 0x0000000c20678c10 */ /* 0x000fe4000afec429 */
[----:B------:R-:W-:Y:S01]  /*73b60*/  LOP3.LUT P0, RZ, R34, 0x4, RZ, 0xc0, !PT ;  /* 0x0000000422ff7812 */ /* 0x000fe2000780c0ff */
[----:B------:R-:W-:Y:S04]  /*73b70*/  STL [R1+0x1cb8], R164 ;  /* 0x001cb8a401007387 */ /* 0x000fe80000100800 */
[----:B------:R-:W-:Y:S04]  /*73b80*/  STL [R1+0x1cb4], R165 ;  /* 0x001cb4a501007387 */ /* 0x000fe80000100800 */
[----:B------:R-:W3:Y:S04]  /*73b90*/  LDL.LU R9, [R1+0x1374] ;  /* 0x0013740001097983 */ /* 0x000ee80000300800 */
[----:B------:R-:W3:Y:S01]  /*73ba0*/  LDL.64 R140, [R1+0x328] ;  /* 0x00032800018c7983 */ /* 0x000ee20000100a00 */
        /* <DEDUP_REMOVED lines=9> */
[----:B------:R-:W-:-:S03]  /*73c40*/  LOP3.LUT P2, RZ, R3, 0x200000, RZ, 0xc0, !PT ;  /* 0x0020000003ff7812 */ /* 0x000fc6000784c0ff */
[----:B------:R-:W-:Y:S04]  /*73c50*/  STL [R1+0x1cc0], R102 ;  /* 0x001cc06601007387 */ /* 0x000fe80000100800 */
[----:B------:R-:W-:Y:S04]  /*73c60*/  STL [R1+0x1cbc], R103 ;  /* 0x001cbc6701007387 */ /* 0x000fe80000100800 */
[----:B------:R-:W4:Y:S04]  /*73c70*/  LDL.LU R2, [R1+0x1378] ;  /* 0x0013780001027983 */ /* 0x000f280000300800 */
[----:B------:R-:W4:Y:S01]  /*73c80*/  LDL.LU.64 R138, [R1+0x300] ;  /* 0x00030000018a7983 */ /* 0x000f220000300a00 */
        /* <DEDUP_REMOVED lines=25> */
[----:B------:R-:W-:Y:S04]  /*73e20*/  STL [R1+0x1cd0], R72 ;  /* 0x001cd04801007387 */ /* 0x000fe80000100800 */
[----:B------:R-:W-:Y:S04]  /*73e30*/  STL [R1+0x1ccc], R73 ;  /* 0x001ccc4901007387 */ /* 0x000fe80000100800 */
[----:B------:R-:W3:Y:S01]  /*73e40*/  LDL.LU R9, [R1+0x137c] ;  /* 0x00137c0001097983 */ /* 0x000ee20000300800 */
[----:B--2---:R-:W-:-:S04]  /*73e50*/  LOP3.LUT R33, R33, 0xff, RZ, 0xc0, !PT ;  /* 0x000000ff21217812 */ /* 0x004fc800078ec0ff */
[----:B------:R-:W-:-:S05]  /*73e60*/  F2FP.F16.E4M3.UNPACK_B R33, R33 ;  /* 0x00000021ff21723e */ /* 0x000fca00020006ff */
[----:B------:R-:W-:-:S05]  /*73e70*/  HADD2.F32 R33, -RZ, R33.H0_H0 ;  /* 0x20000021ff217230 */ /* 0x000fca0000004100 */
[----:B------:R-:W-:-:S04]  /*73e80*/  FMUL R33, R33, UR26 ;  /* 0x0000001a21217c20 */ /* 0x000fc80008400000 */
[----:B----4-:R-:W-:Y:S01]  /*73e90*/  FFMA R33, R2, UR27, R33 ;  /* 0x0000001b02217c23 */ /* 0x010fe20008000021 */
[----:B------:R-:W-:Y:S01]  /*73ea0*/  ISETP.LT.OR P0, PT, R31, 0x1e9, !P1 ;  /* 0x000001e91f00780c */ /* 0x000fe20004f01670 */
[----:B------:R-:W2:Y:S03]  /*73eb0*/  LDL.LU R2, [R1+0x1380] ;  /* 0x0013800001027983 */ /* 0x000ea60000300800 */
[----:B------:R-:W-:-:S05]  /*73ec0*/  F2FP.SATFINITE.E4M3.F32.PACK_AB_MERGE_C R33, RZ, R33, RZ ;  /* 0x00000021ff21723e */ /* 0x000fca00048070ff */
[----:B------:R0:W-:Y:S02]  /*73ed0*/  @!P2 STG.E.U8 desc[UR32][R138.64+0x71], R33 ;  /* 0x000071218a00a986 */ /* 0x0001e4000c101120 */
[----:B0-----:R-:W-:-:S05]  /*73ee0*/  @!P4 IMAD R33, R15, 0x180, RZ ;  /* 0x000001800f21c824 */ /* 0x001fca00078e02ff */
[--C-:B------:R-:W-:Y:S02]  /*73ef0*/  @!P4 IADD3.X R43, R43, R41, R33.reuse, P5, !PT ;  /* 0x000000292b2bc210 */ /* 0x100fe40002ffe421 */
[----:B------:R-:W-:Y:S01]  /*73f00*/  PRMT R33, RZ, 0x7610, R33 ;  /* 0x00007610ff217816 */ /* 0x000fe20000000021 */
[----:B------:R-:W0:Y:S05]  /*73f10*/  @!P0 LDC.64 R40, c[0x0][0x5c0] ;  /* 0x00017000ff288b82 */ /* 0x000e2a0000000a00 */
[----:B------:R-:W4:Y:S01]  /*73f20*/  @!P4 LDG.E.U8 R33, desc[UR32][R36.64+0x78] ;  /* 0x000078202421c981 */ /* 0x000f22000c1e1100 */
[----:B0-----:R-:W-:-:S04]  /*73f30*/  @!P0 IADD3 R70, P5, P6, R24, UR13, R40 ;  /* 0x0000000d18468c10 */ /* 0x001fc8000febe028 */
[----:B------:R-:W-:Y:S02]  /*73f40*/  @!P0 IADD3.X R71, R32, UR12, R41, P5, P6 ;  /* 0x0000000c20478c10 */ /* 0x000fe4000afec429 */
[----:B----4-:R-:W-:-:S04]  /*73f50*/  LOP3.LUT R33, R33, 0xff, RZ, 0xc0, !PT ;  /* 0x000000ff21217812 */ /* 0x010fc800078ec0ff */
        /* <DEDUP_REMOVED lines=15> */
[----:B------:R-:W3:Y:S01]  /*74050*/  @!P4 LDG.E.U8 R33, desc[UR32][R36.64+0x79] ;  /* 0x000079202421c981 */ /* 0x000ee2000c1e1100 */
[----:B------:R-:W-:-:S13]  /*74060*/  ISETP.LT.OR P2, PT, R31, 0x1ea, !P1 ;  /* 0x000001ea1f00780c */ /* 0x000fda0004f41670 */
[----:B------:R-:W0:Y:S02]  /*74070*/  @!P2 LDC.64 R40, c[0x0][0x5c0] ;  /* 0x00017000ff28ab82 */ /* 0x000e240000000a00 */
[----:B0-----:R-:W-:-:S04]  /*74080*/  @!P2 IADD3 R66, P5, P6, R24, UR13, R40 ;  /* 0x0000000d1842ac10 */ /* 0x001fc8000febe028 */
[----:B------:R-:W-:Y:S02]  /*74090*/  @!P2 IADD3.X R67, R32, UR12, R41, P5, P6 ;  /* 0x0000000c2043ac10 */ /* 0x000fe4000afec429 */
[----:B------:R-:W-:Y:S01]  /*740a0*/  LOP3.LUT P6, RZ, R4, 0x2, RZ, 0xc0, !PT ;  /* 0x0000000204ff7812 */ /* 0x000fe200078cc0ff */
[----:B------:R-:W-:Y:S04]  /*740b0*/  STL [R1+0x1cd8], R70 ;  /* 0x001cd84601007387 */ /* 0x000fe80000100800 */
[----:B------:R-:W-:Y:S04]  /*740c0*/  STL [R1+0x1cd4], R71 ;  /* 0x001cd44701007387 */ /* 0x000fe80000100800 */
[----:B------:R-:W4:Y:S04]  /*740d0*/  LDL.LU R9, [R1+0x1384] ;  /* 0x0013840001097983 */ /* 0x000f280000300800 */
[----:B------:R-:W4:Y:S01]  /*740e0*/  LDL.64 R140, [R1+0x310] ;  /* 0x00031000018c7983 */ /* 0x000f220000100a00 */
        /* <DEDUP_REMOVED lines=9> */
[----:B------:R-:W-:-:S03]  /*74180*/  LOP3.LUT P0, RZ, R3, 0x800000, RZ, 0xc0, !PT ;  /* 0x0080000003ff7812 */ /* 0x000fc6000780c0ff */
[----:B------:R-:W-:Y:S04]  /*74190*/  STL [R1+0x1ce0], R66 ;  /* 0x001ce04201007387 */ /* 0x000fe80000100800 */
[----:B------:R-:W-:Y:S04]  /*741a0*/  STL [R1+0x1cdc], R67 ;  /* 0x001cdc4301007387 */ /* 0x000fe80000100800 */
[----:B------:R-:W3:Y:S04]  /*741b0*/  LDL.LU R2, [R1+0x1388] ;  /* 0x0013880001027983 */ /* 0x000ee80000300800 */
[----:B------:R-:W3:Y:S01]  /*741c0*/  LDL.LU.64 R138, [R1+0x2f0] ;  /* 0x0002f000018a7983 */ /* 0x000ee20000300a00 */
[----:B------:R-:W-:-:S13]  /*741d0*/  ISETP.LT.OR P2, PT, R31, 0x1f1, !P1 ;  /* 0x000001f11f00780c */ /* 0x000fda0004f41670 */
[----:B------:R-:W0:Y:S01]  /*741e0*/  @!P2 LDC.64 R40, c[0x0][0x5c0] ;  /* 0x00017000ff28ab82 */ /* 0x000e220000000a00 */
[----:B--2---:R-:W-:-:S04]  /*741f0*/  LOP3.LUT R33, R33, 0xff, RZ, 0xc0, !PT ;  /* 0x000000ff21217812 */ /* 0x004fc800078ec0ff */
[----:B------:R-:W-:-:S05]  /*74200*/  F2FP.F16.E4M3.UNPACK_B R33, R33 ;  /* 0x00000021ff21723e */ /* 0x000fca00020006ff */
[----:B------:R-:W-:-:S05]  /*74210*/  HADD2.F32 R33, -RZ, R33.H0_H0 ;  /* 0x20000021ff217230 */ /* 0x000fca0000004100 */
[----:B------:R-:W-:-:S04]  /*74220*/  FMUL R33, R33, UR26 ;  /* 0x0000001a21217c20 */ /* 0x000fc80008400000 */
[----:B----4-:R-:W-:-:S05]  /*74230*/  FFMA R33, R9, UR27, R33 ;  /* 0x0000001b09217c23 */ /* 0x010fca0008000021 */
        /* <DEDUP_REMOVED lines=20> */
[----:B------:R-:W4:Y:S01]  /*74380*/  LDL.LU R9, [R1+0x138c] ;  /* 0x00138c0001097983 */ /* 0x000f220000300800 */
[----:B--2---:R-:W-:-:S04]  /*74390*/  LOP3.LUT R33, R33, 0xff, RZ, 0xc0, !PT ;  /* 0x000000ff21217812 */ /* 0x004fc800078ec0ff */
[----:B------:R-:W-:-:S05]  /*743a0*/  F2FP.F16.E4M3.UNPACK_B R33, R33 ;  /* 0x00000021ff21723e */ /* 0x000fca00020006ff */
[----:B------:R-:W-:-:S05]  /*743b0*/  HADD2.F32 R33, -RZ, R33.H0_H0 ;  /* 0x20000021ff217230 */ /* 0x000fca0000004100 */
[----:B------:R-:W-:-:S04]  /*743c0*/  FMUL R33, R33, UR26 ;  /* 0x0000001a21217c20 */ /* 0x000fc80008400000 */
[----:B---3--:R-:W-:Y:S01]  /*743d0*/  FFMA R33, R2, UR27, R33 ;  /* 0x0000001b02217c23 */ /* 0x008fe20008000021 */
[----:B------:R-:W-:Y:S02]  /*743e0*/  LOP3.LUT R13, R13, 0xffffbfff, RZ, 0xc0, !PT ;  /* 0xffffbfff0d0d7812 */ /* 0x000fe400078ec0ff */
[----:B------:R-:W-:Y:S01]  /*743f0*/  LOP3.LUT P2, RZ, R34, 0x2, RZ, 0xc0, !PT ;  /* 0x0000000222ff7812 */ /* 0x000fe2000784c0ff */
[----:B------:R-:W-:Y:S01]  /*74400*/  IMAD.U32 R35, RZ, RZ, UR11 ;  /* 0x0000000bff237e24 */ /* 0x000fe2000f8e00ff */
[----:B------:R-:W2:Y:S01]  /*74410*/  LDL.LU R2, [R1+0x1390] ;  /* 0x0013900001027983 */ /* 0x000ea20000300800 */
[----:B------:R-:W-:-:S05]  /*74420*/  F2FP.SATFINITE.E4M3.F32.PACK_AB_MERGE_C R33, RZ, R33, RZ ;  /* 0x00000021ff21723e */ /* 0x000fca00048070ff */
[----:B------:R0:W-:Y:S02]  /*74430*/  @!P0 STG.E.U8 desc[UR32][R138.64+0x79], R33 ;  /* 0x000079218a008986 */ /* 0x0001e4000c101120 */
[----:B0-----:R-:W-:-:S05]  /*74440*/  @!P4 IMAD R33, R15, 0x180, RZ ;  /* 0x000001800f21c824 */ /* 0x001fca00078e02ff */
[--C-:B------:R-:W-:Y:S02]  /*74450*/  @!P4 IADD3.X R43, R43, R41, R33.reuse, P5, !PT ;  /* 0x000000292b2bc210 */ /* 0x100fe40002ffe421 */
[----:B------:R-:W-:-:S06]  /*74460*/  PRMT R33, RZ, 0x7610, R33 ;  /* 0x00007610ff217816 */ /* 0x000fcc0000000021 */
[----:B------:R-:W3:Y:S01]  /*74470*/  @!P4 LDG.E.U8 R33, desc[UR32][R36.64+0x80] ;  /* 0x000080202421c981 */ /* 0x000ee2000c1e1100 */
[----:B------:R-:W-:-:S13]  /*74480*/  ISETP.LT.OR P0, PT, R31, 0x1f9, !P1 ;  /* 0x000001f91f00780c */ /* 0x000fda0004f01670 */
[----:B------:R-:W0:Y:S01]  /*74490*/  @!P0 LDC.64 R40, c[0x0][0x5c0] ;  /* 0x00017000ff288b82 */ /* 0x000e220000000a00 */
[----:B------:R-:W-:Y:S02]  /*744a0*/  @P1 LOP3.LUT R13, R13, 0x4000, RZ, 0xfc, !PT ;  /* 0x000040000d0d1812 */ /* 0x000fe400078efcff */
[----:B------:R-:W-:Y:S02]  /*744b0*/  LOP3.LUT P1, RZ, R4, 0x10, RZ, 0xc0, !PT ;  /* 0x0000001004ff7812 */ /* 0x000fe4000782c0ff */
[----:B------:R-:W-:-:S11]  /*744c0*/  LOP3.LUT R34, R34, 0xfffffffe, RZ, 0xc0, !PT ;  /* 0xfffffffe22227812 */ /* 0x000fd600078ec0ff */
[----:B------:R-:W-:Y:S02]  /*744d0*/  @P1 LOP3.LUT R34, R34, 0x1, RZ, 0xfc, !PT ;  /* 0x0000000122221812 */ /* 0x000fe400078efcff */
[----:B------:R-:W-:Y:S02]  /*744e0*/  ISETP.LT.OR P1, PT, R31, 0x101, !P2 ;  /* 0x000001011f00780c */ /* 0x000fe40005721670 */
[----:B0-----:R-:W-:-:S04]  /*744f0*/  @!P0 IADD3 R44, P5, P6, R24, UR13, R40 ;  /* 0x0000000d182c8c10 */ /* 0x001fc8000febe028 */
[----:B------:R-:W-:Y:S02]  /*74500*/  @!P0 IADD3.X R45, R32, UR12, R41, P5, P6 ;  /* 0x0000000c202d8c10 */ /* 0x000fe4000afec429 */
[----:B---3--:R-:W-:-:S04]  /*74510*/  LOP3.LUT R33, R33, 0xff, RZ, 0xc0, !PT ;  /* 0x000000ff21217812 */ /* 0x008fc800078ec0ff */
[----:B------:R-:W-:-:S05]  /*74520*/  F2FP.F16.E4M3.UNPACK_B R33, R33 ;  /* 0x00000021ff21723e */ /* 0x000fca00020006ff */
[----:B------:R-:W-:-:S05]  /*74530*/  HADD2.F32 R33, -RZ, R33.H0_H0 ;  /* 0x20000021ff217230 */ /* 0x000fca0000004100 */
[----:B------:R-:W-:-:S04]  /*74540*/  FMUL R33, R33, UR26 ;  /* 0x0000001a21217c20 */ /* 0x000fc80008400000 */
[----:B----4-:R-:W-:-:S05]  /*74550*/  FFMA R33, R9, UR27, R33 ;  /* 0x0000001b09217c23 */ /* 0x010fca0008000021 */
        /* <DEDUP_REMOVED lines=9> */
[----:B------:R-:W-:Y:S01]  /*745f0*/  @!P4 IADD3.X R41, R43, R41, R33, P5, !PT ;  /* 0x000000292b29c210 */ /* 0x000fe20002ffe421 */
[----:B------:R-:W-:Y:S01]  /*74600*/  IMAD.U32 R33, RZ, RZ, UR10 ;  /* 0x0000000aff217e24 */ /* 0x000fe2000f8e00ff */
[----:B------:R-:W-:-:S04]  /*74610*/  @!P1 IADD3 R138, P5, P6, R35, UR9, R24 ;  /* 0x00000009238a9c10 */ /* 0x000fc8000febe018 */
[----:B------:R-:W-:Y:S02]  /*74620*/  @!P1 IADD3.X R139, R33, UR8, R32, P5, P6 ;  /* 0x00000008218b9c10 */ /* 0x000fe4000afec420 */
[----:B------:R-:W-:-:S06]  /*74630*/  PRMT R33, RZ, 0x7610, R33 ;  /* 0x00007610ff217816 */ /* 0x000fcc0000000021 */
[----:B------:R-:W3:Y:S01]  /*74640*/  @!P4 LDG.E.U8 R33, desc[UR32][R36.64+0x81] ;  /* 0x000081202421c981 */ /* 0x000ee2000c1e1100 */
[----:B------:R-:W-:Y:S02]  /*74650*/  ISETP.LT.OR P6, PT, R31, 0x102, !P2 ;  /* 0x000001021f00780c */ /* 0x000fe400057c1670 */
[----:B------:R-:W-:-:S04]  /*74660*/  LOP3.LUT R4, R4, 0xdfffffff, RZ, 0xc0, !PT ;  /* 0xdfffffff04047812 */ /* 0x000fc800078ec0ff */
[----:B------:R-:W-:Y:S02]  /*74670*/  @P1 LOP3.LUT R4, R4, 0x20000000, RZ, 0xfc, !PT ;  /* 0x2000000004041812 */ /* 0x000fe400078efcff */
[----:B------:R-:W-:Y:S01]  /*74680*/  LOP3.LUT P1, RZ, R34, 0x1, RZ, 0xc0, !PT ;  /* 0x0000000122ff7812 */ /* 0x000fe2000782c0ff */
[----:B------:R-:W-:Y:S01]  /*74690*/  IMAD.U32 R34, RZ, RZ, UR11 ;  /* 0x0000000bff227e24 */ /* 0x000fe2000f8e00ff */
[----:B------:R-:W-:Y:S04]  /*746a0*/  STL [R1+0x1cf8], R44 ;  /* 0x001cf82c01007387 */ /* 0x000fe80000100800 */
[----:B------:R-:W-:Y:S04]  /*746b0*/  STL [R1+0x1cf4], R45 ;  /* 0x001cf42d01007387 */ /* 0x000fe80000100800 */
[----:B------:R-:W4:Y:S04]  /*746c0*/  LDL.LU R9, [R1+0x1394] ;  /* 0x0013940001097983 */ /* 0x000f280000300800 */
[----:B------:R-:W4:Y:S01]  /*746d0*/  LDL.LU.64 R142, [R1+0x320] ;  /* 0x00032000018e7983 */ /* 0x000f220000300a00 */
[----:B---3--:R-:W-:-:S04]  /*746e0*/  LOP3.LUT R33, R33, 0xff, RZ, 0xc0, !PT ;  /* 0x000000ff21217812 */ /* 0x008fc800078ec0ff */
[----:B------:R-:W-:-:S05]  /*746f0*/  F2FP.F16.E4M3.UNPACK_B R33, R33 ;  /* 0x00000021ff21723e */ /* 0x000fca00020006ff */
[----:B------:R-:W-:-:S05]  /*74700*/  HADD2.F32 R33, -RZ, R33.H0_H0 ;  /* 0x20000021ff217230 */ /* 0x000fca0000004100 */
[----:B------:R-:W-:-:S04]  /*74710*/  FMUL R33, R33, UR26 ;  /* 0x0000001a21217c20 */ /* 0x000fc80008400000 */
[----:B--2---:R-:W-:Y:S01]  /*74720*/  FFMA R33, R2, UR27, R33 ;  /* 0x0000001b02217c23 */ /* 0x004fe20008000021 */
[----:B------:R-:W-:Y:S01]  /*74730*/  LOP3.LUT P0, RZ, R3, 0x2000000, RZ, 0xc0, !PT ;  /* 0x0200000003ff7812 */ /* 0x000fe2000780c0ff */
[----:B------:R-:W2:Y:S04]  /*74740*/  LDL.LU R2, [R1+0x1398] ;  /* 0x0013980001027983 */ /* 0x000ea80000300800 */
[----:B------:R-:W3:Y:S01]  /*74750*/  LDL.LU.64 R140, [R1+0x2f8] ;  /* 0x0002f800018c7983 */ /* 0x000ee20000300a00 */
[----:B------:R-:W-:-:S05]  /*74760*/  F2FP.SATFINITE.E4M3.F32.PACK_AB_MERGE_C R33, RZ, R33, RZ ;  /* 0x00000021ff21723e */ /* 0x000fca00048070ff */
[----:B------:R0:W-:Y:S01]  /*74770*/  @!P4 STG.E.U8 desc[UR32][R40.64+0x81], R33 ;  /* 0x000081212800c986 */ /* 0x0001e2000c101120 */
[----:B------:R-:W-:Y:S01]  /*74780*/  @!P6 IADD3 R42, P4, P5, R34, UR9, R24 ;  /* 0x00000009222aec10 */ /* 0x000fe2000fd9e018 */
[----:B0-----:R-:W-:-:S05]  /*74790*/  IMAD.U32 R33, RZ, RZ, UR10 ;  /* 0x0000000aff217e24 */ /* 0x001fca000f8e00ff */
[----:B------:R-:W-:Y:S02]  /*747a0*/  @!P6 IADD3.X R43, R33, UR8, R32, P4, P5 ;  /* 0x00000008212bec10 */ /* 0x000fe4000a7ea420 */
[----:B------:R-:W-:-:S06]  /*747b0*/  PRMT R33, RZ, 0x7610, R33 ;  /* 0x00007610ff217816 */ /* 0x000fcc0000000021 */
[----:B------:R-:W4:Y:S02]  /*747c0*/  @!P1 LDG.E.U8 R33, desc[UR32][R38.64+0x80] ;  /* 0x0000802026219981 */ /* 0x000f24000c1e1100 */
[----:B----4-:R-:W-:-:S04]  /*747d0*/  LOP3.LUT R33, R33, 0xff, RZ, 0xc0, !PT ;  /* 0x000000ff21217812 */ /* 0x010fc800078ec0ff */
[----:B------:R-:W-:-:S05]  /*747e0*/  F2FP.F16.E4M3.UNPACK_B R33, R33 ;  /* 0x00000021ff21723e */ /* 0x000fca00020006ff */
[----:B------:R-:W-:-:S05]  /*747f0*/  HADD2.F32 R33, -RZ, R33.H0_H0 ;  /* 0x20000021ff217230 */ /* 0x000fca0000004100 */
[----:B------:R-:W-:-:S04]  /*74800*/  FMUL R33, R33, UR26 ;  /* 0x0000001a21217c20 */ /* 0x000fc80008400000 */
[----:B------:R-:W-:-:S05]  /*74810*/  FFMA R33, R9, UR27, R33 ;  /* 0x0000001b09217c23 */ /* 0x000fca0008000021 */
[----:B------:R-:W-:-:S05]  /*74820*/  F2FP.SATFINITE.E4M3.F32.PACK_AB_MERGE_C R33, RZ, R33, RZ ;  /* 0x00000021ff21723e */ /* 0x000fca00048070ff */
[----:B------:R0:W-:Y:S02]  /*74830*/  @!P1 STG.E.U8 desc[UR32][R142.64+0x80], R33 ;  /* 0x000080218e009986 */ /* 0x0001e4000c101120 */
[----:B0-----:R-:W-:-:S06]  /*74840*/  PRMT R33, RZ, 0x7610, R33 ;  /* 0x00007610ff217816 */ /* 0x001fcc0000000021 */
[----:B------:R-:W4:Y:S01]  /*74850*/  @!P0 LDG.E.U8 R33, desc[UR32][R38.64+0x81] ;  /* 0x0000812026218981 */ /* 0x000f22000c1e1100 */
[----:B------:R-:W-:-:S04]  /*74860*/  LOP3.LUT R4, R4, 0xefffffff, RZ, 0xc0, !PT ;  /* 0xefffffff04047812 */ /* 0x000fc800078ec0ff */
[----:B------:R-:W-:Y:S02]  /*74870*/  @P6 LOP3.LUT R4, R4, 0x10000000, RZ, 0xfc, !PT ;  /* 0x1000000004046812 */ /* 0x000fe400078efcff */
[----:B------:R-:W-:Y:S01]  /*74880*/  ISETP.LT.OR P6, PT, R31, 0x109, !P2 ;  /* 0x000001091f00780c */ /* 0x000fe200057c1670 */
[----:B------:R-:W-:-:S12]  /*74890*/  IMAD.U32 R34, RZ, RZ, UR10 ;  /* 0x0000000aff227e24 */ /* 0x000fd8000f8e00ff */
[----:B------:R-:W-:-:S04]  /*748a0*/  @!P6 IADD3 R11, P4, P5, R35, UR9, R24 ;  /* 0x00000009230bec10 */ /* 0x000fc8000fd9e018 */
[----:B------:R-:W-:Y:S02]  /*748b0*/  @!P6 IADD3.X R9, R34, UR8, R32, P4, P5 ;  /* 0x000000082209ec10 */ /* 0x000fe4000a7ea420 */
[----:B------:R-:W-:-:S13]  /*748c0*/  ISETP.LT.OR P4, PT, R31, 0x89, !P3 ;  /* 0x000000891f00780c */ /* 0x000fda0005f81670 */
[----:B------:R-:W0:Y:S01]  /*748d0*/  @!P4 LDC.64 R40, c[0x0][0x5c0] ;  /* 0x00017000ff28cb82 */ /* 0x000e220000000a00 */
[----:B------:R-:W-:Y:S02]  /*748e0*/  @!P4 IMAD.MOV.U32 R34, RZ, RZ, R24 ;  /* 0x000000ffff22c224 */ /* 0x000fe400078e0018 */
[----:B------:R-:W-:Y:S02]  /*748f0*/  @!P4 IMAD.MOV.U32 R35, RZ, RZ, R32 ;  /* 0x000000ffff23c224 */ /* 0x000fe400078e0020 */
[----:B------:R-:W-:Y:S01]  /*74900*/  @!P4 IMAD.WIDE.U32 R34, R14, 0x180, R34 ;  /* 0x000001800e22c825 */ /* 0x000fe200078e0022 */
[----:B------:R-:W-:Y:S01]  /*74910*/  LOP3.LUT R4, R4, 0xf7ffffff, RZ, 0xc0, !PT ;  /* 0xf7ffffff04047812 */ /* 0x000fe200078ec0ff */
[----:B------:R-:W-:Y:S04]  /*74920*/  @!P6 STL [R1+0x310], R11 ;  /* 0x0003100b0100e387 */ /* 0x000fe80000100800 */
[----:B------:R1:W-:Y:S01]  /*74930*/  @!P6 STL [R1+0x314], R9 ;  /* 0x000314090100e387 */ /* 0x0003e20000100800 */
[----:B------:R-:W-:-:S03]  /*74940*/  @P6 LOP3.LUT R4, R4, 0x8000000, RZ, 0xfc, !PT ;  /* 0x0800000004046812 */ /* 0x000fc600078efcff */
[----:B-1----:R-:W3:Y:S01]  /*74950*/  LDL.LU R9, [R1+0x139c] ;  /* 0x00139c0001097983 */ /* 0x002ee20000300800 */
[----:B0-----:R-:W-:Y:S01]  /*74960*/  @!P4 IADD3 R34, P5, R34, R40, RZ ;  /* 0x000000282222c210 */ /* 0x001fe20007fbe0ff */
[----:B------:R-:W-:Y:S01]  /*74970*/  IMAD.U32 R40, RZ, RZ, UR11 ;  /* 0x0000000bff287e24 */ /* 0x000fe2000f8e00ff */
[----:B----4-:R-:W-:-:S04]  /*74980*/  LOP3.LUT R33, R33, 0xff, RZ, 0xc0, !PT ;  /* 0x000000ff21217812 */ /* 0x010fc800078ec0ff */
[----:B------:R-:W-:-:S05]  /*74990*/  F2FP.F16.E4M3.UNPACK_B R33, R33 ;  /* 0x00000021ff21723e */ /* 0x000fca00020006ff */
[----:B------:R-:W-:-:S05]  /*749a0*/  HADD2.F32 R33, -RZ, R33.H0_H0 ;  /* 0x20000021ff217230 */ /* 0x000fca0000004100 */
[----:B------:R-:W-:-:S04]  /*749b0*/  FMUL R33, R33, UR26 ;  /* 0x0000001a21217c20 */ /* 0x000fc80008400000 */
[----:B--2---:R-:W-:Y:S01]  /*749c0*/  FFMA R33, R2, UR27, R33 ;  /* 0x0000001b02217c23 */ /* 0x004fe20008000021 */
[----:B------:R-:W-:Y:S02]  /*749d0*/  LOP3.LUT R4, R4, 0xfbffffff, RZ, 0xc0, !PT ;  /* 0xfbffffff04047812 */ /* 0x000fe400078ec0ff */
[----:B------:R-:W-:Y:S01]  /*749e0*/  LOP3.LUT R13, R13, 0x7fffffff, RZ, 0xc0, !PT ;  /* 0x7fffffff0d0d7812 */ /* 0x000fe200078ec0ff */
[----:B------:R-:W2:Y:S01]  /*749f0*/  LDL.LU R2, [R1+0x13a0] ;  /* 0x0013a00001027983 */ /* 0x000ea20000300800 */
[----:B------:R-:W-:-:S05]  /*74a00*/  F2FP.SATFINITE.E4M3.F32.PACK_AB_MERGE_C R33, RZ, R33, RZ ;  /* 0x00000021ff21723e */ /* 0x000fca00048070ff */
[----:B---3--:R0:W-:Y:S01]  /*74a10*/  @!P0 STG.E.U8 desc[UR32][R140.64+0x81], R33 ;  /* 0x000081218c008986 */ /* 0x0081e2000c101120 */
[----:B------:R-:W-:Y:S01]  /*74a20*/  ISETP.LT.OR P0, PT, R31, 0x10a, !P2 ;  /* 0x0000010a1f00780c */ /* 0x000fe20005701670 */
[----:B0-----:R-:W-:-:S05]  /*74a30*/  @!P4 IMAD R33, R15, 0x180, RZ ;  /* 0x000001800f21c824 */ /* 0x001fca00078e02ff */
[----:B------:R-:W-:Y:S01]  /*74a40*/  @!P4 IADD3.X R35, R41, R35, R33, P5, !PT ;  /* 0x000000232923c210 */ /* 0x000fe20002ffe421 */
[----:B------:R-:W-:-:S06]  /*74a50*/  IMAD.U32 R33, RZ, RZ, UR10 ;  /* 0x0000000aff217e24 */ /* 0x000fcc000f8e00ff */
[----:B------:R-:W-:-:S04]  /*74a60*/  @!P0 IADD3 R140, P5, P6, R40, UR9, R24 ;  /* 0x00000009288c8c10 */ /* 0x000fc8000febe018 */
[----:B------:R-:W-:Y:S02]  /*74a70*/  @!P0 IADD3.X R141, R33, UR8, R32, P5, P6 ;  /* 0x00000008218d8c10 */ /* 0x000fe4000afec420 */
[----:B------:R-:W-:-:S06]  /*74a80*/  PRMT R33, RZ, 0x7610, R33 ;  /* 0x00007610ff217816 */ /* 0x000fcc0000000021 */
[----:B------:R-:W3:Y:S01]  /*74a90*/  @!P4 LDG.E.U8 R33, desc[UR32][R36.64+0x88] ;  /* 0x000088202421c981 */ /* 0x000ee2000c1e1100 */
[----:B------:R-:W-:-:S04]  /*74aa0*/  @P0 LOP3.LUT R4, R4, 0x4000000, RZ, 0xfc, !PT ;  /* 0x0400000004040812 */ /* 0x000fc800078efcff */
[----:B------:R-:W-:-:S13]  /*74ab0*/  LOP3.LUT P1, RZ, R4, 0x80, RZ, 0xc0, !PT ;  /* 0x0000008004ff7812 */ /* 0x000fda000782c0ff */
[----:B------:R-:W-:Y:S02]  /*74ac0*/  @P1 LOP3.LUT R13, R13, 0x80000000, RZ, 0xfc, !PT ;  /* 0x800000000d0d1812 */ /* 0x000fe400078efcff */
[----:B------:R-:W-:Y:S02]  /*74ad0*/  ISETP.LT.OR P1, PT, R31, 0x111, !P2 ;  /* 0x000001111f00780c */ /* 0x000fe40005721670 */
[----:B---3--:R-:W-:-:S04]  /*74ae0*/  LOP3.LUT R33, R33, 0xff, RZ, 0xc0, !PT ;  /* 0x000000ff21217812 */ /* 0x008fc800078ec0ff */
[----:B------:R-:W-:-:S05]  /*74af0*/  F2FP.F16.E4M3.UNPACK_B R33, R33 ;  /* 0x00000021ff21723e */ /* 0x000fca00020006ff */
[----:B------:R-:W-:-:S05]  /*74b00*/  HADD2.F32 R33, -RZ, R33.H0_H0 ;  /* 0x20000021ff217230 */ /* 0x000fca0000004100 */
[----:B------:R-:W-:-:S04]  /*74b10*/  FMUL R33, R33, UR26 ;  /* 0x0000001a21217c20 */ /* 0x000fc80008400000 */
[----:B------:R-:W-:Y:S01]  /*74b20*/  FFMA R33, R9, UR27, R33 ;  /* 0x0000001b09217c23 */ /* 0x000fe20008000021 */
[----:B------:R-:W-:Y:S01]  /*74b30*/  LOP3.LUT R4, R4, 0xfdffffff, RZ, 0xc0, !PT ;  /* 0xfdffffff04047812 */ /* 0x000fe200078ec0ff */
[----:B------:R-:W3:Y:S04]  /*74b40*/  LDL.LU R9, [R1+0x13a4] ;  /* 0x0013a40001097983 */ /* 0x000ee80000300800 */
[----:B------:R-:W4:Y:S01]  /*74b50*/  LDL.LU.64 R90, [R1+0x340] ;  /* 0x00034000015a7983 */ /* 0x000f220000300a00 */
        /* <DEDUP_REMOVED lines=8> */
[----:B-1----:R-:W-:Y:S01]  /*74be0*/  @!P4 IADD3 R34, P5, R34, R40, RZ ;  /* 0x000000282222c210 */ /* 0x002fe20007fbe0ff */
[----:B------:R-:W-:-:S03]  /*74bf0*/  IMAD.U32 R40, RZ, RZ, UR11 ;  /* 0x0000000bff287e24 */ /* 0x000fc6000f8e00ff */
[----:B------:R-:W-:Y:S01]  /*74c00*/  @!P4 IADD3.X R35, R41, R35, R33, P5, !PT ;  /* 0x000000232923c210 */ /* 0x000fe20002ffe421 */
[----:B------:R-:W-:Y:S01]  /*74c10*/  IMAD.U32 R33, RZ, RZ, UR10 ;  /* 0x0000000aff217e24 */ /* 0x000fe2000f8e00ff */
[----:B------:R-:W-:-:S04]  /*74c20*/  @!P1 IADD3 R22, P5, P6, R40, UR9, R24 ;  /* 0x0000000928169c10 */ /* 0x000fc8000febe018 */
[----:B------:R-:W-:Y:S02]  /*74c30*/  @!P1 IADD3.X R11, R33, UR8, R32, P5, P6 ;  /* 0x00000008210b9c10 */ /* 0x000fe4000afec420 */
[----:B------:R-:W-:-:S06]  /*74c40*/  PRMT R33, RZ, 0x7610, R33 ;  /* 0x00007610ff217816 */ /* 0x000fcc0000000021 */
[----:B------:R-:W2:Y:S01]  /*74c50*/  @!P4 LDG.E.U8 R33, desc[UR32][R36.64+0x89] ;  /* 0x000089202421c981 */ /* 0x000ea2000c1e1100 */
[----:B------:R-:W-:-:S03]  /*74c60*/  ISETP.LT.OR P6, PT, R31, 0x112, !P2 ;  /* 0x000001121f00780c */ /* 0x000fc600057c1670 */
[----:B------:R-:W-:Y:S01]  /*74c70*/  @!P1 STL [R1+0x308], R22 ;  /* 0x0003081601009387 */ /* 0x000fe20000100800 */
[----:B------:R-:W-:-:S03]  /*74c80*/  @P1 LOP3.LUT R4, R4, 0x2000000, RZ, 0xfc, !PT ;  /* 0x0200000004041812 */ /* 0x000fc600078efcff */
[----:B------:R-:W-:Y:S01]  /*74c90*/  @!P1 STL [R1+0x30c], R11 ;  /* 0x00030c0b01009387 */ /* 0x000fe20000100800 */
[----:B------:R-:W-:Y:S02]  /*74ca0*/  LOP3.LUT P1, RZ, R13, 0x80000000, RZ, 0xc0, !PT ;  /* 0x800000000dff7812 */ /* 0x000fe4000782c0ff */
[----:B--2---:R-:W-:-:S04]  /*74cb0*/  LOP3.LUT R33, R33, 0xff, RZ, 0xc0, !PT ;  /* 0x000000ff21217812 */ /* 0x004fc800078ec0ff */
[----:B------:R-:W-:-:S05]  /*74cc0*/  F2FP.F16.E4M3.UNPACK_B R33, R33 ;  /* 0x00000021ff21723e */ /* 0x000fca00020006ff */
[----:B------:R-:W-:-:S05]  /*74cd0*/  HADD2.F32 R33, -RZ, R33.H0_H0 ;  /* 0x20000021ff217230 */ /* 0x000fca0000004100 */
[----:B------:R-:W-:-:S04]  /*74ce0*/  FMUL R33, R33, UR26 ;  /* 0x0000001a21217c20 */ /* 0x000fc80008400000 */
[----:B------:R-:W-:Y:S01]  /*74cf0*/  FFMA R33, R2, UR27, R33 ;  /* 0x0000001b02217c23 */ /* 0x000fe20008000021 */
[----:B------:R-:W-:Y:S01]  /*74d00*/  LOP3.LUT P0, RZ, R3, 0x20000000, RZ, 0xc0, !PT ;  /* 0x2000000003ff7812 */ /* 0x000fe2000780c0ff */
[----:B------:R-:W2:Y:S04]  /*74d10*/  LDL.LU R2, [R1+0x13a8] ;  /* 0x0013a80001027983 */ /* 0x000ea80000300800 */
[----:B------:R-:W2:Y:S01]  /*74d20*/  LDL.LU.64 R68, [R1+0x318] ;  /* 0x0003180001447983 */ /* 0x000ea20000300a00 */
[----:B------:R-:W-:-:S05]  /*74d30*/  F2FP.SATFINITE.E4M3.F32.PACK_AB_MERGE_C R33, RZ, R33, RZ ;  /* 0x00000021ff21723e */ /* 0x000fca00048070ff */
[----:B------:R0:W-:Y:S02]  /*74d40*/  @!P4 STG.E.U8 desc[UR32][R34.64+0x89], R33 ;  /* 0x000089212200c986 */ /* 0x0001e4000c101120 */
[----:B0-----:R-:W-:Y:S02]  /*74d50*/  IMAD.U32 R34, RZ, RZ, UR11 ;  /* 0x0000000bff227e24 */ /* 0x001fe4000f8e00ff */
[----:B------:R-:W-:-:S03]  /*74d60*/  IMAD.U32 R33, RZ, RZ, UR10 ;  /* 0x0000000aff217e24 */ /* 0x000fc6000f8e00ff */
[----:B------:R-:W-:-:S04]  /*74d70*/  @!P6 IADD3 R142, P4, P5, R34, UR9, R24 ;  /* 0x00000009228eec10 */ /* 0x000fc8000fd9e018 */
[----:B------:R-:W-:Y:S02]  /*74d80*/  @!P6 IADD3.X R143, R33, UR8, R32, P4, P5 ;  /* 0x00000008218fec10 */ /* 0x000fe4000a7ea420 */
[----:B------:R-:W-:-:S06]  /*74d90*/  PRMT R33, RZ, 0x7610, R33 ;  /* 0x00007610ff217816 */ /* 0x000fcc0000000021 */
[----:B------:R-:W3:Y:S02]  /*74da0*/  @!P1 LDG.E.U8 R33, desc[UR32][R38.64+0x88] ;  /* 0x0000882026219981 */ /* 0x000ee4000c1e1100 */
[----:B---3--:R-:W-:-:S04]  /*74db0*/  LOP3.LUT R33, R33, 0xff, RZ, 0xc0, !PT ;  /* 0x000000ff21217812 */ /* 0x008fc800078ec0ff */
[----:B------:R-:W-:-:S05]  /*74dc0*/  F2FP.F16.E4M3.UNPACK_B R33, R33 ;  /* 0x00000021ff21723e */ /* 0x000fca00020006ff */
[----:B------:R-:W-:-:S05]  /*74dd0*/  HADD2.F32 R33, -RZ, R33.H0_H0 ;  /* 0x20000021ff217230 */ /* 0x000fca0000004100 */
[----:B------:R-:W-:-:S04]  /*74de0*/  FMUL R33, R33, UR26 ;  /* 0x0000001a21217c20 */ /* 0x000fc80008400000 */
[----:B------:R-:W-:-:S05]  /*74df0*/  FFMA R33, R9, UR27, R33 ;  /* 0x0000001b09217c23 */ /* 0x000fca0008000021 */
[----:B------:R-:W-:-:S05]  /*74e00*/  F2FP.SATFINITE.E4M3.F32.PACK_AB_MERGE_C R33, RZ, R33, RZ ;  /* 0x00000021ff21723e */ /* 0x000fca00048070ff */
[----:B----4-:R0:W-:Y:S02]  /*74e10*/  @!P1 STG.E.U8 desc[UR32][R90.64+0x88], R33 ;  /* 0x000088215a009986 */ /* 0x0101e4000c101120 */
[----:B0-----:R-:W-:-:S06]  /*74e20*/  PRMT R33, RZ, 0x7610, R33 ;  /* 0x00007610ff217816 */ /* 0x001fcc0000000021 */
[----:B------:R-:W3:Y:S01]  /*74e30*/  @!P0 LDG.E.U8 R33, desc[UR32][R38.64+0x89] ;  /* 0x0000892026218981 */ /* 0x000ee2000c1e1100 */
[----:B------:R-:W-:-:S04]  /*74e40*/  LOP3.LUT R4, R4, 0xfeffffff, RZ, 0xc0, !PT ;  /* 0xfeffffff04047812 */ /* 0x000fc800078ec0ff */
[----:B------:R-:W-:Y:S02]  /*74e50*/  @P6 LOP3.LUT R4, R4, 0x1000000, RZ, 0xfc, !PT ;  /* 0x0100000004046812 */ /* 0x000fe400078efcff */
[----:B------:R-:W-:Y:S01]  /*74e60*/  ISETP.LT.OR P6, PT, R31, 0x119, !P2 ;  /* 0x000001191f00780c */ /* 0x000fe200057c1670 */
[----:B------:R-:W-:Y:S02]  /*74e70*/  IMAD.U32 R35, RZ, RZ, UR11 ;  /* 0x0000000bff237e24 */ /* 0x000fe4000f8e00ff */
[----:B------:R-:W-:-:S10]  /*74e80*/  IMAD.U32 R34, RZ, RZ, UR10 ;  /* 0x0000000aff227e24 */ /* 0x000fd4000f8e00ff */
        /* <DEDUP_REMOVED lines=11> */
[----:B-1----:R-:W4:Y:S01]  /*74f40*/  LDL.LU R9, [R1+0x13ac] ;  /* 0x0013ac0001097983 */ /* 0x002f220000300800 */
[----:B0-----:R-:W-:Y:S01]  /*74f50*/  @!P4 IADD3 R34, P5, R34, R40, RZ ;  /* 0x000000282222c210 */ /* 0x001fe20007fbe0ff */
[----:B------:R-:W-:Y:S01]  /*74f60*/  IMAD.U32 R40, RZ, RZ, UR11 ;  /* 0x0000000bff287e24 */ /* 0x000fe2000f8e00ff */
[----:B---3--:R-:W-:-:S04]  /*74f70*/  LOP3.LUT R33, R33, 0xff, RZ, 0xc0, !PT ;  /* 0x000000ff21217812 */ /* 0x008fc800078ec0ff */
        /* <DEDUP_REMOVED lines=8> */
[----:B------:R0:W-:Y:S01]  /*75000*/  @!P0 STG.E.U8 desc[UR32][R68.64+0x89], R33 ;  /* 0x0000892144008986 */ /* 0x0001e2000c101120 */
        /* <DEDUP_REMOVED lines=16> */
[----:B----4-:R-:W-:Y:S01]  /*75110*/  FFMA R33, R9, UR27, R33 ;  /* 0x0000001b09217c23 */ /* 0x010fe20008000021 */
[C---:B------:R-:W-:Y:S01]  /*75120*/  LOP3.LUT P0, RZ, R4.reuse, 0x1, RZ, 0xc0, !PT ;  /* 0x0000000104ff7812 */ /* 0x040fe2000780c0ff */
[----:B------:R-:W3:Y:S03]  /*75130*/  LDL.LU R9, [R1+0x13b4] ;  /* 0x0013b40001097983 */ /* 0x000ee60000300800 */
[----:B------:R-:W-:Y:S02]  /*75140*/  F2FP.SATFINITE.E4M3.F32.PACK_AB_MERGE_C R33, RZ, R33, RZ ;  /* 0x00000021ff21723e */ /* 0x000fe400048070ff */
[----:B------:R-:W-:Y:S01]  /*75150*/  LOP3.LUT R4, R4, 0xffdfffff, RZ, 0xc0, !PT ;  /* 0xffdfffff04047812 */ /* 0x000fe200078ec0ff */
[----:B------:R-:W4:Y:S04]  /*75160*/  LDL.64 R146, [R1+0x348] ;  /* 0x0003480001927983 */ /* 0x000f280000100a00 */
        /* <DEDUP_REMOVED lines=24> */
[----:B------:R-:W-:Y:S02]  /*752f0*/  FFMA R33, R2, UR27, R33 ;  /* 0x0000001b02217c23 */ /* 0x000fe40008000021 */
        /* <DEDUP_REMOVED lines=69> */
[----:B------:R-:W4:Y:S04]  /*75750*/  LDL.LU.64 R96, [R1+0x360] ;  /* 0x0003600001607983 */ /* 0x000f280000300a00 */
        /* <DEDUP_REMOVED lines=68> */
[----:B------:R-:W-:Y:S02]  /*75ba0*/  LOP3.LUT P1, RZ, R6, 0x80000, RZ, 0xc0, !PT ;  /* 0x0008000006ff7812 */ /* 0x000fe4000782c0ff */
        /* <DEDUP_REMOVED lines=12> */
[----:B------:R-:W-:Y:S02]  /*75c70*/  @P1 LOP3.LUT R13, R13, 0x10000000, RZ, 0xfc, !PT ;  /* 0x100000000d0d1812 */ /* 0x000fe400078efcff */
[----:B------:R-:W-:Y:S02]  /*75c80*/  ISETP.LT.OR P1, PT, R31, 0x141, !P2 ;  /* 0x000001411f00780c */ /* 0x000fe40005721670 */
[----:B---3--:R-:W-:-:S04]  /*75c90*/  LOP3.LUT R33, R33, 0xff, RZ, 0xc0, !PT ;  /* 0x000000ff21217812 */ /* 0x008fc800078ec0ff */
[----:B------:R-:W-:-:S05]  /*75ca0*/  F2FP.F16.E4M3.UNPACK_B R33, R33 ;  /* 0x00000021ff21723e */ /* 0x000fca00020006ff */
[----:B------:R-:W-:-:S05]  /*75cb0*/  HADD2.F32 R33, -RZ, R33.H0_H0 ;  /* 0x20000021ff217230 */ /* 0x000fca0000004100 */
[----:B------:R-:W-:-:S04]  /*75cc0*/  FMUL R33, R33, UR26 ;  /* 0x0000001a21217c20 */ /* 0x000fc80008400000 */
[----:B----4-:R-:W-:Y:S01]  /*75cd0*/  FFMA R33, R9, UR27, R33 ;  /* 0x0000001b09217c23 */ /* 0x010fe20008000021 */
        /* <DEDUP_REMOVED lines=19> */
[----:B------:R-:W-:Y:S02]  /*75e10*/  ISETP.LT.OR P6, PT, R31, 0x142, !P2 ;  /* 0x000001421f00780c */ /* 0x000fe400057c1670 */
[----:B------:R-:W-:-:S04]  /*75e20*/  @P0 LOP3.LUT R4, R4, 0x4000, RZ, 0xfc, !PT ;  /* 0x0000400004040812 */ /* 0x000fc800078efcff */
[C---:B------:R-:W-:Y:S02]  /*75e30*/  LOP3.LUT P0, RZ, R4.reuse, 0x40, RZ, 0xc0, !PT ;  /* 0x0000004004ff7812 */ /* 0x040fe4000780c0ff */
[----:B------:R-:W-:Y:S01]  /*75e40*/  LOP3.LUT R4, R4, 0xffffdfff, RZ, 0xc0, !PT ;  /* 0xffffdfff04047812 */ /* 0x000fe200078ec0ff */
[----:B------:R-:W-:Y:S04]  /*75e50*/  @!P1 STL [R1+0x368], R22 ;  /* 0x0003681601009387 */ /* 0x000fe80000100800 */
[----:B------:R-:W-:Y:S01]  /*75e60*/  @!P1 STL [R1+0x36c], R11 ;  /* 0x00036c0b01009387 */ /* 0x000fe20000100800 */
[----:B------:R-:W-:Y:S02]  /*75e70*/  @P1 LOP3.LUT R4, R4, 0x2000, RZ, 0xfc, !PT ;  /* 0x0000200004041812 */ /* 0x000fe400078efcff */
[----:B------:R-:W-:-:S02]  /*75e80*/  LOP3.LUT P1, RZ, R13, 0x10000000, RZ, 0xc0, !PT ;  /* 0x100000000dff7812 */ /* 0x000fc4000782c0ff */
        /* <DEDUP_REMOVED lines=70> */
[----:B------:R-:W4:Y:S01]  /*762f0*/  LDL.64 R152, [R1+0x3a0] ;  /* 0x0003a00001987983 */ /* 0x000f220000100a00 */
        /* <DEDUP_REMOVED lines=17> */
[----:B------:R-:W-:Y:S01]  /*76410*/  @P0 LOP3.LUT R4, R4, 0x400, RZ, 0xfc, !PT ;  /* 0x0000040004040812 */ /* 0x000fe200078efcff */
[----:B------:R-:W-:Y:S03]  /*76420*/  @!P1 STL [R1+0x388], R22 ;  /* 0x0003881601009387 */ /* 0x000fe60000100800 */
[----:B------:R-:W-:Y:S01]  /*76430*/  LOP3.LUT R4, R4, 0xfffffdff, RZ, 0xc0, !PT ;  /* 0xfffffdff04047812 */ /* 0x000fe200078ec0ff */
[----:B------:R-:W-:Y:S03]  /*76440*/  @!P1 STL [R1+0x38c], R11 ;  /* 0x00038c0b01009387 */ /* 0x000fe60000100800 */
[----:B------:R-:W-:-:S02]  /*76450*/  @P1 LOP3.LUT R4, R4, 0x200, RZ, 0xfc, !PT ;  /* 0x0000020004041812 */ /* 0x000fc400078efcff */
        /* <DEDUP_REMOVED lines=121> */
[----:B------:R-:W-:-:S03]  /*76bf0*/  LOP3.LUT R4, R4, 0xffffffef, RZ, 0xc0, !PT ;  /* 0xffffffef04047812 */ /* 0x000fc600078ec0ff */
[----:B------:R-:W-:Y:S04]  /*76c00*/  @!P6 STL [R1+0x3a0], R22 ;  /* 0x0003a0160100e387 */ /* 0x000fe80000100800 */
[----:B------:R0:W-:Y:S01]  /*76c10*/  @!P6 STL [R1+0x3a4], R11 ;  /* 0x0003a40b0100e387 */ /* 0x0001e20000100800 */
[----:B------:R-:W-:Y:S02]  /*76c20*/  @P6 LOP3.LUT R4, R4, 0x10, RZ, 0xfc, !PT ;  /* 0x0000001004046812 */ /* 0x000fe400078efcff */
[----:B------:R-:W-:Y:S01]  /*76c30*/  ISETP.LT.OR P6, PT, R31, 0x169, !P2 ;  /* 0x000001691f00780c */ /* 0x000fe200057c1670 */
[----:B------:R-:W-:Y:S02]  /*76c40*/  IMAD.U32 R35, RZ, RZ, UR11 ;  /* 0x0000000bff237e24 */ /* 0x000fe4000f8e00ff */
[----:B------:R-:W-:-:S10]  /*76c50*/  IMAD.U32 R34, RZ, RZ, UR10 ;  /* 0x0000000aff227e24 */ /* 0x000fd4000f8e00ff */
[----:B0-----:R-:W-:-:S04]  /*76c60*/  @!P6 IADD3 R11, P4, P5, R35, UR9, R24 ;  /* 0x00000009230bec10 */ /* 0x001fc8000fd9e018 */
        /* <DEDUP_REMOVED lines=263> */
[----:B------:R-:W2:Y:S01]  /*77ce0*/  LDL.64 R160, [R1+0x418] ;  /* 0x0004180001a07983 */ /* 0x000ea20000100a00 */
        /* <DEDUP_REMOVED lines=55> */
[----:B------:R-:W-:Y:S01]  /*78060*/  ISETP.LT.OR P1, PT, R31, 0x1a1, !P2 ;  /* 0x000001a11f00780c */ /* 0x000fe20005721670 */
[----:B------:R-:W-:Y:S04]  /*78070*/  @!P0 STL [R1+0x418], R22 ;  /* 0x0004181601008387 */ /* 0x000fe80000100800 */
[----:B------:R-:W-:Y:S01]  /*78080*/  @!P0 STL [R1+0x41c], R11 ;  /* 0x00041c0b01008387 */ /* 0x000fe20000100800 */
        /* <DEDUP_REMOVED lines=218> */
[----:B------:R0:W-:Y:S03]  /*78e30*/  @!P1 STL [R1+0x468], R22 ;  /* 0x0004681601009387 */ /* 0x0001e60000100800 */
        /* <DEDUP_REMOVED lines=11> */
[----:B0-----:R-:W2:Y:S01]  /*78ef0*/  LDL.64 R22, [R1+0x478] ;  /* 0x0004780001167983 */ /* 0x001ea20000100a00 */
        /* <DEDUP_REMOVED lines=153> */
[----:B------:R-:W3:Y:S04]  /*79890*/  @!P4 LDG.E.U8 R33, desc[UR32][R36.64+0xf0] ;  /* 0x0000f0202421c981 */ /* 0x000ee8000c1e1100 */
[----:B------:R-:W-:Y:S01]  /*798a0*/  @!P0 STL [R1+0x498], R22 ;  /* 0x0004981601008387 */ /* 0x000fe20000100800 */
[----:B------:R-:W-:-:S03]  /*798b0*/  @P0 LOP3.LUT R3, R3, 0x40, RZ, 0xfc, !PT ;  /* 0x0000004003030812 */ /* 0x000fc600078efcff */
[----:B------:R-:W-:Y:S01]  /*798c0*/  @!P0 STL [R1+0x49c], R11 ;  /* 0x00049c0b01008387 */ /* 0x000fe20000100800 */
        /* <DEDUP_REMOVED lines=24> */
[----:B------:R-:W2:Y:S04]  /*79a50*/  @!P4 LDG.E.U8 R33, desc[UR32][R36.64+0xf1] ;  /* 0x0000f1202421c981 */ /* 0x000ea8000c1e1100 */
[----:B------:R0:W-:Y:S01]  /*79a60*/  @!P0 STL [R1+0x4a8], R22 ;  /* 0x0004a81601008387 */ /* 0x0001e20000100800 */
[----:B------:R-:W-:-:S03]  /*79a70*/  @P0 LOP3.LUT R3, R3, 0x20, RZ, 0xfc, !PT ;  /* 0x0000002003030812 */ /* 0x000fc600078efcff */
[----:B------:R-:W-:Y:S01]  /*79a80*/  @!P0 STL [R1+0x4ac], R11 ;  /* 0x0004ac0b01008387 */ /* 0x000fe20000100800 */
[----:B------:R-:W-:Y:S02]  /*79a90*/  ISETP.LT.OR P0, PT, R31, 0x1e2, !P2 ;  /* 0x000001e21f00780c */ /* 0x000fe40005701670 */
        /* <DEDUP_REMOVED lines=8> */
[----:B0-----:R-:W2:Y:S01]  /*79b20*/  LDL.LU.64 R22, [R1+0x4b8] ;  /* 0x0004b80001167983 */ /* 0x001ea20000300a00 */
        /* <DEDUP_REMOVED lines=18> */
[----:B------:R0:W-:Y:S01]  /*79c50*/  @!P0 STL [R1+0x4a0], R28 ;  /* 0x0004a01c01008387 */ /* 0x0001e20000100800 */
[----:B------:R-:W-:Y:S02]  /*79c60*/  IMAD.U32 R35, RZ, RZ, UR11 ;  /* 0x0000000bff237e24 */ /* 0x000fe4000f8e00ff */
[----:B------:R-:W-:Y:S01]  /*79c70*/  IMAD.U32 R34, RZ, RZ, UR10 ;  /* 0x0000000aff227e24 */ /* 0x000fe2000f8e00ff */
[----:B------:R-:W-:Y:S02]  /*79c80*/  @P0 LOP3.LUT R3, R3, 0x10, RZ, 0xfc, !PT ;  /* 0x0000001003030812 */ /* 0x000fe400078efcff */
[----:B------:R-:W-:Y:S01]  /*79c90*/  ISETP.LT.OR P0, PT, R31, 0x1e9, !P2 ;  /* 0x000001e91f00780c */ /* 0x000fe20005701670 */
[----:B------:R-:W4:-:S12]  /*79ca0*/  LDL.LU R9, [R1+0x147c] ;  /* 0x00147c0001097983 */ /* 0x000f180000300800 */
[----:B------:R-:W-:-:S04]  /*79cb0*/  @!P0 IADD3 R29, P4, P5, R35, UR9, R24 ;  /* 0x00000009231d8c10 */ /* 0x000fc8000fd9e018 */
[----:B0-----:R-:W-:Y:S02]  /*79cc0*/  @!P0 IADD3.X R28, R34, UR8, R32, P4, P5 ;  /* 0x00000008221c8c10 */ /* 0x001fe4000a7ea420 */
[----:B------:R-:W-:-:S13]  /*79cd0*/  ISETP.LT.OR P4, PT, R31, 0xf9, !P3 ;  /* 0x000000f91f00780c */ /* 0x000fda0005f81670 */
[----:B------:R-:W0:Y:S01]  /*79ce0*/  @!P4 LDC.64 R40, c[0x0][0x5c0] ;  /* 0x00017000ff28cb82 */ /* 0x000e220000000a00 */
[----:B------:R-:W-:Y:S02]  /*79cf0*/  @!P4 IMAD.MOV.U32 R34, RZ, RZ, R24 ;  /* 0x000000ffff22c224 */ /* 0x000fe400078e0018 */
[----:B------:R-:W-:Y:S02]  /*79d00*/  @!P4 IMAD.MOV.U32 R35, RZ, RZ, R32 ;  /* 0x000000ffff23c224 */ /* 0x000fe400078e0020 */
[----:B------:R-:W-:-:S03]  /*79d10*/  @!P4 IMAD.WIDE.U32 R34, R14, 0x180, R34 ;  /* 0x000001800e22c825 */ /* 0x000fc600078e0022 */
[----:B0-----:R-:W-:Y:S01]  /*79d20*/  @!P4 IADD3 R34, P5, R34, R40, RZ ;  /* 0x000000282222c210 */ /* 0x001fe20007fbe0ff */
[----:B------:R-:W-:Y:S01]  /*79d30*/  IMAD.U32 R40, RZ, RZ, UR11 ;  /* 0x0000000bff287e24 */ /* 0x000fe2000f8e00ff */
[----:B---3--:R-:W-:-:S04]  /*79d40*/  LOP3.LUT R33, R33, 0xff, RZ, 0xc0, !PT ;  /* 0x000000ff21217812 */ /* 0x008fc800078ec0ff */
[----:B------:R-:W-:-:S05]  /*79d50*/  F2FP.F16.E4M3.UNPACK_B R33, R33 ;  /* 0x00000021ff21723e */ /* 0x000fca00020006ff */
[----:B------:R-:W-:-:S05]  /*79d60*/  HADD2.F32 R33, -RZ, R33.H0_H0 ;  /* 0x20000021ff217230 */ /* 0x000fca0000004100 */
[----:B------:R-:W-:-:S04]  /*79d70*/  FMUL R33, R33, UR26 ;  /* 0x0000001a21217c20 */ /* 0x000fc80008400000 */
[----:B--2---:R-:W-:-:S05]  /*79d80*/  FFMA R33, R2, UR27, R33 ;  /* 0x0000001b02217c23 */ /* 0x004fca0008000021 */
        /* <DEDUP_REMOVED lines=9> */
[----:B------:R-:W2:Y:S01]  /*79e20*/  @!P4 LDG.E.U8 R33, desc[UR32][R36.64+0xf8] ;  /* 0x0000f8202421c981 */ /* 0x000ea2000c1e1100 */
[----:B------:R-:W-:-:S04]  /*79e30*/  LOP3.LUT R3, R3, 0xfffffff7, RZ, 0xc0, !PT ;  /* 0xfffffff703037812 */ /* 0x000fc800078ec0ff */
[----:B------:R-:W-:-:S04]  /*79e40*/  @P0 LOP3.LUT R3, R3, 0x8, RZ, 0xfc, !PT ;  /* 0x0000000803030812 */ /* 0x000fc800078efcff */
[----:B------:R-:W-:-:S04]  /*79e50*/  LOP3.LUT R3, R3, 0xfffffffb, RZ, 0xc0, !PT ;  /* 0xfffffffb03037812 */ /* 0x000fc800078ec0ff */
[----:B------:R-:W-:Y:S02]  /*79e60*/  @P1 LOP3.LUT R3, R3, 0x4, RZ, 0xfc, !PT ;  /* 0x0000000403031812 */ /* 0x000fe400078efcff */
[----:B------:R-:W-:Y:S01]  /*79e70*/  ISETP.LT.OR P1, PT, R31, 0x1f1, !P2 ;  /* 0x000001f11f00780c */ /* 0x000fe20005721670 */
[----:B------:R-:W-:Y:S04]  /*79e80*/  @!P0 STL [R1+0x4cc], R29 ;  /* 0x0004cc1d01008387 */ /* 0x000fe80000100800 */
[----:B------:R-:W-:Y:S04]  /*79e90*/  @!P0 STL [R1+0x4d0], R28 ;  /* 0x0004d01c01008387 */ /* 0x000fe80000100800 */
[----:B------:R-:W3:Y:S01]  /*79ea0*/  LDL.LU R2, [R1+0x1480] ;  /* 0x0014800001027983 */ /* 0x000ee20000300800 */
[----:B--2---:R-:W-:-:S04]  /*79eb0*/  LOP3.LUT R33, R33, 0xff, RZ, 0xc0, !PT ;  /* 0x000000ff21217812 */ /* 0x004fc800078ec0ff */
[----:B------:R-:W-:-:S05]  /*79ec0*/  F2FP.F16.E4M3.UNPACK_B R33, R33 ;  /* 0x00000021ff21723e */ /* 0x000fca00020006ff */
[----:B------:R-:W-:-:S05]  /*79ed0*/  HADD2.F32 R33, -RZ, R33.H0_H0 ;  /* 0x20000021ff217230 */ /* 0x000fca0000004100 */
[----:B------:R-:W-:-:S04]  /*79ee0*/  FMUL R33, R33, UR26 ;  /* 0x0000001a21217c20 */ /* 0x000fc80008400000 */
[----:B----4-:R-:W-:Y:S02]  /*79ef0*/  FFMA R33, R9, UR27, R33 ;  /* 0x0000001b09217c23 */ /* 0x010fe40008000021 */
[----:B------:R-:W2:Y:S03]  /*79f00*/  LDL.LU R9, [R1+0x1484] ;  /* 0x0014840001097983 */ /* 0x000ea60000300800 */
        /* <DEDUP_REMOVED lines=8> */
[----:B------:R0:W-:Y:S01]  /*79f90*/  STL [R1+0x1cfc], R14 ;  /* 0x001cfc0e01007387 */ /* 0x0001e20000100800 */
[----:B-1----:R-:W-:Y:S01]  /*79fa0*/  @!P4 IADD3 R34, P5, R34, R40, RZ ;  /* 0x000000282222c210 */ /* 0x002fe20007fbe0ff */
[----:B------:R-:W-:-:S03]  /*79fb0*/  IMAD.U32 R40, RZ, RZ, UR11 ;  /* 0x0000000bff287e24 */ /* 0x000fc6000f8e00ff */
[----:B------:R-:W-:Y:S01]  /*79fc0*/  @!P4 IADD3.X R35, R41, R35, R33, P5, !PT ;  /* 0x000000232923c210 */ /* 0x000fe20002ffe421 */
[----:B------:R-:W-:Y:S01]  /*79fd0*/  IMAD.U32 R33, RZ, RZ, UR10 ;  /* 0x0000000aff217e24 */ /* 0x000fe2000f8e00ff */
[----:B0-----:R-:W-:-:S04]  /*79fe0*/  @!P1 IADD3 R14, P5, P6, R40, UR9, R24 ;  /* 0x00000009280e9c10 */ /* 0x001fc8000febe018 */
[----:B------:R-:W-:Y:S02]  /*79ff0*/  @!P1 IADD3.X R168, R33, UR8, R32, P5, P6 ;  /* 0x0000000821a89c10 */ /* 0x000fe4000afec420 */
[----:B------:R-:W-:-:S06]  /*7a000*/  PRMT R33, RZ, 0x7610, R33 ;  /* 0x00007610ff217816 */ /* 0x000fcc0000000021 */
[----:B------:R-:W4:Y:S01]  /*7a010*/  @!P4 LDG.E.U8 R33, desc[UR32][R36.64+0xf9] ;  /* 0x0000f9202421c981 */ /* 0x000f22000c1e1100 */
[----:B------:R-:W-:-:S03]  /*7a020*/  LOP3.LUT R3, R3, 0xfffffffd, RZ, 0xc0, !PT ;  /* 0xfffffffd03037812 */ /* 0x000fc600078ec0ff */
[----:B------:R-:W-:Y:S04]  /*7a030*/  STL [R1+0x1d00], R15 ;  /* 0x001d000f01007387 */ /* 0x000fe80000100800 */
[----:B------:R-:W-:Y:S01]  /*7a040*/  @!P1 STL [R1+0x4c4], R14 ;  /* 0x0004c40e01009387 */ /* 0x000fe20000100800 */
[----:B------:R-:W-:Y:S02]  /*7a050*/  @P1 LOP3.LUT R3, R3, 0x2, RZ, 0xfc, !PT ;  /* 0x0000000203031812 */ /* 0x000fe400078efcff */
[----:B------:R-:W-:Y:S02]  /*7a060*/  ISETP.LT.OR P1, PT, R31, 0x1f2, !P2 ;  /* 0x000001f21f00780c */ /* 0x000fe40005721670 */
[C---:B------:R-:W-:Y:S02]  /*7a070*/  LOP3.LUT P0, RZ, R13.reuse, 0x40000, RZ, 0xc0, !PT ;  /* 0x000400000dff7812 */ /* 0x040fe4000780c0ff */
[----:B------:R-:W-:-:S04]  /*7a080*/  LOP3.LUT R13, R13, 0xffffdfff, RZ, 0xc0, !PT ;  /* 0xffffdfff0d0d7812 */ /* 0x000fc800078ec0ff */
[----:B------:R-:W-:Y:S02]  /*7a090*/  @P3 LOP3.LUT R13, R13, 0x2000, RZ, 0xfc, !PT ;  /* 0x000020000d0d3812 */ /* 0x000fe400078efcff */
        /* <DEDUP_REMOVED lines=8> */
[----:B0-----:R-:W-:Y:S02]  /*7a120*/  IMAD.U32 R34, RZ, RZ, UR11 ;  /* 0x0000000bff227e24 */ /* 0x001fe4000f8e00ff */
[----:B------:R-:W-:-:S03]  /*7a130*/  IMAD.U32 R33, RZ, RZ, UR10 ;  /* 0x0000000aff217e24 */ /* 0x000fc6000f8e00ff */
[----:B------:R-:W-:-:S04]  /*7a140*/  @!P1 IADD3 R40, P4, P5, R34, UR9, R24 ;  /* 0x0000000922289c10 */ /* 0x000fc8000fd9e018 */
[----:B------:R-:W-:Y:S02]  /*7a150*/  @!P1 IADD3.X R169, R33, UR8, R32, P4, P5 ;  /* 0x0000000821a99c10 */ /* 0x000fe4000a7ea420 */
[----:B------:R-:W-:-:S06]  /*7a160*/  PRMT R33, RZ, 0x7610, R33 ;  /* 0x00007610ff217816 */ /* 0x000fcc0000000021 */
[----:B------:R-:W3:Y:S01]  /*7a170*/  @!P3 LDG.E.U8 R33, desc[UR32][R38.64+0xf8] ;  /* 0x0000f8202621b981 */ /* 0x000ee2000c1e1100 */
[----:B------:R-:W-:-:S04]  /*7a180*/  LOP3.LUT R3, R3, 0xfffffffe, RZ, 0xc0, !PT ;  /* 0xfffffffe03037812 */ /* 0x000fc800078ec0ff */
[----:B------:R-:W-:Y:S02]  /*7a190*/  @P1 LOP3.LUT R3, R3, 0x1, RZ, 0xfc, !PT ;  /* 0x0000000103031812 */ /* 0x000fe400078efcff */
[----:B------:R-:W-:Y:S01]  /*7a1a0*/  ISETP.LT.OR P1, PT, R31, 0x1f9, !P2 ;  /* 0x000001f91f00780c */ /* 0x000fe20005721670 */
[----:B------:R-:W-:Y:S02]  /*7a1b0*/  IMAD.U32 R35, RZ, RZ, UR11 ;  /* 0x0000000bff237e24 */ /* 0x000fe4000f8e00ff */
[----:B------:R-:W-:Y:S01]  /*7a1c0*/  IMAD.U32 R34, RZ, RZ, UR10 ;  /* 0x0000000aff227e24 */ /* 0x000fe2000f8e00ff */
[----:B------:R-:W-:-:S09]  /*7a1d0*/  LOP3.LUT P6, RZ, R6, 0x80000000, RZ, 0xc0, !PT ;  /* 0x8000000006ff7812 */ /* 0x000fd200078cc0ff */
[----:B------:R-:W-:-:S04]  /*7a1e0*/  @!P1 IADD3 R28, P4, P5, R35, UR9, R24 ;  /* 0x00000009231c9c10 */ /* 0x000fc8000fd9e018 */
[----:B------:R-:W-:Y:S01]  /*7a1f0*/  @!P1 IADD3.X R29, R34, UR8, R32, P4, P5 ;  /* 0x00000008221d9c10 */ /* 0x000fe2000a7ea420 */
[----:B------:R-:W-:Y:S01]  /*7a200*/  IMAD.U32 R34, RZ, RZ, UR11 ;  /* 0x0000000bff227e24 */ /* 0x000fe2000f8e00ff */
[----:B------:R-:W-:Y:S04]  /*7a210*/  STL [R1+0x1d08], R36 ;  /* 0x001d082401007387 */ /* 0x000fe80000100800 */
[----:B------:R-:W-:Y:S04]  /*7a220*/  STL [R1+0x1d04], R37 ;  /* 0x001d042501007387 */ /* 0x000fe80000100800 */
[----:B------:R-:W4:Y:S01]  /*7a230*/  LDL.LU R2, [R1+0x1488] ;  /* 0x0014880001027983 */ /* 0x000f220000300800 */
        /* <DEDUP_REMOVED lines=8> */
[----:B0-----:R-:W-:Y:S02]  /*7a2c0*/  IMAD.U32 R33, RZ, RZ, UR10 ;  /* 0x0000000aff217e24 */ /* 0x001fe4000f8e00ff */
[----:B------:R-:W2:Y:S10]  /*7a2d0*/  LDL.LU.64 R16, [R1+0x1e00] ;  /* 0x001e000001107983 */ /* 0x000eb40000300a00 */
[----:B------:R-:W-:Y:S01]  /*7a2e0*/  @!P3 IADD3 R22, P2, P4, R34, UR9, R24 ;  /* 0x000000092216bc10 */ /* 0x000fe2000fc5e018 */
[----:B------:R-:W3:Y:S03]  /*7a2f0*/  LDL.LU R9, [R1+0x148c] ;  /* 0x00148c0001097983 */ /* 0x000ee60000300800 */
[----:B------:R-:W-:-:S02]  /*7a300*/  @!P3 IADD3.X R23, R33, UR8, R32, P2, P4 ;  /* 0x000000082117bc10 */ /* 0x000fc400097e8420 */
[----:B------:R-:W-:-:S06]  /*7a310*/  PRMT R33, RZ, 0x7610, R33 ;  /* 0x00007610ff217816 */ /* 0x000fcc0000000021 */
[----:B------:R-:W4:Y:S04]  /*7a320*/  @!P6 LDG.E.U8 R33, desc[UR32][R38.64+0xf9] ;  /* 0x0000f9202621e981 */ /* 0x000f28000c1e1100 */
[----:B------:R-:W-:Y:S04]  /*7a330*/  STL [R1+0x1d10], R38 ;  /* 0x001d102601007387 */ /* 0x000fe80000100800 */
[----:B------:R-:W-:Y:S01]  /*7a340*/  STL [R1+0x1d0c], R39 ;  /* 0x001d0c2701007387 */ /* 0x000fe20000100800 */
[----:B------:R-:W-:Y:S02]  /*7a350*/  LOP3.LUT R13, R13, 0xffff7fff, RZ, 0xc0, !PT ;  /* 0xffff7fff0d0d7812 */ /* 0x000fe400078ec0ff */
[----:B----4-:R-:W-:-:S04]  /*7a360*/  LOP3.LUT R33, R33, 0xff, RZ, 0xc0, !PT ;  /* 0x000000ff21217812 */ /* 0x010fc800078ec0ff */
[----:B------:R-:W-:-:S05]  /*7a370*/  F2FP.F16.E4M3.UNPACK_B R33, R33 ;  /* 0x00000021ff21723e */ /* 0x000fca00020006ff */
[----:B------:R-:W-:-:S05]  /*7a380*/  HADD2.F32 R33, -RZ, R33.H0_H0 ;  /* 0x20000021ff217230 */ /* 0x000fca0000004100 */
[----:B------:R-:W-:-:S04]  /*7a390*/  FMUL R33, R33, UR26 ;  /* 0x0000001a21217c20 */ /* 0x000fc80008400000 */
[----:B------:R-:W-:-:S05]  /*7a3a0*/  FFMA R33, R2, UR27, R33 ;  /* 0x0000001b02217c23 */ /* 0x000fca0008000021 */
[----:B------:R-:W-:-:S05]  /*7a3b0*/  F2FP.SATFINITE.E4M3.F32.PACK_AB_MERGE_C R33, RZ, R33, RZ ;  /* 0x00000021ff21723e */ /* 0x000fca00048070ff */
[----:B------:R0:W-:Y:S04]  /*7a3c0*/  @!P6 STG.E.U8 desc[UR32][R26.64+0xf9], R33 ;  /* 0x0000f9211a00e986 */ /* 0x0001e8000c101120 */
[----:B0-----:R-:W4:Y:S01]  /*7a3d0*/  LDL.LU.64 R26, [R1+0x1df8] ;  /* 0x001df800011a7983 */ /* 0x001f220000300a00 */
[----:B------:R-:W-:Y:S02]  /*7a3e0*/  @P1 LOP3.LUT R13, R13, 0x8000, RZ, 0xfc, !PT ;  /* 0x000080000d0d1812 */ /* 0x000fe400078efcff */
[----:B------:R-:W-:Y:S01]  /*7a3f0*/  ISETP.LT.OR P1, PT, R31, 0x101, !P0 ;  /* 0x000001011f00780c */ /* 0x000fe20004721670 */
[----:B------:R-:W-:Y:S01]  /*7a400*/  IMAD.U32 R33, RZ, RZ, UR10 ;  /* 0x0000000aff217e24 */ /* 0x000fe2000f8e00ff */
[----:B------:R-:W2:Y:S01]  /*7a410*/  LDL.LU R2, [R1+0x1490] ;  /* 0x0014900001027983 */ /* 0x000ea20000300800 */
[----:B------:R-:W-:-:S04]  /*7a420*/  LOP3.LUT R13, R13, 0xfffeffff, RZ, 0xc0, !PT ;  /* 0xfffeffff0d0d7812 */ /* 0x000fc800078ec0ff */
[----:B------:R-:W-:Y:S02]  /*7a430*/  @P3 LOP3.LUT R13, R13, 0x10000, RZ, 0xfc, !PT ;  /* 0x000100000d0d3812 */ /* 0x000fe400078efcff */
[----:B------:R-:W-:-:S04]  /*7a440*/  ISETP.GE.AND P3, PT, R30, 0x1, PT ;  /* 0x000000011e00780c */ /* 0x000fc80003f66270 */
[----:B------:R-:W-:-:S04]  /*7a450*/  @!P1 IADD3 R15, P2, P4, R34, UR13, R24 ;  /* 0x0000000d220f9c10 */ /* 0x000fc8000fc5e018 */
[----:B------:R-:W-:Y:S02]  /*7a460*/  @!P1 IADD3.X R14, R33, UR12, R32, P2, P4 ;  /* 0x0000000c210e9c10 */ /* 0x000fe400097e8420 */
[----:B------:R-:W-:Y:S02]  /*7a470*/  ISETP.LT.OR P2, PT, R31, 0x101, !P3 ;  /* 0x000001011f00780c */ /* 0x000fe40005f41670 */
[----:B------:R-:W-:-:S11]  /*7a480*/  PRMT R33, RZ, 0x7610, R33 ;  /* 0x00007610ff217816 */ /* 0x000fd60000000021 */
[----:B------:R-:W0:Y:S01]  /*7a490*/  @!P2 LDC.64 R34, c[0x0][0x5c0] ;  /* 0x00017000ff22ab82 */ /* 0x000e220000000a00 */
[----:B----4-:R-:W4:Y:S01]  /*7a4a0*/  @!P2 LDG.E.U8 R33, desc[UR32][R26.64+0x100] ;  /* 0x000100201a21a981 */ /* 0x010f22000c1e1100 */
[----:B0-----:R-:W-:-:S05]  /*7a4b0*/  @!P2 IADD3 R34, P4, R24, R34, RZ ;  /* 0x000000221822a210 */ /* 0x001fca0007f9e0ff */
[----:B------:R-:W-:Y:S01]  /*7a4c0*/  @!P2 IMAD.X R35, R32, 0x1, R35, P4 ;  /* 0x000000012023a824 */ /* 0x000fe200020e0623 */
[----:B----4-:R-:W-:-:S04]  /*7a4d0*/  LOP3.LUT R33, R33, 0xff, RZ, 0xc0, !PT ;  /* 0x000000ff21217812 */ /* 0x010fc800078ec0ff */
[----:B------:R-:W-:-:S05]  /*7a4e0*/  F2FP.F16.E4M3.UNPACK_B R33, R33 ;  /* 0x00000021ff21723e */ /* 0x000fca00020006ff */
[----:B------:R-:W-:-:S05]  /*7a4f0*/  HADD2.F32 R33, -RZ, R33.H0_H0 ;  /* 0x20000021ff217230 */ /* 0x000fca0000004100 */
[----:B------:R-:W-:-:S04]  /*7a500*/  FMUL R33, R33, UR26 ;  /* 0x0000001a21217c20 */ /* 0x000fc80008400000 */
[----:B---3--:R-:W-:-:S05]  /*7a510*/  FFMA R33, R9, UR27, R33 ;  /* 0x0000001b09217c23 */ /* 0x008fca0008000021 */
[----:B------:R-:W-:-:S05]  /*7a520*/  F2FP.SATFINITE.E4M3.F32.PACK_AB_MERGE_C R33, RZ, R33, RZ ;  /* 0x00000021ff21723e */ /* 0x000fca00048070ff */
[----:B------:R0:W-:Y:S01]  /*7a530*/  @!P2 STG.E.U8 desc[UR32][R34.64+0x100], R33 ;  /* 0x000100212200a986 */ /* 0x0001e2000c101120 */
[----:B------:R-:W-:Y:S02]  /*7a540*/  ISETP.LT.OR P2, PT, R31, 0x102, !P3 ;  /* 0x000001021f00780c */ /* 0x000fe40005f41670 */
[----:B0-----:R-:W-:-:S11]  /*7a550*/  PRMT R33, RZ, 0x7610, R33 ;  /* 0x00007610ff217816 */ /* 0x001fd60000000021 */
[----:B------:R-:W0:Y:S01]  /*7a560*/  @!P2 LDC.64 R34, c[0x0][0x5c0] ;  /* 0x00017000ff22ab82 */ /* 0x000e220000000a00 */
[----:B------:R-:W3:Y:S04]  /*7a570*/  @!P2 LDG.E.U8 R33, desc[UR32][R26.64+0x101] ;  /* 0x000101201a21a981 */ /* 0x000ee8000c1e1100 */
[----:B------:R-:W-:Y:S04]  /*7a580*/  STL [R1+0x1d14], R30 ;  /* 0x001d141e01007387 */ /* 0x000fe80000100800 */
[----:B------:R-:W-:Y:S04]  /*7a590*/  @!P1 STL [R1+0x4ec], R15 ;  /* 0x0004ec0f01009387 */ /* 0x000fe80000100800 */
[----:B------:R-:W-:Y:S01]  /*7a5a0*/  @!P1 STL [R1+0x4f0], R14 ;  /* 0x0004f00e01009387 */ /* 0x000fe20000100800 */
[----:B------:R-:W-:-:S02]  /*7a5b0*/  ISETP.LT.OR P1, PT, R31, 0x102, !P0 ;  /* 0x000001021f00780c */ /* 0x000fc40004721670 */
[----:B------:R-:W-:Y:S01]  /*7a5c0*/  LOP3.LUT P5, RZ, R0, 0x20000, RZ, 0xc0, !PT ;  /* 0x0002000000ff7812 */ /* 0x000fe200078ac0ff */
[----:B------:R-:W4:Y:S01]  /*7a5d0*/  LDL.LU R9, [R1+0x1494] ;  /* 0x0014940001097983 */ /* 0x000f220000300800 */
[----:B0-----:R-:W-:-:S05]  /*7a5e0*/  @!P2 IADD3 R34, P4, R24, R34, RZ ;  /* 0x000000221822a210 */ /* 0x001fca0007f9e0ff */
[----:B------:R-:W-:Y:S01]  /*7a5f0*/  @!P2 IMAD.X R35, R32, 0x1, R35, P4 ;  /* 0x000000012023a824 */ /* 0x000fe200020e0623 */
[----:B---3--:R-:W-:-:S04]  /*7a600*/  LOP3.LUT R33, R33, 0xff, RZ, 0xc0, !PT ;  /* 0x000000ff21217812 */ /* 0x008fc800078ec0ff */
[----:B------:R-:W-:-:S05]  /*7a610*/  F2FP.F16.E4M3.UNPACK_B R33, R33 ;  /* 0x00000021ff21723e */ /* 0x000fca00020006ff */
[----:B------:R-:W-:-:S05]  /*7a620*/  HADD2.F32 R33, -RZ, R33.H0_H0 ;  /* 0x20000021ff217230 */ /* 0x000fca0000004100 */
[----:B------:R-:W-:-:S04]  /*7a630*/  FMUL R33, R33, UR26 ;  /* 0x0000001a21217c20 */ /* 0x000fc80008400000 */
[----:B--2---:R-:W-:Y:S02]  /*7a640*/  FFMA R33, R2, UR27, R33 ;  /* 0x0000001b02217c23 */ /* 0x004fe40008000021 */
[----:B------:R-:W2:Y:S03]  /*7a650*/  LDL.LU R2, [R1+0x1498] ;  /* 0x0014980001027983 */ /* 0x000ea60000300800 */
[----:B------:R-:W-:-:S05]  /*7a660*/  F2FP.SATFINITE.E4M3.F32.PACK_AB_MERGE_C R33, RZ, R33, RZ ;  /* 0x00000021ff21723e */ /* 0x000fca00048070ff */
[----:B------:R0:W-:Y:S02]  /*7a670*/  @!P2 STG.E.U8 desc[UR32][R34.64+0x101], R33 ;  /* 0x000101212200a986 */ /* 0x0001e4000c101120 */
[----:B0-----:R-:W-:Y:S02]  /*7a680*/  IMAD.U32 R34, RZ, RZ, UR11 ;  /* 0x0000000bff227e24 */ /* 0x001fe4000f8e00ff */
[----:B------:R-:W-:-:S03]  /*7a690*/  IMAD.U32 R33, RZ, RZ, UR10 ;  /* 0x0000000aff217e24 */ /* 0x000fc6000f8e00ff */
[----:B------:R-:W-:-:S04]  /*7a6a0*/  @!P1 IADD3 R15, P2, P4, R34, UR13, R24 ;  /* 0x0000000d220f9c10 */ /* 0x000fc8000fc5e018 */
[----:B------:R-:W-:Y:S02]  /*7a6b0*/  @!P1 IADD3.X R14, R33, UR12, R32, P2, P4 ;  /* 0x0000000c210e9c10 */ /* 0x000fe400097e8420 */
[----:B------:R-:W-:-:S06]  /*7a6c0*/  PRMT R33, RZ, 0x7610, R33 ;  /* 0x00007610ff217816 */ /* 0x000fcc0000000021 */
[----:B------:R-:W3:Y:S04]  /*7a6d0*/  @!P5 LDG.E.U8 R33, desc[UR32][R16.64+0x100] ;  /* 0x000100201021d981 */ /* 0x000ee8000c1e1100 */
[----:B------:R0:W-:Y:S04]  /*7a6e0*/  @!P1 STL [R1+0x4dc], R15 ;  /* 0x0004dc0f01009387 */ /* 0x0001e80000100800 */
[----:B------:R1:W-:Y:S01]  /*7a6f0*/  @!P1 STL [R1+0x4e4], R14 ;  /* 0x0004e40e01009387 */ /* 0x0003e20000100800 */
[----:B------:R-:W-:Y:S01]  /*7a700*/  ISETP.LT.OR P1, PT, R31, 0x109, !P0 ;  /* 0x000001091f00780c */ /* 0x000fe20004721670 */
[----:B------:R-:W-:-:S02]  /*7a710*/  IMAD.U32 R35, RZ, RZ, UR11 ;  /* 0x0000000bff237e24 */ /* 0x000fc4000f8e00ff */
[----:B------:R-:W-:-:S10]  /*7a720*/  IMAD.U32 R34, RZ, RZ, UR10 ;  /* 0x0000000aff227e24 */ /* 0x000fd4000f8e00ff */
[----:B0-----:R-:W-:-:S04]  /*7a730*/  @!P1 IADD3 R15, P2, P4, R35, UR13, R24 ;  /* 0x0000000d230f9c10 */ /* 0x001fc8000fc5e018 */
[----:B-1----:R-:W-:Y:S01]  /*7a740*/  @!P1 IADD3.X R14, R34, UR12, R32, P2, P4 ;  /* 0x0000000c220e9c10 */ /* 0x002fe200097e8420 */
[----:B------:R-:W-:Y:S01]  /*7a750*/  IMAD.U32 R34, RZ, RZ, UR11 ;  /* 0x0000000bff227e24 */ /* 0x000fe2000f8e00ff */
[----:B------:R-:W-:Y:S02]  /*7a760*/  LOP3.LUT P6, RZ, R0, 0x8, RZ, 0xc0, !PT ;  /* 0x0000000800ff7812 */ /* 0x000fe400078cc0ff */
[----:B---3--:R-:W-:-:S04]  /*7a770*/  LOP3.LUT R33, R33, 0xff, RZ, 0xc0, !PT ;  /* 0x000000ff21217812 */ /* 0x008fc800078ec0ff */
[----:B------:R-:W-:-:S05]  /*7a780*/  F2FP.F16.E4M3.UNPACK_B R33, R33 ;  /* 0x00000021ff21723e */ /* 0x000fca00020006ff */
[----:B------:R-:W-:-:S05]  /*7a790*/  HADD2.F32 R33, -RZ, R33.H0_H0 ;  /* 0x20000021ff217230 */ /* 0x000fca0000004100 */
[----:B------:R-:W-:-:S04]  /*7a7a0*/  FMUL R33, R33, UR26 ;  /* 0x0000001a21217c20 */ /* 0x000fc80008400000 */
[----:B----4-:R-:W-:Y:S02]  /*7a7b0*/  FFMA R33, R9, UR27, R33 ;  /* 0x0000001b09217c23 */ /* 0x010fe40008000021 */
[----:B------:R-:W3:Y:S04]  /*7a7c0*/  LDL.LU R9, [R1+0x149c] ;  /* 0x00149c0001097983 */ /* 0x000ee80000300800 */
[----:B------:R-:W-:Y:S04]  /*7a7d0*/  @!P1 STL [R1+0x4f4], R15 ;  /* 0x0004f40f01009387 */ /* 0x000fe80000100800 */
[----:B------:R-:W-:Y:S01]  /*7a7e0*/  @!P1 STL [R1+0x4f8], R14 ;  /* 0x0004f80e01009387 */ /* 0x000fe20000100800 */
[----:B------:R-:W-:-:S02]  /*7a7f0*/  ISETP.LT.OR P1, PT, R31, 0x10a, !P0 ;  /* 0x0000010a1f00780c */ /* 0x000fc40004721670 */
[----:B------:R-:W-:-:S05]  /*7a800*/  F2FP.SATFINITE.E4M3.F32.PACK_AB_MERGE_C R33, RZ, R33, RZ ;  /* 0x00000021ff21723e */ /* 0x000fca00048070ff */
[----:B------:R0:W-:Y:S02]  /*7a810*/  @!P5 STG.E.U8 desc[UR32][R170.64+0x100], R33 ;  /* 0x00010021aa00d986 */ /* 0x0001e4000c101120 */
[----:B0-----:R-:W-:-:S04]  /*7a820*/  IMAD.U32 R33, RZ, RZ, UR10 ;  /* 0x0000000aff217e24 */ /* 0x001fc8000f8e00ff */
[----:B------:R-:W-:-:S04]  /*7a830*/  @!P1 IADD3 R170, P2, P4, R34, UR13, R24 ;  /* 0x0000000d22aa9c10 */ /* 0x000fc8000fc5e018 */
[----:B------:R-:W-:Y:S02]  /*7a840*/  @!P1 IADD3.X R171, R33, UR12, R32, P2, P4 ;  /* 0x0000000c21ab9c10 */ /* 0x000fe400097e8420 */
[----:B------:R-:W-:-:S06]  /*7a850*/  PRMT R33, RZ, 0x7610, R33 ;  /* 0x00007610ff217816 */ /* 0x000fcc0000000021 */
[----:B------:R-:W4:Y:S01]  /*7a860*/  @!P6 LDG.E.U8 R33, desc[UR32][R16.64+0x101] ;  /* 0x000101201021e981 */ /* 0x000f22000c1e1100 */
[----:B------:R-:W-:-:S13]  /*7a870*/  ISETP.LT.OR P1, PT, R31, 0x111, !P0 ;  /* 0x000001111f00780c */ /* 0x000fda0004721670 */
[----:B------:R-:W-:Y:S02]  /*7a880*/  @!P1 IADD3 R15, P2, P4, R34, UR13, R24 ;  /* 0x0000000d220f9c10 */ /* 0x000fe4000fc5e018 */
        /* <DEDUP_REMOVED lines=8> */
[----:B0-----:R-:W-:-:S05]  /*7a910*/  IMAD.U32 R33, RZ, RZ, UR10 ;  /* 0x0000000aff217e24 */ /* 0x001fca000f8e00ff */
[----:B------:R-:W-:Y:S02]  /*7a920*/  @!P1 IADD3.X R14, R33, UR12, R32, P2, P4 ;  /* 0x0000000c210e9c10 */ /* 0x000fe400097e8420 */
[----:B------:R-:W-:Y:S02]  /*7a930*/  ISETP.LT.OR P2, PT, R31, 0x109, !P3 ;  /* 0x000001091f00780c */ /* 0x000fe40005f41670 */
[----:B------:R-:W-:-:S11]  /*7a940*/  PRMT R33, RZ, 0x7610, R33 ;  /* 0x00007610ff217816 */ /* 0x000fd60000000021 */
[----:B------:R-:W4:Y:S01]  /*7a950*/  @!P2 LDG.E.U8 R33, desc[UR32][R26.64+0x108] ;  /* 0x000108201a21a981 */ /* 0x000f22000c1e1100 */
[----:B------:R-:W0:Y:S02]  /*7a960*/  @!P2 LDC.64 R34, c[0x0][0x5c0] ;  /* 0x00017000ff22ab82 */ /* 0x000e240000000a00 */
        /* <DEDUP_REMOVED lines=34> */
[----:B------:R-:W-:Y:S01]  /*7ab90*/  ISETP.LT.OR P1, PT, R31, 0x119, !P0 ;  /* 0x000001191f00780c */ /* 0x000fe20004721670 */
[----:B------:R-:W-:Y:S02]  /*7aba0*/  IMAD.U32 R35, RZ, RZ, UR11 ;  /* 0x0000000bff237e24 */ /* 0x000fe4000f8e00ff */
[----:B------:R-:W-:-:S10]  /*7abb0*/  IMAD.U32 R34, RZ, RZ, UR10 ;  /* 0x0000000aff227e24 */ /* 0x000fd4000f8e00ff */
[----:B------:R-:W-:-:S04]  /*7abc0*/  @!P1 IADD3 R15, P2, P4, R35, UR13, R24 ;  /* 0x0000000d230f9c10 */ /* 0x000fc8000fc5e018 */
[----:B------:R-:W-:Y:S01]  /*7abd0*/  @!P1 IADD3.X R14, R34, UR12, R32, P2, P4 ;  /* 0x0000000c220e9c10 */ /* 0x000fe200097e8420 */
        /* <DEDUP_REMOVED lines=8> */
[----:B------:R0:W-:Y:S04]  /*7ac60*/  @!P1 STL [R1+0x504], R15 ;  /* 0x0005040f01009387 */ /* 0x0001e80000100800 */
[----:B------:R-:W-:Y:S01]  /*7ac70*/  @!P1 STL [R1+0x508], R14 ;  /* 0x0005080e01009387 */ /* 0x000fe20000100800 */
[----:B------:R-:W-:-:S02]  /*7ac80*/  ISETP.LT.OR P1, PT, R31, 0x11a, !P0 ;  /* 0x0000011a1f00780c */ /* 0x000fc40004721670 */
[----:B------:R-:W-:-:S05]  /*7ac90*/  F2FP.SATFINITE.E4M3.F32.PACK_AB_MERGE_C R33, RZ, R33, RZ ;  /* 0x00000021ff21723e */ /* 0x000fca00048070ff */
[----:B------:R1:W-:Y:S06]  /*7aca0*/  @!P5 STG.E.U8 desc[UR32][R172.64+0x108], R33 ;  /* 0x00010821ac00d986 */ /* 0x0003ec000c101120 */
[----:B0-----:R-:W-:Y:S01]  /*7acb0*/  @!P1 IADD3 R15, P2, P4, R34, UR13, R24 ;  /* 0x0000000d220f9c10 */ /* 0x001fe2000fc5e018 */
[----:B-1----:R-:W-:-:S05]  /*7acc0*/  IMAD.U32 R33, RZ, RZ, UR10 ;  /* 0x0000000aff217e24 */ /* 0x002fca000f8e00ff */
[----:B------:R-:W-:Y:S02]  /*7acd0*/  @!P1 IADD3.X R14, R33, UR12, R32, P2, P4 ;  /* 0x0000000c210e9c10 */ /* 0x000fe400097e8420 */
[----:B------:R-:W-:-:S06]  /*7ace0*/  PRMT R33, RZ, 0x7610, R33 ;  /* 0x00007610ff217816 */ /* 0x000fcc0000000021 */
[----:B------:R-:W4:Y:S04]  /*7acf0*/  @!P6 LDG.E.U8 R33, desc[UR32][R16.64+0x109] ;  /* 0x000109201021e981 */ /* 0x000f28000c1e1100 */
[----:B------:R-:W-:Y:S04]  /*7ad00*/  @!P1 STL [R1+0x50c], R15 ;  /* 0x00050c0f01009387 */ /* 0x000fe80000100800 */
[----:B------:R-:W-:Y:S01]  /*7ad10*/  @!P1 STL [R1+0x510], R14 ;  /* 0x0005100e01009387 */ /* 0x000fe20000100800 */
[----:B------:R-:W-:Y:S02]  /*7ad20*/  ISETP.LT.OR P1, PT, R31, 0x121, !P0 ;  /* 0x000001211f00780c */ /* 0x000fe40004721670 */
        /* <DEDUP_REMOVED lines=8> */
[----:B0-----:R-:W-:Y:S01]  /*7adb0*/  IMAD.U32 R33, RZ, RZ, UR10 ;  /* 0x0000000aff217e24 */ /* 0x001fe2000f8e00ff */
[----:B------:R-:W-:-:S04]  /*7adc0*/  @!P1 IADD3 R174, P2, P4, R34, UR13, R24 ;  /* 0x0000000d22ae9c10 */ /* 0x000fc8000fc5e018 */
        /* <DEDUP_REMOVED lines=17> */
[----:B------:R-:W3:Y:S01]  /*7aee0*/  @!P2 LDG.E.U8 R33, desc[UR32][R26.64+0x111] ;  /* 0x000111201a21a981 */ /* 0x000ee2000c1e1100 */
[----:B------:R-:W-:Y:S02]  /*7aef0*/  ISETP.LT.OR P1, PT, R31, 0x122, !P0 ;  /* 0x000001221f00780c */ /* 0x000fe40004721670 */
[----:B------:R-:W-:Y:S02]  /*7af00*/  LOP3.LUT P5, RZ, R5, 0x10, RZ, 0xc0, !PT ;  /* 0x0000001005ff7812 */ /* 0x000fe400078ac0ff */
[----:B0-----:R-:W-:-:S05]  /*7af10*/  @!P2 IADD3 R34, P4, R24, R34, RZ ;  /* 0x000000221822a210 */ /* 0x001fca0007f9e0ff */
[----:B------:R-:W-:Y:S01]  /*7af20*/  @!P2 IMAD.X R35, R32, 0x1, R35, P4 ;  /* 0x000000012023a824 */ /* 0x000fe200020e0623 */
[----:B------:R-:W-:Y:S04]  /*7af30*/  STL [R1+0x1d18], R5 ;  /* 0x001d180501007387 */ /* 0x000fe80000100800 */
[----:B------:R-:W4:Y:S01]  /*7af40*/  LDL.LU R9, [R1+0x14b4] ;  /* 0x0014b40001097983 */ /* 0x000f220000300800 */
[----:B---3--:R-:W-:-:S04]  /*7af50*/  LOP3.LUT R33, R33, 0xff, RZ, 0xc0, !PT ;  /* 0x000000ff21217812 */ /* 0x008fc800078ec0ff */
[----:B------:R-:W-:-:S05]  /*7af60*/  F2FP.F16.E4M3.UNPACK_B R33, R33 ;  /* 0x00000021ff21723e */ /* 0x000fca00020006ff */
[----:B------:R-:W-:-:S05]  /*7af70*/  HADD2.F32 R33, -RZ, R33.H0_H0 ;  /* 0x20000021ff217230 */ /* 0x000fca0000004100 */
[----:B------:R-:W-:-:S04]  /*7af80*/  FMUL R33, R33, UR26 ;  /* 0x0000001a21217c20 */ /* 0x000fc80008400000 */
[----:B--2---:R-:W-:Y:S01]  /*7af90*/  FFMA R33, R2, UR27, R33 ;  /* 0x0000001b02217c23 */ /* 0x004fe20008000021 */
[----:B------:R-:W-:Y:S01]  /*7afa0*/  LOP3.LUT P6, RZ, R5, 0x8, RZ, 0xc0, !PT ;  /* 0x0000000805ff7812 */ /* 0x000fe200078cc0ff */
        /* <DEDUP_REMOVED lines=128> */
[----:B---3--:R-:W-:Y:S01]  /*7b7b0*/  FFMA R33, R9, UR27, R33 ;  /* 0x0000001b09217c23 */ /* 0x008fe20008000021 */
[----:B------:R-:W-:Y:S02]  /*7b7c0*/  ISETP.LT.OR P1, PT, R31, 0x142, !P0 ;  /* 0x000001421f00780c */ /* 0x000fe40004721670 */
[----:B------:R-:W-:Y:S01]  /*7b7d0*/  LOP3.LUT P5, RZ, R0, 0x80000, RZ, 0xc0, !PT ;  /* 0x0008000000ff7812 */ /* 0x000fe200078ac0ff */
[----:B------:R-:W3:Y:S01]  /*7b7e0*/  LDL.LU R9, [R1+0x14d4] ;  /* 0x0014d40001097983 */ /* 0x000ee20000300800 */
[----:B------:R-:W-:-:S05]  /*7b7f0*/  F2FP.SATFINITE.E4M3.F32.PACK_AB_MERGE_C R33, RZ, R33, RZ ;  /* 0x00000021ff21723e */ /* 0x000fca00048070ff */
[----:B------:R0:W-:Y:S01]  /*7b800*/  @!P2 STG.E.U8 desc[UR32][R34.64+0x120], R33 ;  /* 0x000120212200a986 */ /* 0x0001e2000c101120 */
[----:B------:R-:W-:Y:S02]  /*7b810*/  ISETP.LT.OR P2, PT, R31, 0x122, !P3 ;  /* 0x000001221f00780c */ /* 0x000fe40005f41670 */
[----:B0-----:R-:W-:-:S11]  /*7b820*/  PRMT R33, RZ, 0x7610, R33 ;  /* 0x00007610ff217816 */ /* 0x001fd60000000021 */
[----:B------:R-:W0:Y:S01]  /*7b830*/  @!P2 LDC.64 R34, c[0x0][0x5c0] ;  /* 0x00017000ff22ab82 */ /* 0x000e220000000a00 */
[----:B------:R-:W4:Y:S01]  /*7b840*/  @!P2 LDG.E.U8 R33, desc[UR32][R26.64+0x121] ;  /* 0x000121201a21a981 */ /* 0x000f22000c1e1100 */
[----:B0-----:R-:W-:-:S05]  /*7b850*/  @!P2 IADD3 R34, P4, R24, R34, RZ ;  /* 0x000000221822a210 */ /* 0x001fca0007f9e0ff */
[----:B------:R-:W-:Y:S01]  /*7b860*/  @!P2 IMAD.X R35, R32, 0x1, R35, P4 ;  /* 0x000000012023a824 */ /* 0x000fe200020e0623 */
        /* <DEDUP_REMOVED lines=13> */
[----:B------:R-:W4:Y:S01]  /*7b940*/  @!P5 LDG.E.U8 R33, desc[UR32][R16.64+0x120] ;  /* 0x000120201021d981 */ /* 0x000f22000c1e1100 */
[----:B------:R-:W-:Y:S01]  /*7b950*/  ISETP.LT.OR P1, PT, R31, 0x149, !P0 ;  /* 0x000001491f00780c */ /* 0x000fe20004721670 */
[----:B------:R-:W-:Y:S02]  /*7b960*/  IMAD.U32 R35, RZ, RZ, UR11 ;  /* 0x0000000bff237e24 */ /* 0x000fe4000f8e00ff */
[----:B------:R-:W-:-:S10]  /*7b970*/  IMAD.U32 R34, RZ, RZ, UR10 ;  /* 0x0000000aff227e24 */ /* 0x000fd4000f8e00ff */
[----:B------:R-:W-:-:S04]  /*7b980*/  @!P1 IADD3 R14, P2, P4, R35, UR13, R24 ;  /* 0x0000000d230e9c10 */ /* 0x000fc8000fc5e018 */
[----:B------:R-:W-:Y:S01]  /*7b990*/  @!P1 IADD3.X R5, R34, UR12, R32, P2, P4 ;  /* 0x0000000c22059c10 */ /* 0x000fe200097e8420 */
[----:B------:R-:W-:Y:S01]  /*7b9a0*/  IMAD.U32 R34, RZ, RZ, UR11 ;  /* 0x0000000bff227e24 */ /* 0x000fe2000f8e00ff */
[----:B------:R-:W-:Y:S02]  /*7b9b0*/  LOP3.LUT P6, RZ, R0, 0x40000, RZ, 0xc0, !PT ;  /* 0x0004000000ff7812 */ /* 0x000fe400078cc0ff */
[----:B----4-:R-:W-:-:S04]  /*7b9c0*/  LOP3.LUT R33, R33, 0xff, RZ, 0xc0, !PT ;  /* 0x000000ff21217812 */ /* 0x010fc800078ec0ff */
[----:B------:R-:W-:-:S05]  /*7b9d0*/  F2FP.F16.E4M3.UNPACK_B R33, R33 ;  /* 0x00000021ff21723e */ /* 0x000fca00020006ff */
[----:B------:R-:W-:-:S05]  /*7b9e0*/  HADD2.F32 R33, -RZ, R33.H0_H0 ;  /* 0x20000021ff217230 */ /* 0x000fca0000004100 */
[----:B------:R-:W-:-:S04]  /*7b9f0*/  FMUL R33, R33, UR26 ;  /* 0x0000001a21217c20 */ /* 0x000fc80008400000 */
[----:B---3--:R-:W-:Y:S02]  /*7ba00*/  FFMA R33, R9, UR27, R33 ;  /* 0x0000001b09217c23 */ /* 0x008fe40008000021 */
        /* <DEDUP_REMOVED lines=157> */
[----:B------:R0:W-:Y:S04]  /*7c3e0*/  @!P1 STL [R1+0x55c], R14 ;  /* 0x00055c0e01009387 */ /* 0x0001e80000100800 */
[----:B------:R-:W-:Y:S01]  /*7c3f0*/  @!P1 STL [R1+0x560], R5 ;  /* 0x0005600501009387 */ /* 0x000fe20000100800 */
[----:B------:R-:W-:-:S13]  /*7c400*/  ISETP.LT.OR P1, PT, R31, 0x171, !P0 ;  /* 0x000001711f00780c */ /* 0x000fda0004721670 */
[----:B0-----:R-:W-:Y:S02]  /*7c410*/  @!P1 IADD3 R14, P2, P4, R34, UR13, R24 ;  /* 0x0000000d220e9c10 */ /* 0x001fe4000fc5e018 */
        /* <DEDUP_REMOVED lines=145> */
[----:B------:R0:W-:Y:S01]  /*7cd30*/  @!P1 STL [R1+0x58c], R5 ;  /* 0x00058c0501009387 */ /* 0x0001e20000100800 */
        /* <DEDUP_REMOVED lines=53> */
[----:B------:R-:W-:Y:S02]  /*7d090*/  @!P1 IADD3.X R37, R34, UR12, R32, P2, P4 ;  /* 0x0000000c22259c10 */ /* 0x000fe400097e8420 */
[----:B------:R-:W-:Y:S01]  /*7d0a0*/  ISETP.LT.OR P1, PT, R31, 0x19a, !P0 ;  /* 0x0000019a1f00780c */ /* 0x000fe20004721670 */
[----:B------:R-:W-:-:S12]  /*7d0b0*/  IMAD.U32 R34, RZ, RZ, UR11 ;  /* 0x0000000bff227e24 */ /* 0x000fd8000f8e00ff */
[----:B------:R-:W-:Y:S02]  /*7d0c0*/  @!P1 IADD3 R15, P2, P4, R34, UR13, R24 ;  /* 0x0000000d220f9c10 */ /* 0x000fe4000fc5e018 */
        /* <DEDUP_REMOVED lines=8> */
[----:B0-----:R-:W-:-:S05]  /*7d150*/  IMAD.U32 R33, RZ, RZ, UR10 ;  /* 0x0000000aff217e24 */ /* 0x001fca000f8e00ff */
        /* <DEDUP_REMOVED lines=164> */
[C---:B------:R-:W-:Y:S02]  /*7dba0*/  ISETP.LT.OR P1, PT, R31.reuse, 0x1c2, !P0 ;  /* 0x000001c21f00780c */ /* 0x040fe40004721670 */
[----:B------:R-:W-:Y:S01]  /*7dbb0*/  LOP3.LUT P5, RZ, R12, 0x1, RZ, 0xc0, !PT ;  /* 0x000000010cff7812 */ /* 0x000fe200078ac0ff */
[----:B------:R-:W3:Y:S01]  /*7dbc0*/  LDL.LU R9, [R1+0x1554] ;  /* 0x0015540001097983 */ /* 0x000ee20000300800 */
[----:B------:R-:W-:Y:S02]  /*7dbd0*/  LOP3.LUT P6, RZ, R10, 0x80000000, RZ, 0xc0, !PT ;  /* 0x800000000aff7812 */ /* 0x000fe400078cc0ff */
[----:B------:R-:W-:Y:S01]  /*7dbe0*/  F2FP.SATFINITE.E4M3.F32.PACK_AB_MERGE_C R33, RZ, R33, RZ ;  /* 0x00000021ff21723e */ /* 0x000fe200048070ff */
[----:B------:R-:W4:Y:S04]  /*7dbf0*/  LDL.LU R61, [R1+0x1558] ;  /* 0x00155800013d7983 */ /* 0x000f280000300800 */
[----:B------:R-:W4:Y:S04]  /*7dc00*/  LDL.LU R41, [R1+0x155c] ;  /* 0x00155c0001297983 */ /* 0x000f280000300800 */
[----:B------:R0:W-:Y:S01]  /*7dc10*/  @!P2 STG.E.U8 desc[UR32][R34.64+0x160], R33 ;  /* 0x000160212200a986 */ /* 0x0001e2000c101120 */
[----:B------:R-:W-:-:S02]  /*7dc20*/  ISETP.LT.OR P2, PT, R31, 0x162, !P3 ;  /* 0x000001621f00780c */ /* 0x000fc40005f41670 */
        /* <DEDUP_REMOVED lines=12> */
[----:B0-----:R-:W-:Y:S02]  /*7dcf0*/  IMAD.U32 R34, RZ, RZ, UR11 ;  /* 0x0000000bff227e24 */ /* 0x001fe4000f8e00ff */
[----:B------:R-:W-:-:S03]  /*7dd00*/  IMAD.U32 R33, RZ, RZ, UR10 ;  /* 0x0000000aff217e24 */ /* 0x000fc6000f8e00ff */
[----:B------:R-:W-:-:S04]  /*7dd10*/  @!P1 IADD3 R194, P2, P4, R34, UR13, R24 ;  /* 0x0000000d22c29c10 */ /* 0x000fc8000fc5e018 */
[----:B------:R-:W-:Y:S02]  /*7dd20*/  @!P1 IADD3.X R164, R33, UR12, R32, P2, P4 ;  /* 0x0000000c21a49c10 */ /* 0x000fe400097e8420 */
[----:B------:R-:W-:-:S06]  /*7dd30*/  PRMT R33, RZ, 0x7610, R33 ;  /* 0x00007610ff217816 */ /* 0x000fcc0000000021 */
[----:B------:R-:W2:Y:S01]  /*7dd40*/  @!P5 LDG.E.U8 R33, desc[UR32][R16.64+0x160] ;  /* 0x000160201021d981 */ /* 0x000ea2000c1e1100 */
[----:B------:R-:W-:Y:S01]  /*7dd50*/  ISETP.LT.OR P1, PT, R31, 0x1c9, !P0 ;  /* 0x000001c91f00780c */ /* 0x000fe20004721670 */
[----:B------:R-:W-:Y:S02]  /*7dd60*/  IMAD.U32 R35, RZ, RZ, UR11 ;  /* 0x0000000bff237e24 */ /* 0x000fe4000f8e00ff */
[----:B------:R-:W-:-:S10]  /*7dd70*/  IMAD.U32 R34, RZ, RZ, UR10 ;  /* 0x0000000aff227e24 */ /* 0x000fd4000f8e00ff */
[----:B------:R-:W-:Y:S02]  /*7dd80*/  @!P1 IADD3 R165, P2, P4, R35, UR13, R24 ;  /* 0x0000000d23a59c10 */ /* 0x000fe4000fc5e018 */
[----:B--2---:R-:W-:-:S04]  /*7dd90*/  LOP3.LUT R33, R33, 0xff, RZ, 0xc0, !PT ;  /* 0x000000ff21217812 */ /* 0x004fc800078ec0ff */
[----:B------:R-:W-:-:S05]  /*7dda0*/  F2FP.F16.E4M3.UNPACK_B R33, R33 ;  /* 0x00000021ff21723e */ /* 0x000fca00020006ff */
[----:B------:R-:W-:-:S05]  /*7ddb0*/  HADD2.F32 R33, -RZ, R33.H0_H0 ;  /* 0x20000021ff217230 */ /* 0x000fca0000004100 */
[----:B------:R-:W-:-:S04]  /*7ddc0*/  FMUL R33, R33, UR26 ;  /* 0x0000001a21217c20 */ /* 0x000fc80008400000 */
[----:B---3--:R-:W-:Y:S01]  /*7ddd0*/  FFMA R33, R9, UR27, R33 ;  /* 0x0000001b09217c23 */ /* 0x008fe20008000021 */
[----:B------:R-:W-:Y:S02]  /*7dde0*/  @!P1 IADD3.X R9, R34, UR12, R32, P2, P4 ;  /* 0x0000000c22099c10 */ /* 0x000fe400097e8420 */
[----:B------:R-:W-:Y:S01]  /*7ddf0*/  ISETP.LT.OR P1, PT, R31, 0x1ca, !P0 ;  /* 0x000001ca1f00780c */ /* 0x000fe20004721670 */
[----:B------:R-:W-:Y:S01]  /*7de00*/  IMAD.U32 R34, RZ, RZ, UR11 ;  /* 0x0000000bff227e24 */ /* 0x000fe2000f8e00ff */
[----:B------:R-:W-:-:S05]  /*7de10*/  F2FP.SATFINITE.E4M3.F32.PACK_AB_MERGE_C R33, RZ, R33, RZ ;  /* 0x00000021ff21723e */ /* 0x000fca00048070ff */
[----:B------:R0:W-:Y:S06]  /*7de20*/  @!P5 STG.E.U8 desc[UR32][R78.64+0x160], R33 ;  /* 0x000160214e00d986 */ /* 0x0001ec000c101120 */
[----:B------:R-:W-:Y:S01]  /*7de30*/  @!P1 IADD3 R195, P2, P4, R34, UR13, R24 ;  /* 0x0000000d22c39c10 */ /* 0x000fe2000fc5e018 */
[----:B0-----:R-:W-:-:S05]  /*7de40*/  IMAD.U32 R33, RZ, RZ, UR10 ;  /* 0x0000000aff217e24 */ /* 0x001fca000f8e00ff */
[----:B------:R-:W-:Y:S02]  /*7de50*/  @!P1 IADD3.X R2, R33, UR12, R32, P2, P4 ;  /* 0x0000000c21029c10 */ /* 0x000fe400097e8420 */
[----:B------:R-:W-:-:S06]  /*7de60*/  PRMT R33, RZ, 0x7610, R33 ;  /* 0x00007610ff217816 */ /* 0x000fcc0000000021 */
[----:B------:R-:W2:Y:S01]  /*7de70*/  @!P6 LDG.E.U8 R33, desc[UR32][R16.64+0x161] ;  /* 0x000161201021e981 */ /* 0x000ea2000c1e1100 */
[----:B------:R-:W-:-:S13]  /*7de80*/  ISETP.LT.OR P1, PT, R31, 0x1d1, !P0 ;  /* 0x000001d11f00780c */ /* 0x000fda0004721670 */
[----:B------:R-:W-:Y:S02]  /*7de90*/  @!P1 IADD3 R192, P2, P4, R34, UR13, R24 ;  /* 0x0000000d22c09c10 */ /* 0x000fe4000fc5e018 */
        /* <DEDUP_REMOVED lines=8> */
[----:B0-----:R-:W-:-:S05]  /*7df20*/  IMAD.U32 R33, RZ, RZ, UR10 ;  /* 0x0000000aff217e24 */ /* 0x001fca000f8e00ff */
[----:B------:R-:W-:Y:S02]  /*7df30*/  @!P1 IADD3.X R193, R33, UR12, R32, P2, P4 ;  /* 0x0000000c21c19c10 */ /* 0x000fe400097e8420 */
[----:B------:R-:W-:Y:S02]  /*7df40*/  ISETP.LT.OR P2, PT, R31, 0x169, !P3 ;  /* 0x000001691f00780c */ /* 0x000fe40005f41670 */
[----:B------:R-:W-:-:S11]  /*7df50*/  PRMT R33, RZ, 0x7610, R33 ;  /* 0x00007610ff217816 */ /* 0x000fd60000000021 */
[----:B------:R-:W3:Y:S01]  /*7df60*/  @!P2 LDG.E.U8 R33, desc[UR32][R26.64+0x168] ;  /* 0x000168201a21a981 */ /* 0x000ee2000c1e1100 */
[----:B------:R-:W0:Y:S02]  /*7df70*/  @!P2 LDC.64 R34, c[0x0][0x5c0] ;  /* 0x00017000ff22ab82 */ /* 0x000e240000000a00 */
[----:B0-----:R-:W-:-:S05]  /*7df80*/  @!P2 IADD3 R34, P4, R24, R34, RZ ;  /* 0x000000221822a210 */ /* 0x001fca0007f9e0ff */
[----:B------:R-:W-:Y:S01]  /*7df90*/  @!P2 IMAD.X R35, R32, 0x1, R35, P4 ;  /* 0x000000012023a824 */ /* 0x000fe200020e0623 */
[----:B---3--:R-:W-:-:S04]  /*7dfa0*/  LOP3.LUT R33, R33, 0xff, RZ, 0xc0, !PT ;  /* 0x000000ff21217812 */ /* 0x008fc800078ec0ff */
[----:B------:R-:W-:-:S05]  /*7dfb0*/  F2FP.F16.E4M3.UNPACK_B R33, R33 ;  /* 0x00000021ff21723e */ /* 0x000fca00020006ff */
[----:B------:R-:W-:-:S05]  /*7dfc0*/  HADD2.F32 R33, -RZ, R33.H0_H0 ;  /* 0x20000021ff217230 */ /* 0x000fca0000004100 */
[----:B------:R-:W-:-:S04]  /*7dfd0*/  FMUL R33, R33, UR26 ;  /* 0x0000001a21217c20 */ /* 0x000fc80008400000 */
[----:B------:R-:W-:Y:S01]  /*7dfe0*/  FFMA R33, R41, UR27, R33 ;  /* 0x0000001b29217c23 */ /* 0x000fe20008000021 */
        /* <DEDUP_REMOVED lines=70> */
[C---:B------:R-:W-:Y:S01]  /*7e450*/  LOP3.LUT P5, RZ, R12.reuse, 0x800, RZ, 0xc0, !PT ;  /* 0x000008000cff7812 */ /* 0x040fe200078ac0ff */
[----:B------:R-:W3:Y:S01]  /*7e460*/  LDL.LU R41, [R1+0x1574] ;  /* 0x0015740001297983 */ /* 0x000ee20000300800 */
[----:B------:R-:W-:Y:S02]  /*7e470*/  LOP3.LUT P6, RZ, R12, 0x80, RZ, 0xc0, !PT ;  /* 0x000000800cff7812 */ /* 0x000fe400078cc0ff */
[----:B------:R-:W-:Y:S01]  /*7e480*/  F2FP.SATFINITE.E4M3.F32.PACK_AB_MERGE_C R33, RZ, R33, RZ ;  /* 0x00000021ff21723e */ /* 0x000fe200048070ff */
        /* <DEDUP_REMOVED lines=29> */
[----:B--2---:R-:W-:-:S04]  /*7e660*/  LOP3.LUT R33, R33, 0xff, RZ, 0xc0, !PT ;  /* 0x000000ff21217812 */ /* 0x004fc800078ec0ff */
[----:B------:R-:W-:-:S05]  /*7e670*/  F2FP.F16.E4M3.UNPACK_B R33, R33 ;  /* 0x00000021ff21723e */ /* 0x000fca00020006ff */
[----:B------:R-:W-:-:S05]  /*7e680*/  HADD2.F32 R33, -RZ, R33.H0_H0 ;  /* 0x20000021ff217230 */ /* 0x000fca0000004100 */
[----:B------:R-:W-:-:S04]  /*7e690*/  FMUL R33, R33, UR26 ;  /* 0x0000001a21217c20 */ /* 0x000fc80008400000 */
[----:B---3--:R-:W-:Y:S02]  /*7e6a0*/  FFMA R33, R41, UR27, R33 ;  /* 0x0000001b29217c23 */ /* 0x008fe40008000021 */
[----:B------:R-:W2:Y:S04]  /*7e6b0*/  LDL.LU R41, [R1+0x157c] ;  /* 0x00157c0001297983 */ /* 0x000ea80000300800 */
[----:B------:R-:W3:Y:S01]  /*7e6c0*/  LDL.LU R197, [R1+0x1580] ;  /* 0x0015800001c57983 */ /* 0x000ee20000300800 */
        /* <DEDUP_REMOVED lines=12> */
[----:B------:R-:W-:-:S05]  /*7e790*/  FFMA R33, R59, UR27, R33 ;  /* 0x0000001b3b217c23 */ /* 0x000fca0008000021 */
        /* <DEDUP_REMOVED lines=14> */
[----:B--2---:R-:W-:Y:S01]  /*7e880*/  FFMA R33, R41, UR27, R33 ;  /* 0x0000001b29217c23 */ /* 0x004fe20008000021 */
[----:B------:R-:W-:Y:S01]  /*7e890*/  LOP3.LUT R13, R13, 0xfffdffff, RZ, 0xc0, !PT ;  /* 0xfffdffff0d0d7812 */ /* 0x000fe200078ec0ff */
[----:B------:R-:W2:Y:S01]  /*7e8a0*/  LDL.LU R41, [R1+0x1584] ;  /* 0x0015840001297983 */ /* 0x000ea20000300800 */
[----:B------:R-:W-:-:S03]  /*7e8b0*/  LOP3.LUT P1, RZ, R12, 0x100, RZ, 0xc0, !PT ;  /* 0x000001000cff7812 */ /* 0x000fc6000782c0ff */
[----:B------:R-:W4:Y:S01]  /*7e8c0*/  LDL.LU R196, [R1+0x1588] ;  /* 0x0015880001c47983 */ /* 0x000f220000300800 */
[----:B------:R-:W-:-:S05]  /*7e8d0*/  F2FP.SATFINITE.E4M3.F32.PACK_AB_MERGE_C R33, RZ, R33, RZ ;  /* 0x00000021ff21723e */ /* 0x000fca00048070ff */
[----:B------:R0:W-:Y:S01]  /*7e8e0*/  @!P2 STG.E.U8 desc[UR32][R34.64+0x178], R33 ;  /* 0x000178212200a986 */ /* 0x0001e2000c101120 */
[----:B------:R-:W-:Y:S02]  /*7e8f0*/  ISETP.LT.OR P2, PT, R31, 0x17a, !P3 ;  /* 0x0000017a1f00780c */ /* 0x000fe40005f41670 */
[----:B0-----:R-:W-:-:S11]  /*7e900*/  PRMT R33, RZ, 0x7610, R33 ;  /* 0x00007610ff217816 */ /* 0x001fd60000000021 */
[----:B------:R-:W0:Y:S01]  /*7e910*/  @!P2 LDC.64 R34, c[0x0][0x5c0] ;  /* 0x00017000ff22ab82 */ /* 0x000e220000000a00 */
[----:B------:R-:W3:Y:S01]  /*7e920*/  @!P2 LDG.E.U8 R33, desc[UR32][R26.64+0x179] ;  /* 0x000179201a21a981 */ /* 0x000ee2000c1e1100 */
[----:B0-----:R-:W-:-:S05]  /*7e930*/  @!P2 IADD3 R34, P5, R24, R34, RZ ;  /* 0x000000221822a210 */ /* 0x001fca0007fbe0ff */
[----:B------:R-:W-:Y:S01]  /*7e940*/  @!P2 IMAD.X R35, R32, 0x1, R35, P5 ;  /* 0x000000012023a824 */ /* 0x000fe200028e0623 */
[----:B------:R-:W-:Y:S02]  /*7e950*/  @P4 LOP3.LUT R13, R13, 0x20000, RZ, 0xfc, !PT ;  /* 0x000200000d0d4812 */ /* 0x000fe400078efcff */
[----:B------:R-:W-:Y:S02]  /*7e960*/  LOP3.LUT P4, RZ, R12, 0x400, RZ, 0xc0, !PT ;  /* 0x000004000cff7812 */ /* 0x000fe4000788c0ff */
[----:B---3--:R-:W-:-:S04]  /*7e970*/  LOP3.LUT R33, R33, 0xff, RZ, 0xc0, !PT ;  /* 0x000000ff21217812 */ /* 0x008fc800078ec0ff */
[----:B------:R-:W-:-:S05]  /*7e980*/  F2FP.F16.E4M3.UNPACK_B R33, R33 ;  /* 0x00000021ff21723e */ /* 0x000fca00020006ff */
[----:B------:R-:W-:-:S05]  /*7e990*/  HADD2.F32 R33, -RZ, R33.H0_H0 ;  /* 0x20000021ff217230 */ /* 0x000fca0000004100 */
[----:B------:R-:W-:-:S04]  /*7e9a0*/  FMUL R33, R33, UR26 ;  /* 0x0000001a21217c20 */ /* 0x000fc80008400000 */
[----:B------:R-:W-:Y:S02]  /*7e9b0*/  FFMA R33, R197, UR27, R33 ;  /* 0x0000001bc5217c23 */ /* 0x000fe40008000021 */
[----:B------:R-:W3:Y:S03]  /*7e9c0*/  LDL.LU R197, [R1+0x158c] ;  /* 0x00158c0001c57983 */ /* 0x000ee60000300800 */
[----:B------:R-:W-:-:S05]  /*7e9d0*/  F2FP.SATFINITE.E4M3.F32.PACK_AB_MERGE_C R33, RZ, R33, RZ ;  /* 0x00000021ff21723e */ /* 0x000fca00048070ff */
[----:B------:R0:W-:Y:S01]  /*7e9e0*/  @!P2 STG.E.U8 desc[UR32][R34.64+0x179], R33 ;  /* 0x000179212200a986 */ /* 0x0001e2000c101120 */
[----:B------:R-:W-:Y:S01]  /*7e9f0*/  ISETP.LT.OR P2, PT, R31, 0x1f2, !P0 ;  /* 0x000001f21f00780c */ /* 0x000fe20004741670 */
[----:B0-----:R-:W-:Y:S02]  /*7ea00*/  IMAD.U32 R34, RZ, RZ, UR11 ;  /* 0x0000000bff227e24 */ /* 0x001fe4000f8e00ff */
[----:B------:R-:W-:-:S10]  /*7ea10*/  IMAD.U32 R33, RZ, RZ, UR10 ;  /* 0x0000000aff217e24 */ /* 0x000fd4000f8e00ff */
[----:B------:R-:W-:-:S04]  /*7ea20*/  @!P2 IADD3 R52, P5, P6, R34, UR13, R24 ;  /* 0x0000000d2234ac10 */ /* 0x000fc8000febe018 */
[----:B------:R-:W-:Y:S02]  /*7ea30*/  @!P2 IADD3.X R53, R33, UR12, R32, P5, P6 ;  /* 0x0000000c2135ac10 */ /* 0x000fe4000afec420 */
[----:B------:R-:W-:-:S06]  /*7ea40*/  PRMT R33, RZ, 0x7610, R33 ;  /* 0x00007610ff217816 */ /* 0x000fcc0000000021 */
[----:B------:R-:W2:Y:S02]  /*7ea50*/  @!P4 LDG.E.U8 R33, desc[UR32][R16.64+0x178] ;  /* 0x000178201021c981 */ /* 0x000ea4000c1e1100 */
[----:B--2---:R-:W-:-:S04]  /*7ea60*/  LOP3.LUT R33, R33, 0xff, RZ, 0xc0, !PT ;  /* 0x000000ff21217812 */ /* 0x004fc800078ec0ff */
[----:B------:R-:W-:-:S05]  /*7ea70*/  F2FP.F16.E4M3.UNPACK_B R33, R33 ;  /* 0x00000021ff21723e */ /* 0x000fca00020006ff */
[----:B------:R-:W-:-:S05]  /*7ea80*/  HADD2.F32 R33, -RZ, R33.H0_H0 ;  /* 0x20000021ff217230 */ /* 0x000fca0000004100 */
[----:B------:R-:W-:-:S04]  /*7ea90*/  FMUL R33, R33, UR26 ;  /* 0x0000001a21217c20 */ /* 0x000fc80008400000 */
[----:B------:R-:W-:Y:S01]  /*7eaa0*/  FFMA R33, R41, UR27, R33 ;  /* 0x0000001b29217c23 */ /* 0x000fe20008000021 */
[----:B------:R-:W-:Y:S01]  /*7eab0*/  ISETP.LT.OR P5, PT, R31, 0x181, !P3 ;  /* 0x000001811f00780c */ /* 0x000fe20005fa1670 */
[----:B------:R-:W2:Y:S03]  /*7eac0*/  LDL.LU R41, [R1+0x1590] ;  /* 0x0015900001297983 */ /* 0x000ea60000300800 */
[----:B------:R-:W-:-:S05]  /*7ead0*/  F2FP.SATFINITE.E4M3.F32.PACK_AB_MERGE_C R33, RZ, R33, RZ ;  /* 0x00000021ff21723e */ /* 0x000fca00048070ff */
[----:B------:R0:W-:Y:S04]  /*7eae0*/  @!P4 STG.E.U8 desc[UR32][R200.64+0x178], R33 ;  /* 0x00017821c800c986 */ /* 0x0001e8000c101120 */
[----:B------:R-:W1:Y:S01]  /*7eaf0*/  @!P5 LDC.64 R34, c[0x0][0x5c0] ;  /* 0x00017000ff22db82 */ /* 0x000e620000000a00 */
[----:B0-----:R-:W-:-:S06]  /*7eb00*/  PRMT R33, RZ, 0x7610, R33 ;  /* 0x00007610ff217816 */ /* 0x001fcc0000000021 */
[----:B------:R-:W4:Y:S02]  /*7eb10*/  @!P1 LDG.E.U8 R33, desc[UR32][R16.64+0x179] ;  /* 0x0001792010219981 */ /* 0x000f24000c1e1100 */
[----:B----4-:R-:W-:-:S04]  /*7eb20*/  LOP3.LUT R33, R33, 0xff, RZ, 0xc0, !PT ;  /* 0x000000ff21217812 */ /* 0x010fc800078ec0ff */
[----:B------:R-:W-:-:S05]  /*7eb30*/  F2FP.F16.E4M3.UNPACK_B R33, R33 ;  /* 0x00000021ff21723e */ /* 0x000fca00020006ff */
[----:B------:R-:W-:-:S05]  /*7eb40*/  HADD2.F32 R33, -RZ, R33.H0_H0 ;  /* 0x20000021ff217230 */ /* 0x000fca0000004100 */
[----:B------:R-:W-:-:S04]  /*7eb50*/  FMUL R33, R33, UR26 ;  /* 0x0000001a21217c20 */ /* 0x000fc80008400000 */
[----:B------:R-:W-:Y:S01]  /*7eb60*/  FFMA R33, R196, UR27, R33 ;  /* 0x0000001bc4217c23 */ /* 0x000fe20008000021 */
[----:B-1----:R-:W-:Y:S02]  /*7eb70*/  @!P5 IADD3 R34, P6, R24, R34, RZ ;  /* 0x000000221822d210 */ /* 0x002fe40007fde0ff */
[----:B------:R-:W-:Y:S01]  /*7eb80*/  LOP3.LUT P4, RZ, R12, 0x200, RZ, 0xc0, !PT ;  /* 0x000002000cff7812 */ /* 0x000fe2000788c0ff */
[----:B------:R-:W4:Y:S01]  /*7eb90*/  LDL.LU R196, [R1+0x1594] ;  /* 0x0015940001c47983 */ /* 0x000f220000300800 */
[----:B------:R-:W-:-:S05]  /*7eba0*/  F2FP.SATFINITE.E4M3.F32.PACK_AB_MERGE_C R33, RZ, R33, RZ ;  /* 0x00000021ff21723e */ /* 0x000fca00048070ff */
[----:B------:R0:W-:Y:S02]  /*7ebb0*/  @!P1 STG.E.U8 desc[UR32][R120.64+0x179], R33 ;  /* 0x0001792178009986 */ /* 0x0001e4000c101120 */
[----:B0-----:R-:W-:-:S06]  /*7ebc0*/  PRMT R33, RZ, 0x7610, R33 ;  /* 0x00007610ff217816 */ /* 0x001fcc0000000021 */
[----:B------:R-:W3:Y:S01]  /*7ebd0*/  @!P5 LDG.E.U8 R33, desc[UR32][R26.64+0x180] ;  /* 0x000180201a21d981 */ /* 0x000ee2000c1e1100 */
[----:B------:R-:W-:Y:S01]  /*7ebe0*/  @!P5 IMAD.X R35, R32, 0x1, R35, P6 ;  /* 0x000000012023d824 */ /* 0x000fe200030e0623 */
[----:B---3--:R-:W-:-:S04]  /*7ebf0*/  LOP3.LUT R33, R33, 0xff, RZ, 0xc0, !PT ;  /* 0x000000ff21217812 */ /* 0x008fc800078ec0ff */
[----:B------:R-:W-:-:S05]  /*7ec00*/  F2FP.F16.E4M3.UNPACK_B R33, R33 ;  /* 0x00000021ff21723e */ /* 0x000fca00020006ff */
[----:B------:R-:W-:-:S05]  /*7ec10*/  HADD2.F32 R33, -RZ, R33.H0_H0 ;  /* 0x20000021ff217230 */ /* 0x000fca0000004100 */
[----:B------:R-:W-:-:S04]  /*7ec20*/  FMUL R33, R33, UR26 ;  /* 0x0000001a21217c20 */ /* 0x000fc80008400000 */
[----:B------:R-:W-:Y:S01]  /*7ec30*/  FFMA R33, R197, UR27, R33 ;  /* 0x0000001bc5217c23 */ /* 0x000fe20008000021 */
[----:B------:R-:W-:Y:S01]  /*7ec40*/  LOP3.LUT P1, RZ, R12, 0x20, RZ, 0xc0, !PT ;  /* 0x000000200cff7812 */ /* 0x000fe2000782c0ff */
[----:B------:R-:W3:Y:S04]  /*7ec50*/  LDL.LU R197, [R1+0x1598] ;  /* 0x0015980001c57983 */ /* 0x000ee80000300800 */
[----:B------:R-:W3:Y:S01]  /*7ec60*/  LDL.LU R199, [R1+0x159c] ;  /* 0x00159c0001c77983 */ /* 0x000ee20000300800 */
[----:B------:R-:W-:-:S05]  /*7ec70*/  F2FP.SATFINITE.E4M3.F32.PACK_AB_MERGE_C R33, RZ, R33, RZ ;  /* 0x00000021ff21723e */ /* 0x000fca00048070ff */
        /* <DEDUP_REMOVED lines=12> */
[----:B------:R-:W-:Y:S02]  /*7ed40*/  F2FP.SATFINITE.E4M3.F32.PACK_AB_MERGE_C R41, RZ, R33, RZ ;  /* 0x00000021ff29723e */ /* 0x000fe400048070ff */
[----:B------:R-:W-:-:S03]  /*7ed50*/  PRMT R33, RZ, 0x7610, R33 ;  /* 0x00007610ff217816 */ /* 0x000fc60000000021 */
[----:B------:R0:W-:Y:S04]  /*7ed60*/  @!P5 STG.E.U8 desc[UR32][R34.64+0x181], R41 ;  /* 0x000181292200d986 */ /* 0x0001e8000c101120 */
[----:B------:R-:W2:Y:S02]  /*7ed70*/  @!P4 LDG.E.U8 R33, desc[UR32][R16.64+0x180] ;  /* 0x000180201021c981 */ /* 0x000ea4000c1e1100 */
        /* <DEDUP_REMOVED lines=8> */
[----:B------:R1:W-:Y:S04]  /*7ee00*/  @!P4 STG.E.U8 desc[UR32][R206.64+0x180], R33 ;  /* 0x00018021ce00c986 */ /* 0x0003e8000c101120 */
[----:B0-----:R-:W0:Y:S01]  /*7ee10*/  @!P5 LDC.64 R34, c[0x0][0x5c0] ;  /* 0x00017000ff22db82 */ /* 0x001e220000000a00 */
[----:B-1----:R-:W-:-:S06]  /*7ee20*/  PRMT R33, RZ, 0x7610, R33 ;  /* 0x00007610ff217816 */ /* 0x002fcc0000000021 */
[----:B------:R-:W4:Y:S02]  /*7ee30*/  @!P1 LDG.E.U8 R33, desc[UR32][R16.64+0x181] ;  /* 0x0001812010219981 */ /* 0x000f24000c1e1100 */
[----:B----4-:R-:W-:-:S04]  /*7ee40*/  LOP3.LUT R33, R33, 0xff, RZ, 0xc0, !PT ;  /* 0x000000ff21217812 */ /* 0x010fc800078ec0ff */
[----:B------:R-:W-:-:S05]  /*7ee50*/  F2FP.F16.E4M3.UNPACK_B R33, R33 ;  /* 0x00000021ff21723e */ /* 0x000fca00020006ff */
[----:B------:R-:W-:-:S05]  /*7ee60*/  HADD2.F32 R33, -RZ, R33.H0_H0 ;  /* 0x20000021ff217230 */ /* 0x000fca0000004100 */
[----:B------:R-:W-:-:S04]  /*7ee70*/  FMUL R33, R33, UR26 ;  /* 0x0000001a21217c20 */ /* 0x000fc80008400000 */
[----:B---3--:R-:W-:Y:S01]  /*7ee80*/  FFMA R33, R197, UR27, R33 ;  /* 0x0000001bc5217c23 */ /* 0x008fe20008000021 */
[----:B0-----:R-:W-:Y:S02]  /*7ee90*/  @!P5 IADD3 R34, P6, R24, R34, RZ ;  /* 0x000000221822d210 */ /* 0x001fe40007fde0ff */
[----:B------:R-:W-:Y:S01]  /*7eea0*/  LOP3.LUT P4, RZ, R12, 0x10, RZ, 0xc0, !PT ;  /* 0x000000100cff7812 */ /* 0x000fe2000788c0ff */
[----:B------:R-:W3:Y:S01]  /*7eeb0*/  LDL.LU R197, [R1+0x15a4] ;  /* 0x0015a40001c57983 */ /* 0x000ee20000300800 */
[----:B------:R-:W-:-:S05]  /*7eec0*/  F2FP.SATFINITE.E4M3.F32.PACK_AB_MERGE_C R33, RZ, R33, RZ ;  /* 0x00000021ff21723e */ /* 0x000fca00048070ff */
[----:B------:R0:W-:Y:S02]  /*7eed0*/  @!P1 STG.E.U8 desc[UR32][R84.64+0x181], R33 ;  /* 0x0001812154009986 */ /* 0x0001e4000c101120 */
[----:B0-----:R-:W-:-:S06]  /*7eee0*/  PRMT R33, RZ, 0x7610, R33 ;  /* 0x00007610ff217816 */ /* 0x001fcc0000000021 */
[----:B------:R-:W4:Y:S01]  /*7eef0*/  @!P5 LDG.E.U8 R33, desc[UR32][R26.64+0x188] ;  /* 0x000188201a21d981 */ /* 0x000f22000c1e1100 */
[----:B------:R-:W-:Y:S01]  /*7ef00*/  @!P5 IMAD.X R35, R32, 0x1, R35, P6 ;  /* 0x000000012023d824 */ /* 0x000fe200030e0623 */
[----:B----4-:R-:W-:-:S04]  /*7ef10*/  LOP3.LUT R33, R33, 0xff, RZ, 0xc0, !PT ;  /* 0x000000ff21217812 */ /* 0x010fc800078ec0ff */
[----:B------:R-:W-:-:S05]  /*7ef20*/  F2FP.F16.E4M3.UNPACK_B R33, R33 ;  /* 0x00000021ff21723e */ /* 0x000fca00020006ff */
[----:B------:R-:W-:-:S05]  /*7ef30*/  HADD2.F32 R33, -RZ, R33.H0_H0 ;  /* 0x20000021ff217230 */ /* 0x000fca0000004100 */
[----:B------:R-:W-:-:S04]  /*7ef40*/  FMUL R33, R33, UR26 ;  /* 0x0000001a21217c20 */ /* 0x000fc80008400000 */
[----:B------:R-:W-:Y:S01]  /*7ef50*/  FFMA R33, R199, UR27, R33 ;  /* 0x0000001bc7217c23 */ /* 0x000fe20008000021 */
[----:B------:R-:W-:Y:S01]  /*7ef60*/  LOP3.LUT P1, RZ, R12, 0x2, RZ, 0xc0, !PT ;  /* 0x000000020cff7812 */ /* 0x000fe2000782c0ff */
[----:B------:R-:W4:Y:S03]  /*7ef70*/  LDL.LU R199, [R1+0x15a8] ;  /* 0x0015a80001c77983 */ /* 0x000f260000300800 */
        /* <DEDUP_REMOVED lines=12> */
[----:B------:R-:W-:Y:S02]  /*7f040*/  FFMA R33, R196, UR27, R33 ;  /* 0x0000001bc4217c23 */ /* 0x000fe40008000021 */
[----:B------:R-:W2:Y:S03]  /*7f050*/  LDL.LU R196, [R1+0x15ac] ;  /* 0x0015ac0001c47983 */ /* 0x000ea60000300800 */
[----:B------:R-:W-:Y:S02]  /*7f060*/  F2FP.SATFINITE.E4M3.F32.PACK_AB_MERGE_C R41, RZ, R33, RZ ;  /* 0x00000021ff29723e */ /* 0x000fe400048070ff */
[----:B------:R-:W-:-:S03]  /*7f070*/  PRMT R33, RZ, 0x7610, R33 ;  /* 0x00007610ff217816 */ /* 0x000fc60000000021 */
[----:B------:R0:W-:Y:S04]  /*7f080*/  @!P5 STG.E.U8 desc[UR32][R34.64+0x189], R41 ;  /* 0x000189292200d986 */ /* 0x0001e8000c101120 */
[----:B------:R-:W3:Y:S02]  /*7f090*/  @!P4 LDG.E.U8 R33, desc[UR32][R16.64+0x188] ;  /* 0x000188201021c981 */ /* 0x000ee4000c1e1100 */
[----:B---3--:R-:W-:-:S04]  /*7f0a0*/  LOP3.LUT R33, R33, 0xff, RZ, 0xc0, !PT ;  /* 0x000000ff21217812 */ /* 0x008fc800078ec0ff */
[----:B------:R-:W-:-:S05]  /*7f0b0*/  F2FP.F16.E4M3.UNPACK_B R33, R33 ;  /* 0x00000021ff21723e */ /* 0x000fca00020006ff */
[----:B------:R-:W-:-:S05]  /*7f0c0*/  HADD2.F32 R33, -RZ, R33.H0_H0 ;  /* 0x20000021ff217230 */ /* 0x000fca0000004100 */
[----:B------:R-:W-:-:S04]  /*7f0d0*/  FMUL R33, R33, UR26 ;  /* 0x0000001a21217c20 */ /* 0x000fc80008400000 */
[----:B------:R-:W-:Y:S01]  /*7f0e0*/  FFMA R33, R197, UR27, R33 ;  /* 0x0000001bc5217c23 */ /* 0x000fe20008000021 */
[----:B------:R-:W-:Y:S01]  /*7f0f0*/  ISETP.LT.OR P5, PT, R31, 0x191, !P3 ;  /* 0x000001911f00780c */ /* 0x000fe20005fa1670 */
[----:B------:R-:W3:Y:S03]  /*7f100*/  LDL.LU R197, [R1+0x15b0] ;  /* 0x0015b00001c57983 */ /* 0x000ee60000300800 */
        /* <DEDUP_REMOVED lines=9> */
[----:B------:R-:W-:Y:S01]  /*7f1a0*/  FFMA R33, R199, UR27, R33 ;  /* 0x0000001bc7217c23 */ /* 0x000fe20008000021 */
[----:B0-----:R-:W-:Y:S02]  /*7f1b0*/  @!P5 IADD3 R34, P6, R24, R34, RZ ;  /* 0x000000221822d210 */ /* 0x001fe40007fde0ff */
[----:B------:R-:W-:Y:S01]  /*7f1c0*/  LOP3.LUT P4, RZ, R12, 0x4, RZ, 0xc0, !PT ;  /* 0x000000040cff7812 */ /* 0x000fe2000788c0ff */
[----:B------:R-:W4:Y:S01]  /*7f1d0*/  LDL.LU R199, [R1+0x15b4] ;  /* 0x0015b40001c77983 */ /* 0x000f220000300800 */
[----:B------:R-:W-:-:S05]  /*7f1e0*/  F2FP.SATFINITE.E4M3.F32.PACK_AB_MERGE_C R33, RZ, R33, RZ ;  /* 0x00000021ff21723e */ /* 0x000fca00048070ff */
[----:B------:R0:W-:Y:S02]  /*7f1f0*/  @!P1 STG.E.U8 desc[UR32][R122.64+0x189], R33 ;  /* 0x000189217a009986 */ /* 0x0001e4000c101120 */
[----:B0-----:R-:W-:-:S06]  /*7f200*/  PRMT R33, RZ, 0x7610, R33 ;  /* 0x00007610ff217816 */ /* 0x001fcc0000000021 */
[----:B------:R-:W2:Y:S01]  /*7f210*/  @!P5 LDG.E.U8 R33, desc[UR32][R26.64+0x190] ;  /* 0x000190201a21d981 */ /* 0x000ea2000c1e1100 */
[----:B------:R-:W-:Y:S01]  /*7f220*/  @!P5 IMAD.X R35, R32, 0x1, R35, P6 ;  /* 0x000000012023d824 */ /* 0x000fe200030e0623 */
[----:B--2---:R-:W-:-:S04]  /*7f230*/  LOP3.LUT R33, R33, 0xff, RZ, 0xc0, !PT ;  /* 0x000000ff21217812 */ /* 0x004fc800078ec0ff */
[----:B------:R-:W-:-:S05]  /*7f240*/  F2FP.F16.E4M3.UNPACK_B R33, R33 ;  /* 0x00000021ff21723e */ /* 0x000fca00020006ff */
[----:B------:R-:W-:-:S05]  /*7f250*/  HADD2.F32 R33, -RZ, R33.H0_H0 ;  /* 0x20000021ff217230 */ /* 0x000fca0000004100 */
[----:B------:R-:W-:-:S04]  /*7f260*/  FMUL R33, R33, UR26 ;  /* 0x0000001a21217c20 */ /* 0x000fc80008400000 */
[----:B------:R-:W-:Y:S01]  /*7f270*/  FFMA R33, R196, UR27, R33 ;  /* 0x0000001bc4217c23 */ /* 0x000fe20008000021 */
[----:B------:R-:W-:Y:S01]  /*7f280*/  LOP3.LUT P1, RZ, R10, 0x40000000, RZ, 0xc0, !PT ;  /* 0x400000000aff7812 */ /* 0x000fe2000782c0ff */
[----:B------:R-:W2:Y:S03]  /*7f290*/  LDL.LU R196, [R1+0x15b8] ;  /* 0x0015b80001c47983 */ /* 0x000ea60000300800 */
        /* <DEDUP_REMOVED lines=8> */
[----:B---3--:R-:W-:-:S04]  /*7f320*/  LOP3.LUT R33, R33, 0xff, RZ, 0xc0, !PT ;  /* 0x000000ff21217812 */ /* 0x008fc800078ec0ff */
[----:B------:R-:W-:-:S05]  /*7f330*/  F2FP.F16.E4M3.UNPACK_B R33, R33 ;  /* 0x00000021ff21723e */ /* 0x000fca00020006ff */
[----:B------:R-:W-:-:S05]  /*7f340*/  HADD2.F32 R33, -RZ, R33.H0_H0 ;  /* 0x20000021ff217230 */ /* 0x000fca0000004100 */
[----:B------:R-:W-:-:S04]  /*7f350*/  FMUL R33, R33, UR26 ;  /* 0x0000001a21217c20 */ /* 0x000fc80008400000 */
[----:B------:R-:W-:Y:S02]  /*7f360*/  FFMA R33, R197, UR27, R33 ;  /* 0x0000001bc5217c23 */ /* 0x000fe40008000021 */
[----:B------:R-:W3:Y:S03]  /*7f370*/  LDL.LU R197, [R1+0x15bc] ;  /* 0x0015bc0001c57983 */ /* 0x000ee60000300800 */
[----:B------:R-:W-:Y:S02]  /*7f380*/  F2FP.SATFINITE.E4M3.F32.PACK_AB_MERGE_C R41, RZ, R33, RZ ;  /* 0x00000021ff29723e */ /* 0x000fe400048070ff */
[----:B------:R-:W-:-:S03]  /*7f390*/  PRMT R33, RZ, 0x7610, R33 ;  /* 0x00007610ff217816 */ /* 0x000fc60000000021 */
[----:B------:R0:W-:Y:S04]  /*7f3a0*/  @!P5 STG.E.U8 desc[UR32][R34.64+0x191], R41 ;  /* 0x000191292200d986 */ /* 0x0001e8000c101120 */
[----:B------:R-:W4:Y:S02]  /*7f3b0*/  @!P4 LDG.E.U8 R33, desc[UR32][R16.64+0x190] ;  /* 0x000190201021c981 */ /* 0x000f24000c1e1100 */
[----:B----4-:R-:W-:-:S04]  /*7f3c0*/  LOP3.LUT R33, R33, 0xff, RZ, 0xc0, !PT ;  /* 0x000000ff21217812 */ /* 0x010fc800078ec0ff */
[----:B------:R-:W-:-:S05]  /*7f3d0*/  F2FP.F16.E4M3.UNPACK_B R33, R33 ;  /* 0x00000021ff21723e */ /* 0x000fca00020006ff */
[----:B------:R-:W-:-:S05]  /*7f3e0*/  HADD2.F32 R33, -RZ, R33.H0_H0 ;  /* 0x20000021ff217230 */ /* 0x000fca0000004100 */
[----:B------:R-:W-:-:S04]  /*7f3f0*/  FMUL R33, R33, UR26 ;  /* 0x0000001a21217c20 */ /* 0x000fc80008400000 */
[----:B------:R-:W-:Y:S01]  /*7f400*/  FFMA R33, R199, UR27, R33 ;  /* 0x0000001bc7217c23 */ /* 0x000fe20008000021 */
[----:B------:R-:W-:Y:S01]  /*7f410*/  ISETP.LT.OR P5, PT, R31, 0x199, !P3 ;  /* 0x000001991f00780c */ /* 0x000fe20005fa1670 */
[----:B------:R-:W4:Y:S03]  /*7f420*/  LDL.LU R199, [R1+0x15c0] ;  /* 0x0015c00001c77983 */ /* 0x000f260000300800 */
[----:B------:R-:W-:-:S05]  /*7f430*/  F2FP.SATFINITE.E4M3.F32.PACK_AB_MERGE_C R33, RZ, R33, RZ ;  /* 0x00000021ff21723e */ /* 0x000fca00048070ff */
[----:B------:R1:W-:Y:S04]  /*7f440*/  @!P4 STG.E.U8 desc[UR32][R210.64+0x190], R33 ;  /* 0x00019021d200c986 */ /* 0x0003e8000c101120 */
[----:B0-----:R-:W0:Y:S01]  /*7f450*/  @!P5 LDC.64 R34, c[0x0][0x5c0] ;  /* 0x00017000ff22db82 */ /* 0x001e220000000a00 */
[----:B-1----:R-:W-:-:S06]  /*7f460*/  PRMT R33, RZ, 0x7610, R33 ;  /* 0x00007610ff217816 */ /* 0x002fcc0000000021 */
[----:B------:R-:W2:Y:S02]  /*7f470*/  @!P1 LDG.E.U8 R33, desc[UR32][R16.64+0x191] ;  /* 0x0001912010219981 */ /* 0x000ea4000c1e1100 */
[----:B--2---:R-:W-:-:S04]  /*7f480*/  LOP3.LUT R33, R33, 0xff, RZ, 0xc0, !PT ;  /* 0x000000ff21217812 */ /* 0x004fc800078ec0ff */
[----:B------:R-:W-:-:S05]  /*7f490*/  F2FP.F16.E4M3.UNPACK_B R33, R33 ;  /* 0x00000021ff21723e */ /* 0x000fca00020006ff */
[----:B------:R-:W-:-:S05]  /*7f4a0*/  HADD2.F32 R33, -RZ, R33.H0_H0 ;  /* 0x20000021ff217230 */ /* 0x000fca0000004100 */
[----:B------:R-:W-:-:S04]  /*7f4b0*/  FMUL R33, R33, UR26 ;  /* 0x0000001a21217c20 */ /* 0x000fc80008400000 */
[----:B------:R-:W-:Y:S01]  /*7f4c0*/  FFMA R33, R196, UR27, R33 ;  /* 0x0000001bc4217c23 */ /* 0x000fe20008000021 */
[----:B0-----:R-:W-:Y:S02]  /*7f4d0*/  @!P5 IADD3 R34, P6, R24, R34, RZ ;  /* 0x000000221822d210 */ /* 0x001fe40007fde0ff */
[----:B------:R-:W-:Y:S01]  /*7f4e0*/  LOP3.LUT P4, RZ, R10, 0x20000000, RZ, 0xc0, !PT ;  /* 0x200000000aff7812 */ /* 0x000fe2000788c0ff */
[----:B------:R-:W2:Y:S01]  /*7f4f0*/  LDL.LU R196, [R1+0x15c4] ;  /* 0x0015c40001c47983 */ /* 0x000ea20000300800 */
        /* <DEDUP_REMOVED lines=11> */
[----:B------:R-:W3:Y:S03]  /*7f5b0*/  LDL.LU R197, [R1+0x15c8] ;  /* 0x0015c80001c57983 */ /* 0x000ee60000300800 */
        /* <DEDUP_REMOVED lines=12> */
[----:B------:R-:W-:Y:S02]  /*7f680*/  FFMA R33, R199, UR27, R33 ;  /* 0x0000001bc7217c23 */ /* 0x000fe40008000021 */
[----:B------:R-:W4:Y:S03]  /*7f690*/  LDL.LU R199, [R1+0x15cc] ;  /* 0x0015cc0001c77983 */ /* 0x000f260000300800 */
        /* <DEDUP_REMOVED lines=13> */
[----:B0-----:R-:W0:Y:S01]  /*7f770*/  @!P5 LDC.64 R34, c[0x0][0x5c0] ;  /* 0x00017000ff22db82 */ /* 0x001e220000000a00 */
[----:B-1----:R-:W-:-:S06]  /*7f780*/  PRMT R33, RZ, 0x7610, R33 ;  /* 0x00007610ff217816 */ /* 0x002fcc0000000021 */
[----:B------:R-:W3:Y:S02]  /*7f790*/  @!P1 LDG.E.U8 R33, desc[UR32][R16.64+0x199] ;  /* 0x0001992010219981 */ /* 0x000ee4000c1e1100 */
[----:B---3--:R-:W-:-:S04]  /*7f7a0*/  LOP3.LUT R33, R33, 0xff, RZ, 0xc0, !PT ;  /* 0x000000ff21217812 */ /* 0x008fc800078ec0ff */
[----:B------:R-:W-:-:S05]  /*7f7b0*/  F2FP.F16.E4M3.UNPACK_B R33, R33 ;  /* 0x00000021ff21723e */ /* 0x000fca00020006ff */
[----:B------:R-:W-:-:S05]  /*7f7c0*/  HADD2.F32 R33, -RZ, R33.H0_H0 ;  /* 0x20000021ff217230 */ /* 0x000fca0000004100 */
[----:B------:R-:W-:-:S04]  /*7f7d0*/  FMUL R33, R33, UR26 ;  /* 0x0000001a21217c20 */ /* 0x000fc80008400000 */
[----:B------:R-:W-:Y:S01]  /*7f7e0*/  FFMA R33, R197, UR27, R33 ;  /* 0x0000001bc5217c23 */ /* 0x000fe20008000021 */
        /* <DEDUP_REMOVED lines=531> */
[----:B------:R-:W-:Y:S04]  /*81920*/  @!P5 STG.E.U8 desc[UR32][R34.64+0x1f1], R41 ;  /* 0x0001f1292200d986 */ /* 0x000fe8000c101120 */
        /* <DEDUP_REMOVED lines=8> */
[----:B0-----:R-:W-:Y:S02]  /*819b0*/  PRMT R33, RZ, 0x7610, R33 ;  /* 0x00007610ff217816 */ /* 0x001fe40000000021 */
[----:B------:R-:W-:Y:S01]  /*819c0*/  ISETP.LT.OR P5, PT, R31, 0x1f9, !P3 ;  /* 0x000001f91f00780c */ /* 0x000fe20005fa1670 */
[----:B------:R-:W4:Y:S04]  /*819d0*/  LDL.LU.64 R18, [R1+0x1df0] ;  /* 0x001df00001127983 */ /* 0x000f280000300a00 */
[----:B------:R-:W2:Y:S08]  /*819e0*/  @!P1 LDG.E.U8 R33, desc[UR32][R16.64+0x1f1] ;  /* 0x0001f12010219981 */ /* 0x000eb0000c1e1100 */
[----:B------:R-:W0:Y:S01]  /*819f0*/  @!P5 LDC.64 R34, c[0x0][0x5c0] ;  /* 0x00017000ff22db82 */ /* 0x000e220000000a00 */
[----:B--2---:R-:W-:-:S04]  /*81a00*/  LOP3.LUT R33, R33, 0xff, RZ, 0xc0, !PT ;  /* 0x000000ff21217812 */ /* 0x004fc800078ec0ff */
[----:B------:R-:W-:-:S05]  /*81a10*/  F2FP.F16.E4M3.UNPACK_B R33, R33 ;  /* 0x00000021ff21723e */ /* 0x000fca00020006ff */
[----:B------:R-:W-:-:S05]  /*81a20*/  HADD2.F32 R33, -RZ, R33.H0_H0 ;  /* 0x20000021ff217230 */ /* 0x000fca0000004100 */
[----:B------:R-:W-:-:S04]  /*81a30*/  FMUL R33, R33, UR26 ;  /* 0x0000001a21217c20 */ /* 0x000fc80008400000 */
[----:B------:R-:W-:Y:S01]  /*81a40*/  FFMA R33, R196, UR27, R33 ;  /* 0x0000001bc4217c23 */ /* 0x000fe20008000021 */
[----:B0-----:R-:W-:Y:S01]  /*81a50*/  @!P5 IADD3 R34, P6, R24, R34, RZ ;  /* 0x000000221822d210 */ /* 0x001fe20007fde0ff */
[----:B------:R-:W2:Y:S01]  /*81a60*/  LDL.LU R196, [R1+0x1680] ;  /* 0x0016800001c47983 */ /* 0x000ea20000300800 */
[----:B------:R-:W-:-:S03]  /*81a70*/  LOP3.LUT P4, RZ, R7, 0x1000000, RZ, 0xc0, !PT ;  /* 0x0100000007ff7812 */ /* 0x000fc6000788c0ff */
        /* <DEDUP_REMOVED lines=59> */
[----:B------:R-:W-:Y:S02]  /*81e30*/  F2FP.SATFINITE.E4M3.F32.PACK_AB_MERGE_C R26, RZ, R16, RZ ;  /* 0x00000010ff1a723e */ /* 0x000fe400048070ff */
[----:B------:R-:W-:-:S03]  /*81e40*/  PRMT R16, RZ, 0x7610, R16 ;  /* 0x00007610ff107816 */ /* 0x000fc60000000010 */
[----:B------:R0:W-:Y:S04]  /*81e50*/  @!P5 STG.E.U8 desc[UR32][R236.64+0x100], R26 ;  /* 0x0001001aec00d986 */ /* 0x0001e8000c101120 */
[----:B------:R-:W4:Y:S01]  /*81e60*/  @!P6 LDG.E.U8 R16, desc[UR32][R18.64+0x101] ;  /* 0x000101201210e981 */ /* 0x000f22000c1e1100 */
[----:B0-----:R-:W-:Y:S02]  /*81e70*/  PRMT R26, RZ, 0x7610, R26 ;  /* 0x00007610ff1a7816 */ /* 0x001fe4000000001a */
        /* <DEDUP_REMOVED lines=8> */
[----:B------:R0:W-:Y:S04]  /*81f00*/  @!P6 STG.E.U8 desc[UR32][R48.64+0x101], R16 ;  /* 0x000101103000e986 */ /* 0x0001e8000c101120 */
[----:B------:R-:W4:Y:S01]  /*81f10*/  @!P3 LDG.E.U8 R26, desc[UR32][R20.64+0x100] ;  /* 0x00010020141ab981 */ /* 0x000f22000c1e1100 */
[----:B0-----:R-:W0:Y:S02]  /*81f20*/  @!P3 LDC.64 R16, c[0x0][0x5c0] ;  /* 0x00017000ff10bb82 */ /* 0x001e240000000a00 */
[----:B0-----:R-:W-:Y:S02]  /*81f30*/  @!P3 IADD3 R16, P5, R138, R16, RZ ;  /* 0x000000108a10b210 */ /* 0x001fe40007fbe0ff */
[----:B------:R-:W2:Y:S03]  /*81f40*/  LDL.LU R138, [R1+0x1de8] ;  /* 0x001de800018a7983 */ /* 0x000ea60000300800 */
[----:B------:R-:W-:-:S02]  /*81f50*/  @!P3 IMAD.X R17, R139, 0x1, R17, P5 ;  /* 0x000000018b11b824 */ /* 0x000fc400028e0611 */
[----:B------:R-:W2:Y:S04]  /*81f60*/  LDL.LU R139, [R1+0x1de4] ;  /* 0x001de400018b7983 */ /* 0x000ea80000300800 */
[----:B------:R-:W2:Y:S01]  /*81f70*/  LDL.LU R203, [R1+0x169c] ;  /* 0x00169c0001cb7983 */ /* 0x000ea20000300800 */
[----:B----4-:R-:W-:-:S04]  /*81f80*/  LOP3.LUT R26, R26, 0xff, RZ, 0xc0, !PT ;  /* 0x000000ff1a1a7812 */ /* 0x010fc800078ec0ff */
[----:B------:R-:W-:-:S05]  /*81f90*/  F2FP.F16.E4M3.UNPACK_B R26, R26 ;  /* 0x0000001aff1a723e */ /* 0x000fca00020006ff */
[----:B------:R-:W-:-:S05]  /*81fa0*/  HADD2.F32 R26, -RZ, R26.H0_H0 ;  /* 0x2000001aff1a7230 */ /* 0x000fca0000004100 */
[----:B------:R-:W-:-:S04]  /*81fb0*/  FMUL R26, R26, UR26 ;  /* 0x0000001a1a1a7c20 */ /* 0x000fc80008400000 */
[----:B---3--:R-:W-:Y:S01]  /*81fc0*/  FFMA R26, R197, UR27, R26 ;  /* 0x0000001bc51a7c23 */ /* 0x008fe2000800001a */
[----:B------:R-:W-:Y:S01]  /*81fd0*/  LOP3.LUT P6, RZ, R7, 0x10000, RZ, 0xc0, !PT ;  /* 0x0001000007ff7812 */ /* 0x000fe200078cc0ff */
[----:B------:R-:W3:Y:S04]  /*81fe0*/  LDL.LU R197, [R1+0x16a0] ;  /* 0x0016a00001c57983 */ /* 0x000ee80000300800 */
[----:B------:R-:W4:Y:S04]  /*81ff0*/  LDL.LU R198, [R1+0x310] ;  /* 0x0003100001c67983 */ /* 0x000f280000300800 */
[----:B------:R-:W4:Y:S01]  /*82000*/  LDL.LU R199, [R1+0x314] ;  /* 0x0003140001c77983 */ /* 0x000f220000300800 */
[----:B------:R-:W-:-:S05]  /*82010*/  F2FP.SATFINITE.E4M3.F32.PACK_AB_MERGE_C R26, RZ, R26, RZ ;  /* 0x0000001aff1a723e */ /* 0x000fca00048070ff */
[----:B------:R0:W-:Y:S02]  /*82020*/  @!P3 STG.E.U8 desc[UR32][R16.64+0x100], R26 ;  /* 0x0001001a1000b986 */ /* 0x0001e4000c101120 */
[----:B0-----:R-:W-:Y:S01]  /*82030*/  PRMT R26, RZ, 0x7610, R26 ;  /* 0x00007610ff1a7816 */ /* 0x001fe2000000001a */
[----:B------:R-:W0:Y:S05]  /*82040*/  @!P1 LDC.64 R16, c[0x0][0x5c0] ;  /* 0x00017000ff109b82 */ /* 0x000e2a0000000a00 */
[----:B------:R-:W2:Y:S01]  /*82050*/  @!P1 LDG.E.U8 R26, desc[UR32][R20.64+0x101] ;  /* 0x00010120141a9981 */ /* 0x000ea2000c1e1100 */
[----:B0-----:R-:W-:-:S05]  /*82060*/  @!P1 IADD3 R16, P5, R42, R16, RZ ;  /* 0x000000102a109210 */ /* 0x001fca0007fbe0ff */
[----:B------:R-:W-:Y:S01]  /*82070*/  @!P1 IMAD.X R17, R43, 0x1, R17, P5 ;  /* 0x000000012b119824 */ /* 0x000fe200028e0611 */
[----:B------:R-:W-:Y:S02]  /*82080*/  LOP3.LUT P5, RZ, R7, 0x20000, RZ, 0xc0, !PT ;  /* 0x0002000007ff7812 */ /* 0x000fe400078ac0ff */
        /* <DEDUP_REMOVED lines=8> */
[----:B------:R0:W-:Y:S02]  /*82110*/  @!P1 STG.E.U8 desc[UR32][R16.64+0x101], R26 ;  /* 0x0001011a10009986 */ /* 0x0001e4000c101120 */
[----:B0-----:R-:W-:-:S06]  /*82120*/  PRMT R16, RZ, 0x7610, R16 ;  /* 0x00007610ff107816 */ /* 0x001fcc0000000010 */
[----:B------:R-:W3:Y:S02]  /*82130*/  @!P5 LDG.E.U8 R16, desc[UR32][R18.64+0x108] ;  /* 0x000108201210d981 */ /* 0x000ee4000c1e1100 */
[----:B---3--:R-:W-:-:S04]  /*82140*/  LOP3.LUT R16, R16, 0xff, RZ, 0xc0, !PT ;  /* 0x000000ff10107812 */ /* 0x008fc800078ec0ff */
[----:B------:R-:W-:-:S05]  /*82150*/  F2FP.F16.E4M3.UNPACK_B R16, R16 ;  /* 0x00000010ff10723e */ /* 0x000fca00020006ff */
[----:B------:R-:W-:-:S05]  /*82160*/  HADD2.F32 R16, -RZ, R16.H0_H0 ;  /* 0x20000010ff107230 */ /* 0x000fca0000004100 */
[----:B------:R-:W-:-:S04]  /*82170*/  FMUL R16, R16, UR26 ;  /* 0x0000001a10107c20 */ /* 0x000fc80008400000 */
[----:B------:R-:W-:-:S05]  /*82180*/  FFMA R16, R203, UR27, R16 ;  /* 0x0000001bcb107c23 */ /* 0x000fca0008000010 */
[----:B------:R-:W-:Y:S02]  /*82190*/  F2FP.SATFINITE.E4M3.F32.PACK_AB_MERGE_C R26, RZ, R16, RZ ;  /* 0x00000010ff1a723e */ /* 0x000fe400048070ff */
[----:B------:R-:W-:-:S03]  /*821a0*/  PRMT R16, RZ, 0x7610, R16 ;  /* 0x00007610ff107816 */ /* 0x000fc60000000010 */
[----:B------:R0:W-:Y:S04]  /*821b0*/  @!P5 STG.E.U8 desc[UR32][R138.64+0x108], R26 ;  /* 0x0001081a8a00d986 */ /* 0x0001e8000c101120 */
[----:B------:R-:W3:Y:S01]  /*821c0*/  @!P6 LDG.E.U8 R16, desc[UR32][R18.64+0x109] ;  /* 0x000109201210e981 */ /* 0x000ee2000c1e1100 */
[----:B0-----:R-:W-:Y:S02]  /*821d0*/  PRMT R26, RZ, 0x7610, R26 ;  /* 0x00007610ff1a7816 */ /* 0x001fe4000000001a */
[----:B---3--:R-:W-:-:S04]  /*821e0*/  LOP3.LUT R16, R16, 0xff, RZ, 0xc0, !PT ;  /* 0x000000ff10107812 */ /* 0x008fc800078ec0ff */
[----:B------:R-:W-:-:S05]  /*821f0*/  F2FP.F16.E4M3.UNPACK_B R16, R16 ;  /* 0x00000010ff10723e */ /* 0x000fca00020006ff */
[----:B------:R-:W-:-:S05]  /*82200*/  HADD2.F32 R16, -RZ, R16.H0_H0 ;  /* 0x20000010ff107230 */ /* 0x000fca0000004100 */
[----:B------:R-:W-:-:S04]  /*82210*/  FMUL R16, R16, UR26 ;  /* 0x0000001a10107c20 */ /* 0x000fc80008400000 */
[----:B------:R-:W-:Y:S01]  /*82220*/  FFMA R16, R197, UR27, R16 ;  /* 0x0000001bc5107c23 */ /* 0x000fe20008000010 */
[----:B------:R-:W-:Y:S01]  /*82230*/  LOP3.LUT P1, RZ, R4, 0x4000000, RZ, 0xc0, !PT ;  /* 0x0400000004ff7812 */ /* 0x000fe2000782c0ff */
[----:B------:R-:W3:Y:S04]  /*82240*/  LDL.LU R197, [R1+0x16a8] ;  /* 0x0016a80001c57983 */ /* 0x000ee80000300800 */
[----:B------:R-:W3:Y:S04]  /*82250*/  LDL.LU R201, [R1+0x16ac] ;  /* 0x0016ac0001c97983 */ /* 0x000ee80000300800 */
[----:B------:R-:W3:Y:S01]  /*82260*/  LDL.LU.64 R202, [R1+0x10] ;  /* 0x0000100001ca7983 */ /* 0x000ee20000300a00 */
[----:B------:R-:W-:-:S05]  /*82270*/  F2FP.SATFINITE.E4M3.F32.PACK_AB_MERGE_C R16, RZ, R16, RZ ;  /* 0x00000010ff10723e */ /* 0x000fca00048070ff */
[----:B------:R0:W-:Y:S04]  /*82280*/  @!P6 STG.E.U8 desc[UR32][R92.64+0x109], R16 ;  /* 0x000109105c00e986 */ /* 0x0001e8000c101120 */
[----:B------:R-:W2:Y:S01]  /*82290*/  @!P3 LDG.E.U8 R26, desc[UR32][R20.64+0x108] ;  /* 0x00010820141ab981 */ /* 0x000ea2000c1e1100 */
[----:B0-----:R-:W4:Y:S02]  /*822a0*/  @!P3 LDC.64 R16, c[0x0][0x5c0] ;  /* 0x00017000ff10bb82 */ /* 0x001f240000000a00 */
[----:B----4-:R-:W-:-:S05]  /*822b0*/  @!P3 IADD3 R16, P5, R198, R16, RZ ;  /* 0x00000010c610b210 */ /* 0x010fca0007fbe0ff */
        /* <DEDUP_REMOVED lines=8> */
[----:B0-----:R-:W-:Y:S01]  /*82340*/  PRMT R26, RZ, 0x7610, R26 ;  /* 0x00007610ff1a7816 */ /* 0x001fe2000000001a */
[----:B------:R-:W0:Y:S05]  /*82350*/  @!P1 LDC.64 R16, c[0x0][0x5c0] ;  /* 0x00017000ff109b82 */ /* 0x000e2a0000000a00 */
[----:B------:R-:W2:Y:S01]  /*82360*/  @!P1 LDG.E.U8 R26, desc[UR32][R20.64+0x109] ;  /* 0x00010920141a9981 */ /* 0x000ea2000c1e1100 */
[----:B0-----:R-:W-:Y:S02]  /*82370*/  @!P1 IADD3 R16, P5, R140, R16, RZ ;  /* 0x000000108c109210 */ /* 0x001fe40007fbe0ff */
[----:B------:R-:W-:Y:S01]  /*82380*/  LOP3.LUT P6, RZ, R7, 0x4000, RZ, 0xc0, !PT ;  /* 0x0000400007ff7812 */ /* 0x000fe200078cc0ff */
[----:B------:R-:W4:Y:S04]  /*82390*/  LDL.LU R140, [R1+0x1de0] ;  /* 0x001de000018c7983 */ /* 0x000f280000300800 */
[----:B------:R-:W4:Y:S01]  /*823a0*/  LDL.LU R196, [R1+0x16b0] ;  /* 0x0016b00001c47983 */ /* 0x000f220000300800 */
[----:B------:R-:W-:Y:S01]  /*823b0*/  @!P1 IMAD.X R17, R141, 0x1, R17, P5 ;  /* 0x000000018d119824 */ /* 0x000fe200028e0611 */
[----:B------:R-:W-:-:S02]  /*823c0*/  LOP3.LUT P5, RZ, R7, 0x8000, RZ, 0xc0, !PT ;  /* 0x0000800007ff7812 */ /* 0x000fc400078ac0ff */
[----:B------:R-:W4:Y:S01]  /*823d0*/  LDL.LU R141, [R1+0x1ddc] ;  /* 0x001ddc00018d7983 */ /* 0x000f220000300800 */
[----:B------:R-:W-:-:S03]  /*823e0*/  LOP3.LUT P3, RZ, R4, 0x2000000, RZ, 0xc0, !PT ;  /* 0x0200000004ff7812 */ /* 0x000fc6000786c0ff */
[----:B------:R-:W4:Y:S04]  /*823f0*/  LDL.LU R198, [R1+0x308] ;  /* 0x0003080001c67983 */ /* 0x000f280000300800 */
[----:B------:R-:W4:Y:S01]  /*82400*/  LDL.LU R199, [R1+0x30c] ;  /* 0x00030c0001c77983 */ /* 0x000f220000300800 */
        /* <DEDUP_REMOVED lines=24> */
[----:B----4-:R-:W-:Y:S01]  /*82590*/  FFMA R16, R196, UR27, R16 ;  /* 0x0000001bc4107c23 */ /* 0x010fe20008000010 */
[----:B------:R-:W-:Y:S01]  /*825a0*/  LOP3.LUT P1, RZ, R4, 0x1000000, RZ, 0xc0, !PT ;  /* 0x0100000004ff7812 */ /* 0x000fe2000782c0ff */
[----:B------:R-:W3:Y:S04]  /*825b0*/  LDL.LU R196, [R1+0x16b8] ;  /* 0x0016b80001c47983 */ /* 0x000ee80000300800 */
[----:B------:R-:W4:Y:S04]  /*825c0*/  LDL.LU R201, [R1+0x16bc] ;  /* 0x0016bc0001c97983 */ /* 0x000f280000300800 */
[----:B------:R-:W4:Y:S01]  /*825d0*/  LDL.LU.64 R202, [R1+0x8] ;  /* 0x0000080001ca7983 */ /* 0x000f220000300a00 */
[----:B------:R-:W-:-:S05]  /*825e0*/  F2FP.SATFINITE.E4M3.F32.PACK_AB_MERGE_C R16, RZ, R16, RZ ;  /* 0x00000010ff10723e */ /* 0x000fca00048070ff */
[----:B------:R0:W-:Y:S04]  /*825f0*/  @!P6 STG.E.U8 desc[UR32][R140.64+0x111], R16 ;  /* 0x000111108c00e986 */ /* 0x0001e8000c101120 */
        /* <DEDUP_REMOVED lines=38> */
[----:B----4-:R-:W-:-:S05]  /*82860*/  FFMA R16, R201, UR27, R16 ;  /* 0x0000001bc9107c23 */ /* 0x010fca0008000010 */
        /* <DEDUP_REMOVED lines=361> */
[C---:B------:R-:W-:Y:S01]  /*83f00*/  LOP3.LUT P6, RZ, R8.reuse, 0x40000000, RZ, 0xc0, !PT ;  /* 0x4000000008ff7812 */ /* 0x040fe200078cc0ff */
        /* <DEDUP_REMOVED lines=91> */
[----:B------:R0:W-:Y:S04]  /*844c0*/  @!P6 STG.E.U8 desc[UR32][R150.64+0x159], R16 ;  /* 0x000159109600e986 */ /* 0x0001e8000c101120 */
[----:B------:R-:W4:Y:S01]  /*844d0*/  @!P3 LDG.E.U8 R26, desc[UR32][R20.64+0x158] ;  /* 0x00015820141ab981 */ /* 0x000f22000c1e1100 */
[----:B0-----:R-:W0:Y:S02]  /*844e0*/  @!P3 LDC.64 R16, c[0x0][0x5c0] ;  /* 0x00017000ff10bb82 */ /* 0x001e240000000a00 */
[----:B0-----:R-:W-:-:S05]  /*844f0*/  @!P3 IADD3 R16, P5, R198, R16, RZ ;  /* 0x00000010c610b210 */ /* 0x001fca0007fbe0ff */
[----:B------:R-:W-:Y:S02]  /*84500*/  @!P3 IMAD.X R17, R197, 0x1, R17, P5 ;  /* 0x00000001c511b824 */ /* 0x000fe400028e0611 */
[----:B------:R-:W3:Y:S04]  /*84510*/  LDL.LU R197, [R1+0x174c] ;  /* 0x00174c0001c57983 */ /* 0x000ee80000300800 */
[----:B------:R-:W3:Y:S01]  /*84520*/  LDL.LU.64 R200, [R1+0x68] ;  /* 0x0000680001c87983 */ /* 0x000ee20000300a00 */
[----:B----4-:R-:W-:-:S04]  /*84530*/  LOP3.LUT R26, R26, 0xff, RZ, 0xc0, !PT ;  /* 0x000000ff1a1a7812 */ /* 0x010fc800078ec0ff */
[----:B------:R-:W-:-:S05]  /*84540*/  F2FP.F16.E4M3.UNPACK_B R26, R26 ;  /* 0x0000001aff1a723e */ /* 0x000fca00020006ff */
[----:B------:R-:W-:-:S05]  /*84550*/  HADD2.F32 R26, -RZ, R26.H0_H0 ;  /* 0x2000001aff1a7230 */ /* 0x000fca0000004100 */
[----:B------:R-:W-:-:S04]  /*84560*/  FMUL R26, R26, UR26 ;  /* 0x0000001a1a1a7c20 */ /* 0x000fc80008400000 */
[----:B--2---:R-:W-:-:S05]  /*84570*/  FFMA R26, R196, UR27, R26 ;  /* 0x0000001bc41a7c23 */ /* 0x004fca000800001a */
[----:B------:R-:W-:-:S05]  /*84580*/  F2FP.SATFINITE.E4M3.F32.PACK_AB_MERGE_C R26, RZ, R26, RZ ;  /* 0x0000001aff1a723e */ /* 0x000fca00048070ff */
[----:B------:R0:W-:Y:S02]  /*84590*/  @!P3 STG.E.U8 desc[UR32][R16.64+0x158], R26 ;  /* 0x0001581a1000b986 */ /* 0x0001e4000c101120 */
[----:B0-----:R-:W-:Y:S01]  /*845a0*/  PRMT R26, RZ, 0x7610, R26 ;  /* 0x00007610ff1a7816 */ /* 0x001fe2000000001a */
[----:B------:R-:W0:Y:S05]  /*845b0*/  @!P1 LDC.64 R16, c[0x0][0x5c0] ;  /* 0x00017000ff109b82 */ /* 0x000e2a0000000a00 */
[----:B------:R-:W2:Y:S01]  /*845c0*/  @!P1 LDG.E.U8 R26, desc[UR32][R20.64+0x159] ;  /* 0x00015920141a9981 */ /* 0x000ea2000c1e1100 */
[----:B0-----:R-:W-:Y:S02]  /*845d0*/  @!P1 IADD3 R16, P5, R94, R16, RZ ;  /* 0x000000105e109210 */ /* 0x001fe40007fbe0ff */
[C---:B------:R-:W-:Y:S01]  /*845e0*/  LOP3.LUT P6, RZ, R8.reuse, 0x4000000, RZ, 0xc0, !PT ;  /* 0x0400000008ff7812 */ /* 0x040fe200078cc0ff */
[----:B------:R-:W4:Y:S02]  /*845f0*/  LDL.LU R94, [R1+0x1d90] ;  /* 0x001d9000015e7983 */ /* 0x000f240000300800 */
[----:B------:R-:W-:Y:S01]  /*84600*/  @!P1 IMAD.X R17, R95, 0x1, R17, P5 ;  /* 0x000000015f119824 */ /* 0x000fe200028e0611 */
[----:B------:R-:W-:Y:S01]  /*84610*/  LOP3.LUT P5, RZ, R8, 0x8000000, RZ, 0xc0, !PT ;  /* 0x0800000008ff7812 */ /* 0x000fe200078ac0ff */
[----:B------:R-:W4:Y:S04]  /*84620*/  LDL.LU R95, [R1+0x1d8c] ;  /* 0x001d8c00015f7983 */ /* 0x000f280000300800 */
[----:B------:R-:W4:Y:S01]  /*84630*/  LDL.LU R196, [R1+0x1750] ;  /* 0x0017500001c47983 */ /* 0x000f220000300800 */
[----:B------:R-:W-:-:S03]  /*84640*/  LOP3.LUT P3, RZ, R4, 0x20, RZ, 0xc0, !PT ;  /* 0x0000002004ff7812 */ /* 0x000fc6000786c0ff */
[----:B------:R-:W4:Y:S04]  /*84650*/  LDL.LU R202, [R1+0x3a8] ;  /* 0x0003a80001ca7983 */ /* 0x000f280000300800 */
        /* <DEDUP_REMOVED lines=16> */
[----:B------:R-:W-:Y:S01]  /*84760*/  FFMA R16, R197, UR27, R16 ;  /* 0x0000001bc5107c23 */ /* 0x000fe20008000010 */
[----:B------:R-:W-:Y:S01]  /*84770*/  LOP3.LUT P1, RZ, R4, 0x10, RZ, 0xc0, !PT ;  /* 0x0000001004ff7812 */ /* 0x000fe2000782c0ff */
[----:B------:R-:W3:Y:S03]  /*84780*/  LDL.LU R197, [R1+0x3a4] ;  /* 0x0003a40001c57983 */ /* 0x000ee60000300800 */
        /* <DEDUP_REMOVED lines=9> */
[----:B------:R-:W-:Y:S02]  /*84820*/  FFMA R16, R196, UR27, R16 ;  /* 0x0000001bc4107c23 */ /* 0x000fe40008000010 */
[----:B------:R-:W4:Y:S04]  /*84830*/  LDL.LU R196, [R1+0x1758] ;  /* 0x0017580001c47983 */ /* 0x000f280000300800 */
        /* <DEDUP_REMOVED lines=18> */
[----:B0-----:R-:W-:-:S05]  /*84960*/  @!P1 IADD3 R16, P5, R199, R16, RZ ;  /* 0x00000010c7109210 */ /* 0x001fca0007fbe0ff */
[----:B---3--:R-:W-:Y:S01]  /*84970*/  @!P1 IMAD.X R17, R197, 0x1, R17, P5 ;  /* 0x00000001c5119824 */ /* 0x008fe200028e0611 */
[C---:B------:R-:W-:Y:S02]  /*84980*/  LOP3.LUT P5, RZ, R8.reuse, 0x2000000, RZ, 0xc0, !PT ;  /* 0x0200000008ff7812 */ /* 0x040fe400078ac0ff */
[----:B------:R-:W-:Y:S01]  /*84990*/  LOP3.LUT P6, RZ, R8, 0x1000000, RZ, 0xc0, !PT ;  /* 0x0100000008ff7812 */ /* 0x000fe200078cc0ff */
[----:B------:R-:W3:Y:S04]  /*849a0*/  LDL.LU R197, [R1+0x1760] ;  /* 0x0017600001c57983 */ /* 0x000ee80000300800 */
[----:B------:R-:W3:Y:S01]  /*849b0*/  LDL.LU.64 R202, [R1+0x58] ;  /* 0x0000580001ca7983 */ /* 0x000ee20000300a00 */
[----:B------:R-:W-:-:S03]  /*849c0*/  LOP3.LUT P3, RZ, R4, 0x8, RZ, 0xc0, !PT ;  /* 0x0000000804ff7812 */ /* 0x000fc6000786c0ff */
[----:B------:R-:W3:Y:S04]  /*849d0*/  LDL.LU R198, [R1+0x3d0] ;  /* 0x0003d00001c67983 */ /* 0x000ee80000300800 */
        /* <DEDUP_REMOVED lines=9> */
[----:B0-----:R-:W-:-:S06]  /*84a70*/  PRMT R16, RZ, 0x7610, R16 ;  /* 0x00007610ff107816 */ /* 0x001fcc0000000010 */
        /* <DEDUP_REMOVED lines=15> */
[----:B---3--:R-:W-:Y:S01]  /*84b70*/  FFMA R16, R197, UR27, R16 ;  /* 0x0000001bc5107c23 */ /* 0x008fe20008000010 */
[----:B------:R-:W-:Y:S01]  /*84b80*/  LOP3.LUT P1, RZ, R4, 0x4, RZ, 0xc0, !PT ;  /* 0x0000000404ff7812 */ /* 0x000fe2000782c0ff */
[----:B------:R-:W3:Y:S04]  /*84b90*/  LDL.LU R197, [R1+0x1768] ;  /* 0x0017680001c57983 */ /* 0x000ee80000300800 */
[----:B------:R-:W4:Y:S01]  /*84ba0*/  LDL.LU R201, [R1+0x176c] ;  /* 0x00176c0001c97983 */ /* 0x000f220000300800 */
[----:B------:R-:W-:-:S05]  /*84bb0*/  F2FP.SATFINITE.E4M3.F32.PACK_AB_MERGE_C R16, RZ, R16, RZ ;  /* 0x00000010ff10723e */ /* 0x000fca00048070ff */
[----:B------:R0:W-:Y:S04]  /*84bc0*/  @!P6 STG.E.U8 desc[UR32][R202.64+0x169], R16 ;  /* 0x00016910ca00e986 */ /* 0x0001e8000c101120 */
[----:B------:R-:W2:Y:S01]  /*84bd0*/  @!P3 LDG.E.U8 R26, desc[UR32][R20.64+0x168] ;  /* 0x00016820141ab981 */ /* 0x000ea2000c1e1100 */
[----:B0-----:R-:W0:Y:S03]  /*84be0*/  @!P3 LDC.64 R16, c[0x0][0x5c0] ;  /* 0x00017000ff10bb82 */ /* 0x001e260000000a00 */
[----:B------:R-:W4:Y:S01]  /*84bf0*/  LDL.LU.64 R202, [R1+0x78] ;  /* 0x0000780001ca7983 */ /* 0x000f220000300a00 */
        /* <DEDUP_REMOVED lines=326> */
[----:B------:R-:W4:Y:S03]  /*86060*/  LDL.LU R199, [R1+0x17c8] ;  /* 0x0017c80001c77983 */ /* 0x000f260000300800 */
[----:B------:R-:W-:-:S05]  /*86070*/  F2FP.SATFINITE.E4M3.F32.PACK_AB_MERGE_C R16, RZ, R16, RZ ;  /* 0x00000010ff10723e */ /* 0x000fca00048070ff */
[----:B------:R0:W-:Y:S04]  /*86080*/  @!P6 STG.E.U8 desc[UR32][R158.64+0x199], R16 ;  /* 0x000199109e00e986 */ /* 0x0001e8000c101120 */
[----:B------:R-:W2:Y:S01]  /*86090*/  @!P3 LDG.E.U8 R26, desc[UR32][R20.64+0x198] ;  /* 0x00019820141ab981 */ /* 0x000ea2000c1e1100 */
[----:B0-----:R-:W0:Y:S02]  /*860a0*/  @!P3 LDC.64 R16, c[0x0][0x5c0] ;  /* 0x00017000ff10bb82 */ /* 0x001e240000000a00 */
[----:B0-----:R-:W-:-:S05]  /*860b0*/  @!P3 IADD3 R16, P5, R202, R16, RZ ;  /* 0x00000010ca10b210 */ /* 0x001fca0007fbe0ff */
[----:B------:R-:W-:Y:S02]  /*860c0*/  @!P3 IMAD.X R17, R197, 0x1, R17, P5 ;  /* 0x00000001c511b824 */ /* 0x000fe400028e0611 */
[----:B------:R-:W4:Y:S04]  /*860d0*/  LDL.LU R197, [R1+0x17cc] ;  /* 0x0017cc0001c57983 */ /* 0x000f280000300800 */
[----:B------:R-:W4:Y:S01]  /*860e0*/  LDL.LU.64 R120, [R1+0xc0] ;  /* 0x0000c00001787983 */ /* 0x000f220000300a00 */
        /* <DEDUP_REMOVED lines=34> */
[----:B------:R-:W-:Y:S01]  /*86310*/  FFMA R16, R197, UR27, R16 ;  /* 0x0000001bc5107c23 */ /* 0x000fe20008000010 */
[----:B------:R-:W-:Y:S01]  /*86320*/  LOP3.LUT P1, RZ, R3, 0x100000, RZ, 0xc0, !PT ;  /* 0x0010000003ff7812 */ /* 0x000fe2000782c0ff */
[----:B------:R-:W4:Y:S03]  /*86330*/  LDL.LU R197, [R1+0x424] ;  /* 0x0004240001c57983 */ /* 0x000f260000300800 */
        /* <DEDUP_REMOVED lines=9> */
[----:B------:R-:W-:Y:S02]  /*863d0*/  FFMA R16, R196, UR27, R16 ;  /* 0x0000001bc4107c23 */ /* 0x000fe40008000010 */
[----:B------:R-:W3:Y:S04]  /*863e0*/  LDL.LU R196, [R1+0x17d8] ;  /* 0x0017d80001c47983 */ /* 0x000ee80000300800 */
[----:B------:R-:W3:Y:S01]  /*863f0*/  LDL.LU R121, [R1+0x17dc] ;  /* 0x0017dc0001797983 */ /* 0x000ee20000300800 */
[----:B------:R-:W-:-:S05]  /*86400*/  F2FP.SATFINITE.E4M3.F32.PACK_AB_MERGE_C R16, RZ, R16, RZ ;  /* 0x00000010ff10723e */ /* 0x000fca00048070ff */
[----:B------:R0:W-:Y:S04]  /*86410*/  @!P6 STG.E.U8 desc[UR32][R200.64+0x1a1], R16 ;  /* 0x0001a110c800e986 */ /* 0x0001e8000c101120 */
[----:B------:R-:W2:Y:S01]  /*86420*/  @!P3 LDG.E.U8 R26, desc[UR32][R20.64+0x1a0] ;  /* 0x0001a020141ab981 */ /* 0x000ea2000c1e1100 */
[----:B0-----:R-:W0:Y:S03]  /*86430*/  @!P3 LDC.64 R16, c[0x0][0x5c0] ;  /* 0x00017000ff10bb82 */ /* 0x001e260000000a00 */
[----:B------:R-:W3:Y:S01]  /*86440*/  LDL.LU.64 R200, [R1+0xb8] ;  /* 0x0000b80001c87983 */ /* 0x000ee20000300a00 */
        /* <DEDUP_REMOVED lines=13> */
[----:B----4-:R-:W-:Y:S01]  /*86520*/  @!P1 IMAD.X R17, R197, 0x1, R17, P5 ;  /* 0x00000001c5119824 */ /* 0x010fe200028e0611 */
[C---:B------:R-:W-:Y:S02]  /*86530*/  LOP3.LUT P5, RZ, R8.reuse, 0x100, RZ, 0xc0, !PT ;  /* 0x0000010008ff7812 */ /* 0x040fe400078ac0ff */
[----:B------:R-:W-:Y:S01]  /*86540*/  LOP3.LUT P6, RZ, R8, 0x10, RZ, 0xc0, !PT ;  /* 0x0000001008ff7812 */ /* 0x000fe200078cc0ff */
[----:B------:R-:W4:Y:S04]  /*86550*/  LDL.LU R197, [R1+0x17e0] ;  /* 0x0017e00001c57983 */ /* 0x000f280000300800 */
[----:B------:R-:W4:Y:S01]  /*86560*/  LDL.LU.64 R202, [R1+0xb0] ;  /* 0x0000b00001ca7983 */ /* 0x000f220000300a00 */
        /* <DEDUP_REMOVED lines=218> */
[----:B------:R-:W4:Y:S01]  /*87310*/  LDL.LU.64 R200, [R1+0xd8] ;  /* 0x0000d80001c87983 */ /* 0x000f220000300a00 */
[----:B---3--:R-:W-:Y:S01]  /*87320*/  @!P1 IMAD.X R17, R197, 0x1, R17, P5 ;  /* 0x00000001c5119824 */ /* 0x008fe200028e0611 */
[----:B------:R-:W-:-:S02]  /*87330*/  LOP3.LUT P5, RZ, R6, 0x400, RZ, 0xc0, !PT ;  /* 0x0000040006ff7812 */ /* 0x000fc400078ac0ff */
[----:B------:R-:W-:Y:S01]  /*87340*/  LOP3.LUT P3, RZ, R3, 0x800, RZ, 0xc0, !PT ;  /* 0x0000080003ff7812 */ /* 0x000fe2000786c0ff */
        /* <DEDUP_REMOVED lines=30> */
[----:B------:R-:W3:Y:S03]  /*87530*/  LDL.LU R198, [R1+0x1828] ;  /* 0x0018280001c67983 */ /* 0x000ee60000300800 */
[----:B------:R-:W-:-:S05]  /*87540*/  F2FP.SATFINITE.E4M3.F32.PACK_AB_MERGE_C R16, RZ, R16, RZ ;  /* 0x00000010ff10723e */ /* 0x000fca00048070ff */
[----:B------:R0:W-:Y:S04]  /*87550*/  @!P6 STG.E.U8 desc[UR32][R200.64+0x1c9], R16 ;  /* 0x0001c910c800e986 */ /* 0x0001e8000c101120 */
[----:B------:R-:W2:Y:S01]  /*87560*/  @!P3 LDG.E.U8 R26, desc[UR32][R20.64+0x1c8] ;  /* 0x0001c820141ab981 */ /* 0x000ea2000c1e1100 */
[----:B0-----:R-:W0:Y:S02]  /*87570*/  @!P3 LDC.64 R16, c[0x0][0x5c0] ;  /* 0x00017000ff10bb82 */ /* 0x001e240000000a00 */
[----:B0-----:R-:W-:-:S05]  /*87580*/  @!P3 IADD3 R16, P5, R202, R16, RZ ;  /* 0x00000010ca10b210 */ /* 0x001fca0007fbe0ff */
[----:B------:R-:W-:Y:S02]  /*87590*/  @!P3 IMAD.X R17, R197, 0x1, R17, P5 ;  /* 0x00000001c511b824 */ /* 0x000fe400028e0611 */
[----:B------:R-:W3:Y:S04]  /*875a0*/  LDL.LU R197, [R1+0x182c] ;  /* 0x00182c0001c57983 */ /* 0x000ee80000300800 */
[----:B------:R-:W3:Y:S01]  /*875b0*/  LDL.LU.64 R120, [R1+0x118] ;  /* 0x0001180001787983 */ /* 0x000ee20000300a00 */
        /* <DEDUP_REMOVED lines=12> */
[----:B------:R-:W3:Y:S04]  /*87680*/  LDL.LU R199, [R1+0x1830] ;  /* 0x0018300001c77983 */ /* 0x000ee80000300800 */
[----:B------:R-:W3:Y:S01]  /*87690*/  LDL.LU.64 R200, [R1+0xe8] ;  /* 0x0000e80001c87983 */ /* 0x000ee20000300a00 */
[----:B----4-:R-:W-:Y:S01]  /*876a0*/  @!P1 IMAD.X R17, R196, 0x1, R17, P5 ;  /* 0x00000001c4119824 */ /* 0x010fe200028e0611 */
[----:B------:R-:W-:-:S02]  /*876b0*/  LOP3.LUT P5, RZ, R6, 0x100, RZ, 0xc0, !PT ;  /* 0x0000010006ff7812 */ /* 0x000fc400078ac0ff */
[----:B------:R-:W-:Y:S01]  /*876c0*/  LOP3.LUT P3, RZ, R3, 0x200, RZ, 0xc0, !PT ;  /* 0x0000020003ff7812 */ /* 0x000fe2000786c0ff */
        /* <DEDUP_REMOVED lines=91> */
[----:B0-----:R-:W-:Y:S02]  /*87c80*/  @!P3 IADD3 R16, P5, R202, R16, RZ ;  /* 0x00000010ca10b210 */ /* 0x001fe40007fbe0ff */
[----:B------:R-:W3:Y:S04]  /*87c90*/  LDL.LU R202, [R1+0x184c] ;  /* 0x00184c0001ca7983 */ /* 0x000ee80000300800 */
[----:B------:R-:W3:Y:S01]  /*87ca0*/  LDL.LU.64 R120, [R1+0x140] ;  /* 0x0001400001787983 */ /* 0x000ee20000300a00 */
        /* <DEDUP_REMOVED lines=50> */
[----:B------:R0:W-:Y:S04]  /*87fd0*/  @!P6 STG.E.U8 desc[UR32][R200.64+0x1e1], R16 ;  /* 0x0001e110c800e986 */ /* 0x0001e8000c101120 */
[----:B------:R-:W2:Y:S01]  /*87fe0*/  @!P3 LDG.E.U8 R26, desc[UR32][R20.64+0x1e0] ;  /* 0x0001e020141ab981 */ /* 0x000ea2000c1e1100 */
[----:B0-----:R-:W4:Y:S03]  /*87ff0*/  @!P3 LDC.64 R16, c[0x0][0x5c0] ;  /* 0x00017000ff10bb82 */ /* 0x001f260000000a00 */
[----:B------:R-:W3:Y:S01]  /*88000*/  LDL.LU.64 R200, [R1+0x130] ;  /* 0x0001300001c87983 */ /* 0x000ee20000300a00 */
        /* <DEDUP_REMOVED lines=13> */
[----:B------:R-:W-:Y:S01]  /*880e0*/  @!P1 IMAD.X R17, R11, 0x1, R17, P5 ;  /* 0x000000010b119824 */ /* 0x000fe200028e0611 */
[C---:B------:R-:W-:Y:S02]  /*880f0*/  LOP3.LUT P5, RZ, R6.reuse, 0x4, RZ, 0xc0, !PT ;  /* 0x0000000406ff7812 */ /* 0x040fe400078ac0ff */
[----:B------:R-:W-:Y:S01]  /*88100*/  LOP3.LUT P6, RZ, R6, 0x2, RZ, 0xc0, !PT ;  /* 0x0000000206ff7812 */ /* 0x000fe200078cc0ff */
[----:B------:R-:W4:Y:S04]  /*88110*/  LDL.LU R11, [R1+0x1d48] ;  /* 0x001d4800010b7983 */ /* 0x000f280000300800 */
        /* <DEDUP_REMOVED lines=85> */
[----:B------:R-:W-:-:S05]  /*88670*/  FFMA R16, R198, UR27, R16 ;  /* 0x0000001bc6107c23 */ /* 0x000fca0008000010 */
[----:B------:R-:W-:-:S05]  /*88680*/  F2FP.SATFINITE.E4M3.F32.PACK_AB_MERGE_C R16, RZ, R16, RZ ;  /* 0x00000010ff10723e */ /* 0x000fca00048070ff */
[----:B------:R0:W-:Y:S04]  /*88690*/  @!P6 STG.E.U8 desc[UR32][R166.64+0x1f1], R16 ;  /* 0x0001f110a600e986 */ /* 0x0001e8000c101120 */
[----:B------:R-:W4:Y:S01]  /*886a0*/  @!P3 LDG.E.U8 R26, desc[UR32][R20.64+0x1f0] ;  /* 0x0001f020141ab981 */ /* 0x000f22000c1e1100 */
[----:B0-----:R-:W0:Y:S02]  /*886b0*/  @!P3 LDC.64 R16, c[0x0][0x5c0] ;  /* 0x00017000ff10bb82 */ /* 0x001e240000000a00 */
[----:B0-----:R-:W-:-:S05]  /*886c0*/  @!P3 IADD3 R16, P5, R199, R16, RZ ;  /* 0x00000010c710b210 */ /* 0x001fca0007fbe0ff */
[----:B------:R-:W-:Y:S02]  /*886d0*/  @!P3 IMAD.X R17, R168, 0x1, R17, P5 ;  /* 0x00000001a811b824 */ /* 0x000fe400028e0611 */
[----:B------:R-:W3:Y:S04]  /*886e0*/  LDL.LU R168, [R1+0x1d3c] ;  /* 0x001d3c0001a87983 */ /* 0x000ee80000300800 */
[----:B------:R-:W3:Y:S01]  /*886f0*/  LDL.LU R199, [R1+0x187c] ;  /* 0x00187c0001c77983 */ /* 0x000ee20000300800 */
        /* <DEDUP_REMOVED lines=8> */
[----:B0-----:R-:W-:Y:S01]  /*88780*/  PRMT R26, RZ, 0x7610, R26 ;  /* 0x00007610ff1a7816 */ /* 0x001fe2000000001a */
[----:B------:R-:W0:Y:S05]  /*88790*/  @!P1 LDC.64 R16, c[0x0][0x5c0] ;  /* 0x00017000ff109b82 */ /* 0x000e2a0000000a00 */
[----:B------:R-:W4:Y:S01]  /*887a0*/  @!P1 LDG.E.U8 R26, desc[UR32][R20.64+0x1f1] ;  /* 0x0001f120141a9981 */ /* 0x000f22000c1e1100 */
[----:B0-----:R-:W-:-:S05]  /*887b0*/  @!P1 IADD3 R16, P5, R40, R16, RZ ;  /* 0x0000001028109210 */ /* 0x001fca0007fbe0ff */
[----:B------:R-:W-:Y:S01]  /*887c0*/  @!P1 IMAD.X R17, R169, 0x1, R17, P5 ;  /* 0x00000001a9119824 */ /* 0x000fe200028e0611 */
[C---:B------:R-:W-:Y:S01]  /*887d0*/  LOP3.LUT P5, RZ, R11.reuse, 0x40000000, RZ, 0xc0, !PT ;  /* 0x400000000bff7812 */ /* 0x040fe200078ac0ff */
[----:B------:R-:W2:Y:S01]  /*887e0*/  LDL.LU R169, [R1+0x1d38] ;  /* 0x001d380001a97983 */ /* 0x000ea20000300800 */
[----:B------:R-:W-:-:S03]  /*887f0*/  LOP3.LUT P6, RZ, R11, 0x20000000, RZ, 0xc0, !PT ;  /* 0x200000000bff7812 */ /* 0x000fc600078cc0ff */
[----:B------:R-:W2:Y:S01]  /*88800*/  LDL.LU.64 R202, [R1+0x110] ;  /* 0x0001100001ca7983 */ /* 0x000ea20000300a00 */
        /* <DEDUP_REMOVED lines=15> */
[C---:B------:R-:W-:Y:S02]  /*88900*/  LOP3.LUT P1, RZ, R13.reuse, 0x8000, RZ, 0xc0, !PT ;  /* 0x000080000dff7812 */ /* 0x040fe4000782c0ff */
[----:B------:R-:W-:Y:S01]  /*88910*/  LOP3.LUT P3, RZ, R13, 0x10000, RZ, 0xc0, !PT ;  /* 0x000100000dff7812 */ /* 0x000fe2000786c0ff */
[----:B------:R-:W4:Y:S01]  /*88920*/  LDL.LU R199, [R1+0x1888] ;  /* 0x0018880001c77983 */ /* 0x000f220000300800 */
[----:B------:R-:W-:Y:S02]  /*88930*/  F2FP.SATFINITE.E4M3.F32.PACK_AB_MERGE_C R26, RZ, R16, RZ ;  /* 0x00000010ff1a723e */ /* 0x000fe400048070ff */
[----:B------:R-:W-:-:S03]  /*88940*/  PRMT R16, RZ, 0x7610, R16 ;  /* 0x00007610ff107816 */ /* 0x000fc60000000010 */
[----:B--2---:R-:W-:Y:S04]  /*88950*/  @!P5 STG.E.U8 desc[UR32][R168.64+0x1f8], R26 ;  /* 0x0001f81aa800d986 */ /* 0x004fe8000c101120 */
[----:B------:R0:W2:Y:S02]  /*88960*/  @!P6 LDG.E.U8 R16, desc[UR32][R18.64+0x1f9] ;  /* 0x0001f9201210e981 */ /* 0x0000a4000c1e1100 */
[----:B0-----:R-:W-:Y:S02]  /*88970*/  PRMT R18, RZ, 0x7610, R18 ;  /* 0x00007610ff127816 */ /* 0x001fe40000000012 */
[----:B--2---:R-:W-:-:S04]  /*88980*/  LOP3.LUT R16, R16, 0xff, RZ, 0xc0, !PT ;  /* 0x000000ff10107812 */ /* 0x004fc800078ec0ff */
[----:B------:R-:W-:-:S05]  /*88990*/  F2FP.F16.E4M3.UNPACK_B R16, R16 ;  /* 0x00000010ff10723e */ /* 0x000fca00020006ff */
[----:B------:R-:W-:-:S05]  /*889a0*/  HADD2.F32 R16, -RZ, R16.H0_H0 ;  /* 0x20000010ff107230 */ /* 0x000fca0000004100 */
[----:B------:R-:W-:-:S04]  /*889b0*/  FMUL R16, R16, UR26 ;  /* 0x0000001a10107c20 */ /* 0x000fc80008400000 */
[----:B------:R-:W-:-:S05]  /*889c0*/  FFMA R16, R196, UR27, R16 ;  /* 0x0000001bc4107c23 */ /* 0x000fca0008000010 */
[----:B------:R-:W-:-:S05]  /*889d0*/  F2FP.SATFINITE.E4M3.F32.PACK_AB_MERGE_C R16, RZ, R16, RZ ;  /* 0x00000010ff10723e */ /* 0x000fca00048070ff */
[----:B------:R0:W-:Y:S04]  /*889e0*/  @!P6 STG.E.U8 desc[UR32][R202.64+0x1f9], R16 ;  /* 0x0001f910ca00e986 */ /* 0x0001e8000c101120 */
[----:B------:R-:W2:Y:S01]  /*889f0*/  @!P1 LDG.E.U8 R18, desc[UR32][R20.64+0x1f8] ;  /* 0x0001f82014129981 */ /* 0x000ea2000c1e1100 */
[----:B0-----:R-:W0:Y:S02]  /*88a00*/  @!P1 LDC.64 R16, c[0x0][0x5c0] ;  /* 0x00017000ff109b82 */ /* 0x001e240000000a00 */
[----:B0-----:R-:W-:Y:S02]  /*88a10*/  @!P1 IADD3 R16, P5, R28, R16, RZ ;  /* 0x000000101c109210 */ /* 0x001fe40007fbe0ff */
[----:B------:R-:W4:Y:S03]  /*88a20*/  LDL.LU R28, [R1+0x1d34] ;  /* 0x001d3400011c7983 */ /* 0x000f260000300800 */
[----:B------:R-:W-:-:S02]  /*88a30*/  @!P1 IMAD.X R17, R29, 0x1, R17, P5 ;  /* 0x000000011d119824 */ /* 0x000fc400028e0611 */
[----:B------:R-:W4:Y:S04]  /*88a40*/  LDL.LU R29, [R1+0x1d30] ;  /* 0x001d3000011d7983 */ /* 0x000f280000300800 */
[----:B------:R-:W4:Y:S01]  /*88a50*/  LDL.LU R196, [R1+0x188c] ;  /* 0x00188c0001c47983 */ /* 0x000f220000300800 */
[----:B--2---:R-:W-:-:S04]  /*88a60*/  LOP3.LUT R18, R18, 0xff, RZ, 0xc0, !PT ;  /* 0x000000ff12127812 */ /* 0x004fc800078ec0ff */
[----:B------:R-:W-:-:S05]  /*88a70*/  F2FP.F16.E4M3.UNPACK_B R18, R18 ;  /* 0x00000012ff12723e */ /* 0x000fca00020006ff */
[----:B------:R-:W-:-:S05]  /*88a80*/  HADD2.F32 R18, -RZ, R18.H0_H0 ;  /* 0x20000012ff127230 */ /* 0x000fca0000004100 */
[----:B------:R-:W-:-:S04]  /*88a90*/  FMUL R18, R18, UR26 ;  /* 0x0000001a12127c20 */ /* 0x000fc80008400000 */
[----:B---3--:R-:W-:-:S05]  /*88aa0*/  FFMA R18, R197, UR27, R18 ;  /* 0x0000001bc5127c23 */ /* 0x008fca0008000012 */
[----:B------:R-:W-:-:S05]  /*88ab0*/  F2FP.SATFINITE.E4M3.F32.PACK_AB_MERGE_C R18, RZ, R18, RZ ;  /* 0x00000012ff12723e */ /* 0x000fca00048070ff */
[----:B------:R0:W-:Y:S02]  /*88ac0*/  @!P1 STG.E.U8 desc[UR32][R16.64+0x1f8], R18 ;  /* 0x0001f81210009986 */ /* 0x0001e4000c101120 */
[----:B0-----:R-:W-:Y:S01]  /*88ad0*/  PRMT R18, RZ, 0x7610, R18 ;  /* 0x00007610ff127816 */ /* 0x001fe20000000012 */
[----:B------:R-:W0:Y:S05]  /*88ae0*/  @!P3 LDC.64 R16, c[0x0][0x5c0] ;  /* 0x00017000ff10bb82 */ /* 0x000e2a0000000a00 */
[----:B------:R-:W2:Y:S01]  /*88af0*/  @!P3 LDG.E.U8 R18, desc[UR32][R20.64+0x1f9] ;  /* 0x0001f9201412b981 */ /* 0x000ea2000c1e1100 */
[----:B0-----:R-:W-:-:S03]  /*88b00*/  @!P3 IADD3 R16, P5, R22, R16, RZ ;  /* 0x000000101610b210 */ /* 0x001fc60007fbe0ff */
[----:B------:R-:W3:Y:S02]  /*88b10*/  LDL.LU R22, [R1+0x1d2c] ;  /* 0x001d2c0001167983 */ /* 0x000ee40000300800 */
[----:B------:R-:W-:Y:S02]  /*88b20*/  @!P3 IMAD.X R17, R23, 0x1, R17, P5 ;  /* 0x000000011711b824 */ /* 0x000fe400028e0611 */
[----:B------:R-:W3:Y:S01]  /*88b30*/  LDL.LU R23, [R1+0x1d28] ;  /* 0x001d280001177983 */ /* 0x000ee20000300800 */
[----:B------:R-:W-:-:S03]  /*88b40*/  LOP3.LUT P1, RZ, R13, 0x4000, RZ, 0xc0, !PT ;  /* 0x000040000dff7812 */ /* 0x000fc6000782c0ff */
[----:B------:R-:W3:Y:S04]  /*88b50*/  LDL.LU R197, [R1+0x1890] ;  /* 0x0018900001c57983 */ /* 0x000ee80000300800 */
[----:B------:R-:W3:Y:S04]  /*88b60*/  LDL.LU.64 R200, [R1+0x138] ;  /* 0x0001380001c87983 */ /* 0x000ee80000300a00 */
[----:B------:R-:W3:Y:S01]  /*88b70*/  LDL.LU R202, [R1+0x4ec] ;  /* 0x0004ec0001ca7983 */ /* 0x000ee20000300800 */
[----:B------:R-:W-:Y:S02]  /*88b80*/  ISETP.LT.OR P6, PT, R31, 0x101, !P1 ;  /* 0x000001011f00780c */ /* 0x000fe40004fc1670 */
[----:B--2---:R-:W-:-:S02]  /*88b90*/  LOP3.LUT R18, R18, 0xff, RZ, 0xc0, !PT ;  /* 0x000000ff12127812 */ /* 0x004fc400078ec0ff */
[----:B------:R-:W-:Y:S01]  /*88ba0*/  ISETP.LT.OR P5, PT, R31, 0x102, !P1 ;  /* 0x000001021f00780c */ /* 0x000fe20004fa1670 */
[----:B------:R-:W2:Y:S04]  /*88bb0*/  LDL.LU R203, [R1+0x4f0] ;  /* 0x0004f00001cb7983 */ /* 0x000ea80000300800 */
[----:B------:R-:W2:Y:S01]  /*88bc0*/  LDL.LU R198, [R1+0x1894] ;  /* 0x0018940001c67983 */ /* 0x000ea20000300800 */
[----:B------:R-:W-:-:S05]  /*88bd0*/  F2FP.F16.E4M3.UNPACK_B R18, R18 ;  /* 0x00000012ff12723e */ /* 0x000fca00020006ff */
[----:B------:R-:W-:-:S05]  /*88be0*/  HADD2.F32 R18, -RZ, R18.H0_H0 ;  /* 0x20000012ff127230 */ /* 0x000fca0000004100 */
[----:B------:R-:W-:-:S04]  /*88bf0*/  FMUL R18, R18, UR26 ;  /* 0x0000001a12127c20 */ /* 0x000fc80008400000 */
[----:B----4-:R-:W-:Y:S02]  /*88c00*/  FFMA R18, R199, UR27, R18 ;  /* 0x0000001bc7127c23 */ /* 0x010fe40008000012 */
[----:B------:R-:W4:Y:S03]  /*88c10*/  LDL.LU R199, [R1+0x4dc] ;  /* 0x0004dc0001c77983 */ /* 0x000f260000300800 */
[----:B------:R-:W-:-:S05]  /*88c20*/  F2FP.SATFINITE.E4M3.F32.PACK_AB_MERGE_C R18, RZ, R18, RZ ;  /* 0x00000012ff12723e */ /* 0x000fca00048070ff */
[----:B------:R0:W-:Y:S02]  /*88c30*/  @!P3 STG.E.U8 desc[UR32][R16.64+0x1f9], R18 ;  /* 0x0001f9121000b986 */ /* 0x0001e4000c101120 */
[----:B0-----:R-:W-:-:S06]  /*88c40*/  PRMT R16, RZ, 0x7610, R16 ;  /* 0x00007610ff107816 */ /* 0x001fcc0000000010 */
[----:B---3--:R-:W3:Y:S02]  /*88c50*/  @!P6 LDG.E.U8 R16, desc[UR32][R22.64+0x100] ;  /* 0x000100201610e981 */ /* 0x008ee4000c1e1100 */
        /* <DEDUP_REMOVED lines=9> */
[----:B------:R-:W2:Y:S04]  /*88cf0*/  @!P5 LDG.E.U8 R16, desc[UR32][R22.64+0x101] ;  /* 0x000101201610d981 */ /* 0x000ea8000c1e1100 */
[----:B0-----:R-:W4:Y:S01]  /*88d00*/  LDL.LU.64 R28, [R1+0x1d20] ;  /* 0x001d2000011c7983 */ /* 0x001f220000300a00 */
[----:B------:R-:W-:Y:S02]  /*88d10*/  ISETP.LT.OR P6, PT, R31, 0x101, !P0 ;  /* 0x000001011f00780c */ /* 0x000fe400047c1670 */
[----:B------:R-:W-:-:S02]  /*88d20*/  PRMT R18, RZ, 0x7610, R18 ;  /* 0x00007610ff127816 */ /* 0x000fc40000000012 */
[----:B--2---:R-:W-:-:S04]  /*88d30*/  LOP3.LUT R16, R16, 0xff, RZ, 0xc0, !PT ;  /* 0x000000ff10107812 */ /* 0x004fc800078ec0ff */
[----:B------:R-:W-:-:S05]  /*88d40*/  F2FP.F16.E4M3.UNPACK_B R16, R16 ;  /* 0x00000010ff10723e */ /* 0x000fca00020006ff */
[----:B------:R-:W-:-:S05]  /*88d50*/  HADD2.F32 R16, -RZ, R16.H0_H0 ;  /* 0x20000010ff107230 */ /* 0x000fca0000004100 */
[----:B------:R-:W-:-:S04]  /*88d60*/  FMUL R16, R16, UR26 ;  /* 0x0000001a10107c20 */ /* 0x000fc80008400000 */
[----:B------:R-:W-:Y:S02]  /*88d70*/  FFMA R16, R197, UR27, R16 ;  /* 0x0000001bc5107c23 */ /* 0x000fe40008000010 */
[----:B------:R-:W2:Y:S04]  /*88d80*/  LDL.LU R197, [R1+0x1898] ;  /* 0x0018980001c57983 */ /* 0x000ea80000300800 */
[----:B------:R-:W2:Y:S01]  /*88d90*/  LDL.LU R121, [R1+0x189c] ;  /* 0x00189c0001797983 */ /* 0x000ea20000300800 */
[----:B------:R-:W-:-:S05]  /*88da0*/  F2FP.SATFINITE.E4M3.F32.PACK_AB_MERGE_C R16, RZ, R16, RZ ;  /* 0x00000010ff10723e */ /* 0x000fca00048070ff */
[----:B------:R0:W-:Y:S02]  /*88db0*/  @!P5 STG.E.U8 desc[UR32][R200.64+0x101], R16 ;  /* 0x00010110c800d986 */ /* 0x0001e4000c101120 */
[----:B0-----:R-:W0:Y:S02]  /*88dc0*/  @!P6 LDC.64 R16, c[0x0][0x5c0] ;  /* 0x00017000ff10eb82 */ /* 0x001e240000000a00 */
[----:B------:R-:W2:Y:S01]  /*88dd0*/  LDL.LU.64 R200, [R1+0x160] ;  /* 0x0001600001c87983 */ /* 0x000ea20000300a00 */
[----:B0-----:R-:W-:-:S05]  /*88de0*/  @!P6 IADD3 R16, P5, R202, R16, RZ ;  /* 0x00000010ca10e210 */ /* 0x001fca0007fbe0ff */
[----:B------:R-:W-:Y:S01]  /*88df0*/  @!P6 IMAD.X R17, R203, 0x1, R17, P5 ;  /* 0x00000001cb11e824 */ /* 0x000fe200028e0611 */
[----:B------:R-:W-:-:S13]  /*88e00*/  ISETP.LT.OR P5, PT, R31, 0x101, !P0 ;  /* 0x000001011f00780c */ /* 0x000fda00047a1670 */
[----:B----4-:R-:W4:Y:S01]  /*88e10*/  @!P5 LDG.E.U8 R18, desc[UR32][R28.64+0x100] ;  /* 0x000100201c12d981 */ /* 0x010f22000c1e1100 */
[----:B------:R-:W-:Y:S02]  /*88e20*/  ISETP.LT.OR P6, PT, R31, 0x102, !P0 ;  /* 0x000001021f00780c */ /* 0x000fe400047c1670 */
        /* <DEDUP_REMOVED lines=8> */
[----:B------:R-:W-:Y:S02]  /*88eb0*/  PRMT R18, RZ, 0x7610, R18 ;  /* 0x00007610ff127816 */ /* 0x000fe40000000012 */
[----:B0-----:R-:W-:-:S05]  /*88ec0*/  @!P6 IADD3 R16, P5, R199, R16, RZ ;  /* 0x00000010c710e210 */ /* 0x001fca0007fbe0ff */
[----:B---3--:R-:W-:Y:S01]  /*88ed0*/  @!P6 IMAD.X R17, R196, 0x1, R17, P5 ;  /* 0x00000001c411e824 */ /* 0x008fe200028e0611 */
[C---:B------:R-:W-:Y:S01]  /*88ee0*/  ISETP.LT.OR P5, PT, R31.reuse, 0x102, !P0 ;  /* 0x000001021f00780c */ /* 0x040fe200047a1670 */
[----:B------:R-:W3:Y:S01]  /*88ef0*/  LDL.LU R196, [R1+0x18a0] ;  /* 0x0018a00001c47983 */ /* 0x000ee20000300800 */
[----:B------:R-:W-:-:S03]  /*88f00*/  ISETP.LT.OR P6, PT, R31, 0x109, !P1 ;  /* 0x000001091f00780c */ /* 0x000fc60004fc1670 */
[----:B------:R-:W4:Y:S04]  /*88f10*/  LDL.LU.64 R202, [R1+0x150] ;  /* 0x0001500001ca7983 */ /* 0x000f280000300a00 */
[----:B------:R-:W4:Y:S04]  /*88f20*/  LDL.LU R198, [R1+0x4f4] ;  /* 0x0004f40001c67983 */ /* 0x000f280000300800 */
[----:B------:R-:W4:Y:S04]  /*88f30*/  LDL.LU R199, [R1+0x4f8] ;  /* 0x0004f80001c77983 */ /* 0x000f280000300800 */
[----:B------:R-:W2:Y:S02]  /*88f40*/  @!P5 LDG.E.U8 R18, desc[UR32][R28.64+0x101] ;  /* 0x000101201c12d981 */ /* 0x000ea4000c1e1100 */
[----:B--2---:R-:W-:-:S04]  /*88f50*/  LOP3.LUT R18, R18, 0xff, RZ, 0xc0, !PT ;  /* 0x000000ff12127812 */ /* 0x004fc800078ec0ff */
[----:B------:R-:W-:-:S05]  /*88f60*/  F2FP.F16.E4M3.UNPACK_B R18, R18 ;  /* 0x00000012ff12723e */ /* 0x000fca00020006ff */
[----:B------:R-:W-:-:S05]  /*88f70*/  HADD2.F32 R18, -RZ, R18.H0_H0 ;  /* 0x20000012ff127230 */ /* 0x000fca0000004100 */
[----:B------:R-:W-:-:S04]  /*88f80*/  FMUL R18, R18, UR26 ;  /* 0x0000001a12127c20 */ /* 0x000fc80008400000 */
[----:B------:R-:W-:Y:S02]  /*88f90*/  FFMA R18, R197, UR27, R18 ;  /* 0x0000001bc5127c23 */ /* 0x000fe40008000012 */
[----:B------:R-:W2:Y:S03]  /*88fa0*/  LDL.LU R197, [R1+0x18a4] ;  /* 0x0018a40001c57983 */ /* 0x000ea60000300800 */
[----:B------:R-:W-:-:S05]  /*88fb0*/  F2FP.SATFINITE.E4M3.F32.PACK_AB_MERGE_C R18, RZ, R18, RZ ;  /* 0x00000012ff12723e */ /* 0x000fca00048070ff */
[----:B------:R0:W-:Y:S02]  /*88fc0*/  @!P5 STG.E.U8 desc[UR32][R16.64+0x101], R18 ;  /* 0x000101121000d986 */ /* 0x0001e4000c101120 */
[----:B0-----:R-:W-:-:S06]  /*88fd0*/  PRMT R16, RZ, 0x7610, R16 ;  /* 0x00007610ff107816 */ /* 0x001fcc0000000010 */
[----:B------:R-:W3:Y:S01]  /*88fe0*/  @!P6 LDG.E.U8 R16, desc[UR32][R22.64+0x108] ;  /* 0x000108201610e981 */ /* 0x000ee2000c1e1100 */
[----:B------:R-:W-:Y:S02]  /*88ff0*/  ISETP.LT.OR P5, PT, R31, 0x10a, !P1 ;  /* 0x0000010a1f00780c */ /* 0x000fe40004fa1670 */
        /* <DEDUP_REMOVED lines=9> */
[----:B------:R-:W-:Y:S02]  /*89090*/  ISETP.LT.OR P6, PT, R31, 0x109, !P0 ;  /* 0x000001091f00780c */ /* 0x000fe400047c1670 */
[----:B0-----:R-:W-:Y:S02]  /*890a0*/  PRMT R18, RZ, 0x7610, R18 ;  /* 0x00007610ff127816 */ /* 0x001fe40000000012 */
[----:B---3--:R-:W-:-:S04]  /*890b0*/  LOP3.LUT R16, R16, 0xff, RZ, 0xc0, !PT ;  /* 0x000000ff10107812 */ /* 0x008fc800078ec0ff */
[----:B------:R-:W-:-:S05]  /*890c0*/  F2FP.F16.E4M3.UNPACK_B R16, R16 ;  /* 0x00000010ff10723e */ /* 0x000fca00020006ff */
[----:B------:R-:W-:-:S05]  /*890d0*/  HADD2.F32 R16, -RZ, R16.H0_H0 ;  /* 0x20000010ff107230 */ /* 0x000fca0000004100 */
[----:B------:R-:W-:-:S04]  /*890e0*/  FMUL R16, R16, UR26 ;  /* 0x0000001a10107c20 */ /* 0x000fc80008400000 */
[----:B------:R-:W-:Y:S02]  /*890f0*/  FFMA R16, R196, UR27, R16 ;  /* 0x0000001bc4107c23 */ /* 0x000fe40008000010 */
[----:B------:R-:W3:Y:S04]  /*89100*/  LDL.LU R196, [R1+0x18a8] ;  /* 0x0018a80001c47983 */ /* 0x000ee80000300800 */
[----:B------:R-:W3:Y:S04]  /*89110*/  LDL.LU R121, [R1+0x18ac] ;  /* 0x0018ac0001797983 */ /* 0x000ee80000300800 */
[----:B------:R-:W3:Y:S01]  /*89120*/  LDL.LU.64 R200, [R1+0x178] ;  /* 0x0001780001c87983 */ /* 0x000ee20000300a00 */
[----:B------:R-:W-:-:S05]  /*89130*/  F2FP.SATFINITE.E4M3.F32.PACK_AB_MERGE_C R16, RZ, R16, RZ ;  /* 0x00000010ff10723e */ /* 0x000fca00048070ff */
[----:B----4-:R0:W-:Y:S02]  /*89140*/  @!P5 STG.E.U8 desc[UR32][R202.64+0x109], R16 ;  /* 0x00010910ca00d986 */ /* 0x0101e4000c101120 */
[----:B0-----:R-:W0:Y:S02]  /*89150*/  @!P6 LDC.64 R16, c[0x0][0x5c0] ;  /* 0x00017000ff10eb82 */ /* 0x001e240000000a00 */
[----:B0-----:R-:W-:-:S05]  /*89160*/  @!P6 IADD3 R16, P5, R198, R16, RZ ;  /* 0x00000010c610e210 */ /* 0x001fca0007fbe0ff */
[----:B------:R-:W-:Y:S01]  /*89170*/  @!P6 IMAD.X R17, R199, 0x1, R17, P5 ;  /* 0x00000001c711e824 */ /* 0x000fe200028e0611 */
[C---:B------:R-:W-:Y:S01]  /*89180*/  ISETP.LT.OR P5, PT, R31.reuse, 0x109, !P0 ;  /* 0x000001091f00780c */ /* 0x040fe200047a1670 */
[----:B------:R-:W4:Y:S01]  /*89190*/  LDL.LU R199, [R1+0x18b0] ;  /* 0x0018b00001c77983 */ /* 0x000f220000300800 */
[----:B------:R-:W-:-:S03]  /*891a0*/  ISETP.LT.OR P6, PT, R31, 0x10a, !P0 ;  /* 0x0000010a1f00780c */ /* 0x000fc600047c1670 */
[----:B------:R-:W4:Y:S04]  /*891b0*/  LDL.LU.64 R202, [R1+0x170] ;  /* 0x0001700001ca7983 */ /* 0x000f280000300a00 */
        /* <DEDUP_REMOVED lines=10> */
[----:B0-----:R-:W0:Y:S01]  /*89260*/  @!P6 LDC.64 R16, c[0x0][0x5c0] ;  /* 0x00017000ff10eb82 */ /* 0x001e220000000a00 */
[----:B------:R-:W-:Y:S02]  /*89270*/  PRMT R18, RZ, 0x7610, R18 ;  /* 0x00007610ff127816 */ /* 0x000fe40000000012 */
[----:B0-----:R-:W-:-:S05]  /*89280*/  @!P6 IADD3 R16, P5, R170, R16, RZ ;  /* 0x00000010aa10e210 */ /* 0x001fca0007fbe0ff */
[----:B------:R-:W-:Y:S01]  /*89290*/  @!P6 IMAD.X R17, R171, 0x1, R17, P5 ;  /* 0x00000001ab11e824 */ /* 0x000fe200028e0611 */
[----:B------:R-:W-:-:S13]  /*892a0*/  ISETP.LT.OR P5, PT, R31, 0x10a, !P0 ;  /* 0x0000010a1f00780c */ /* 0x000fda00047a1670 */
[----:B------:R-:W3:Y:S01]  /*892b0*/  @!P5 LDG.E.U8 R18, desc[UR32][R28.64+0x109] ;  /* 0x000109201c12d981 */ /* 0x000ee2000c1e1100 */
[----:B------:R-:W-:Y:S02]  /*892c0*/  ISETP.LT.OR P6, PT, R31, 0x111, !P1 ;  /* 0x000001111f00780c */ /* 0x000fe40004fc1670 */
[----:B---3--:R-:W-:-:S04]  /*892d0*/  LOP3.LUT R18, R18, 0xff, RZ, 0xc0, !PT ;  /* 0x000000ff12127812 */ /* 0x008fc800078ec0ff */
[----:B------:R-:W-:-:S05]  /*892e0*/  F2FP.F16.E4M3.UNPACK_B R18, R18 ;  /* 0x00000012ff12723e */ /* 0x000fca00020006ff */
[----:B------:R-:W-:-:S05]  /*892f0*/  HADD2.F32 R18, -RZ, R18.H0_H0 ;  /* 0x20000012ff127230 */ /* 0x000fca0000004100 */
[----:B------:R-:W-:-:S04]  /*89300*/  FMUL R18, R18, UR26 ;  /* 0x0000001a12127c20 */ /* 0x000fc80008400000 */
[----:B------:R-:W-:Y:S02]  /*89310*/  FFMA R18, R196, UR27, R18 ;  /* 0x0000001bc4127c23 */ /* 0x000fe40008000012 */
[----:B------:R-:W3:Y:S03]  /*89320*/  LDL.LU R196, [R1+0x18b4] ;  /* 0x0018b40001c47983 */ /* 0x000ee60000300800 */
[----:B------:R-:W-:-:S05]  /*89330*/  F2FP.SATFINITE.E4M3.F32.PACK_AB_MERGE_C R18, RZ, R18, RZ ;  /* 0x00000012ff12723e */ /* 0x000fca00048070ff */
[----:B------:R0:W-:Y:S02]  /*89340*/  @!P5 STG.E.U8 desc[UR32][R16.64+0x109], R18 ;  /* 0x000109121000d986 */ /* 0x0001e4000c101120 */
[----:B0-----:R-:W-:-:S06]  /*89350*/  PRMT R16, RZ, 0x7610, R16 ;  /* 0x00007610ff107816 */ /* 0x001fcc0000000010 */
[----:B------:R-:W4:Y:S01]  /*89360*/  @!P6 LDG.E.U8 R16, desc[UR32][R22.64+0x110] ;  /* 0x000110201610e981 */ /* 0x000f22000c1e1100 */
[----:B------:R-:W-:Y:S02]  /*89370*/  ISETP.LT.OR P5, PT, R31, 0x112, !P1 ;  /* 0x000001121f00780c */ /* 0x000fe40004fa1670 */
        /* <DEDUP_REMOVED lines=9> */
[----:B------:R-:W-:Y:S02]  /*89410*/  ISETP.LT.OR P6, PT, R31, 0x111, !P0 ;  /* 0x000001111f00780c */ /* 0x000fe400047c1670 */
        /* <DEDUP_REMOVED lines=8> */
[----:B------:R0:W-:Y:S02]  /*894a0*/  @!P5 STG.E.U8 desc[UR32][R202.64+0x111], R16 ;  /* 0x00011110ca00d986 */ /* 0x0001e4000c101120 */
[----:B0-----:R-:W0:Y:S02]  /*894b0*/  @!P6 LDC.64 R16, c[0x0][0x5c0] ;  /* 0x00017000ff10eb82 */ /* 0x001e240000000a00 */
[----:B0-----:R-:W-:-:S05]  /*894c0*/  @!P6 IADD3 R16, P5, R198, R16, RZ ;  /* 0x00000010c610e210 */ /* 0x001fca0007fbe0ff */
[----:B--2---:R-:W-:Y:S01]  /*894d0*/  @!P6 IMAD.X R17, R197, 0x1, R17, P5 ;  /* 0x00000001c511e824 */ /* 0x004fe200028e0611 */
[C---:B------:R-:W-:Y:S01]  /*894e0*/  ISETP.LT.OR P5, PT, R31.reuse, 0x111, !P0 ;  /* 0x000001111f00780c */ /* 0x040fe200047a1670 */
[----:B------:R-:W2:Y:S01]  /*894f0*/  LDL.LU R197, [R1+0x18bc] ;  /* 0x0018bc0001c57983 */ /* 0x000ea20000300800 */
[----:B------:R-:W-:-:S03]  /*89500*/  ISETP.LT.OR P6, PT, R31, 0x112, !P0 ;  /* 0x000001121f00780c */ /* 0x000fc600047c1670 */
[----:B------:R-:W2:Y:S08]  /*89510*/  LDL.LU.64 R120, [R1+0x188] ;  /* 0x0001880001787983 */ /* 0x000eb00000300a00 */
[----:B------:R-:W3:Y:S02]  /*89520*/  @!P5 LDG.E.U8 R18, desc[UR32][R28.64+0x110] ;  /* 0x000110201c12d981 */ /* 0x000ee4000c1e1100 */
[----:B---3--:R-:W-:-:S04]  /*89530*/  LOP3.LUT R18, R18, 0xff, RZ, 0xc0, !PT ;  /* 0x000000ff12127812 */ /* 0x008fc800078ec0ff */
[----:B------:R-:W-:-:S05]  /*89540*/  F2FP.F16.E4M3.UNPACK_B R18, R18 ;  /* 0x00000012ff12723e */ /* 0x000fca00020006ff */
[----:B------:R-:W-:-:S05]  /*89550*/  HADD2.F32 R18, -RZ, R18.H0_H0 ;  /* 0x20000012ff127230 */ /* 0x000fca0000004100 */
[----:B------:R-:W-:-:S04]  /*89560*/  FMUL R18, R18, UR26 ;  /* 0x0000001a12127c20 */ /* 0x000fc80008400000 */
[----:B------:R-:W-:Y:S02]  /*89570*/  FFMA R18, R196, UR27, R18 ;  /* 0x0000001bc4127c23 */ /* 0x000fe40008000012 */
[----:B------:R-:W3:Y:S04]  /*89580*/  LDL.LU R196, [R1+0x18c0] ;  /* 0x0018c00001c47983 */ /* 0x000ee80000300800 */
[----:B------:R-:W3:Y:S04]  /*89590*/  LDL.LU.64 R200, [R1+0x180] ;  /* 0x0001800001c87983 */ /* 0x000ee80000300a00 */
[----:B------:R-:W3:Y:S01]  /*895a0*/  LDL.LU R202, [R1+0x504] ;  /* 0x0005040001ca7983 */ /* 0x000ee20000300800 */
[----:B------:R-:W-:-:S03]  /*895b0*/  F2FP.SATFINITE.E4M3.F32.PACK_AB_MERGE_C R18, RZ, R18, RZ ;  /* 0x00000012ff12723e */ /* 0x000fc600048070ff */
[----:B------:R-:W3:Y:S04]  /*895c0*/  LDL.LU R203, [R1+0x508] ;  /* 0x0005080001cb7983 */ /* 0x000ee80000300800 */
[----:B------:R-:W3:Y:S04]  /*895d0*/  LDL.LU R198, [R1+0x18c4] ;  /* 0x0018c40001c67983 */ /* 0x000ee80000300800 */
[----:B------:R0:W-:Y:S02]  /*895e0*/  @!P5 STG.E.U8 desc[UR32][R16.64+0x110], R18 ;  /* 0x000110121000d986 */ /* 0x0001e4000c101120 */
[----:B0-----:R-:W0:Y:S01]  /*895f0*/  @!P6 LDC.64 R16, c[0x0][0x5c0] ;  /* 0x00017000ff10eb82 */ /* 0x001e220000000a00 */
[----:B------:R-:W-:-:S02]  /*89600*/  PRMT R18, RZ, 0x7610, R18 ;  /* 0x00007610ff127816 */ /* 0x000fc40000000012 */
[----:B0-----:R-:W-:-:S05]  /*89610*/  @!P6 IADD3 R16, P5, R76, R16, RZ ;  /* 0x000000104c10e210 */ /* 0x001fca0007fbe0ff */
[----:B------:R-:W-:Y:S01]  /*89620*/  @!P6 IMAD.X R17, R77, 0x1, R17, P5 ;  /* 0x000000014d11e824 */ /* 0x000fe200028e0611 */
[----:B------:R-:W-:-:S13]  /*89630*/  ISETP.LT.OR P5, PT, R31, 0x112, !P0 ;  /* 0x000001121f00780c */ /* 0x000fda00047a1670 */
[----:B------:R-:W4:Y:S01]  /*89640*/  @!P5 LDG.E.U8 R18, desc[UR32][R28.64+0x111] ;  /* 0x000111201c12d981 */ /* 0x000f22000c1e1100 */
[----:B------:R-:W-:Y:S02]  /*89650*/  ISETP.LT.OR P6, PT, R31, 0x119, !P1 ;  /* 0x000001191f00780c */ /* 0x000fe40004fc1670 */
        /* <DEDUP_REMOVED lines=8> */
[----:B0-----:R-:W-:-:S06]  /*896e0*/  PRMT R16, RZ, 0x7610, R16 ;  /* 0x00007610ff107816 */ /* 0x001fcc0000000010 */
[----:B------:R-:W2:Y:S01]  /*896f0*/  @!P6 LDG.E.U8 R16, desc[UR32][R22.64+0x118] ;  /* 0x000118201610e981 */ /* 0x000ea2000c1e1100 */
[----:B------:R-:W-:Y:S02]  /*89700*/  ISETP.LT.OR P5, PT, R31, 0x11a, !P1 ;  /* 0x0000011a1f00780c */ /* 0x000fe40004fa1670 */
        /* <DEDUP_REMOVED lines=20> */
[----:B0-----:R-:W0:Y:S02]  /*89850*/  @!P6 LDC.64 R16, c[0x0][0x5c0] ;  /* 0x00017000ff10eb82 */ /* 0x001e240000000a00 */
[----:B------:R-:W3:Y:S01]  /*89860*/  LDL.LU R201, [R1+0x18cc] ;  /* 0x0018cc0001c97983 */ /* 0x000ee20000300800 */
[----:B0-----:R-:W-:-:S05]  /*89870*/  @!P6 IADD3 R16, P5, R202, R16, RZ ;  /* 0x00000010ca10e210 */ /* 0x001fca0007fbe0ff */
[----:B------:R-:W-:Y:S01]  /*89880*/  @!P6 IMAD.X R17, R203, 0x1, R17, P5 ;  /* 0x00000001cb11e824 */ /* 0x000fe200028e0611 */
[----:B------:R-:W-:Y:S01]  /*89890*/  ISETP.LT.OR P5, PT, R31, 0x119, !P0 ;  /* 0x000001191f00780c */ /* 0x000fe200047a1670 */
[----:B------:R-:W3:-:S12]  /*898a0*/  LDL.LU.64 R202, [R1+0x1a0] ;  /* 0x0001a00001ca7983 */ /* 0x000ed80000300a00 */
[----:B------:R-:W4:Y:S01]  /*898b0*/  @!P5 LDG.E.U8 R18, desc[UR32][R28.64+0x118] ;  /* 0x000118201c12d981 */ /* 0x000f22000c1e1100 */
        /* <DEDUP_REMOVED lines=11> */
[----:B--2---:R-:W-:Y:S01]  /*89970*/  @!P6 IMAD.X R17, R197, 0x1, R17, P5 ;  /* 0x00000001c511e824 */ /* 0x004fe200028e0611 */
[C---:B------:R-:W-:Y:S01]  /*89980*/  ISETP.LT.OR P5, PT, R31.reuse, 0x11a, !P0 ;  /* 0x0000011a1f00780c */ /* 0x040fe200047a1670 */
[----:B------:R-:W2:Y:S01]  /*89990*/  LDL.LU R197, [R1+0x18d0] ;  /* 0x0018d00001c57983 */ /* 0x000ea20000300800 */
[----:B------:R-:W-:-:S03]  /*899a0*/  ISETP.LT.OR P6, PT, R31, 0x121, !P1 ;  /* 0x000001211f00780c */ /* 0x000fc60004fc1670 */
[----:B------:R-:W4:Y:S08]  /*899b0*/  LDL.LU.64 R198, [R1+0x198] ;  /* 0x0001980001c67983 */ /* 0x000f300000300a00 */
[----:B------:R-:W3:Y:S02]  /*899c0*/  @!P5 LDG.E.U8 R18, desc[UR32][R28.64+0x119] ;  /* 0x000119201c12d981 */ /* 0x000ee4000c1e1100 */
        /* <DEDUP_REMOVED lines=19> */
[----:B------:R-:W2:Y:S01]  /*89b00*/  @!P5 LDG.E.U8 R16, desc[UR32][R22.64+0x121] ;  /* 0x000121201610d981 */ /* 0x000ea2000c1e1100 */
[----:B------:R-:W-:Y:S02]  /*89b10*/  ISETP.LT.OR P6, PT, R31, 0x121, !P0 ;  /* 0x000001211f00780c */ /* 0x000fe400047c1670 */
[----:B0-----:R-:W-:Y:S02]  /*89b20*/  PRMT R18, RZ, 0x7610, R18 ;  /* 0x00007610ff127816 */ /* 0x001fe40000000012 */
[----:B--2---:R-:W-:-:S04]  /*89b30*/  LOP3.LUT R16, R16, 0xff, RZ, 0xc0, !PT ;  /* 0x000000ff10107812 */ /* 0x004fc800078ec0ff */
[----:B------:R-:W-:-:S05]  /*89b40*/  F2FP.F16.E4M3.UNPACK_B R16, R16 ;  /* 0x00000010ff10723e */ /* 0x000fca00020006ff */
[----:B------:R-:W-:-:S05]  /*89b50*/  HADD2.F32 R16, -RZ, R16.H0_H0 ;  /* 0x20000010ff107230 */ /* 0x000fca0000004100 */
[----:B------:R-:W-:-:S04]  /*89b60*/  FMUL R16, R16, UR26 ;  /* 0x0000001a10107c20 */ /* 0x000fc80008400000 */
[----:B------:R-:W-:Y:S02]  /*89b70*/  FFMA R16, R197, UR27, R16 ;  /* 0x0000001bc5107c23 */ /* 0x000fe40008000010 */
[----:B------:R-:W2:Y:S04]  /*89b80*/  LDL.LU R197, [R1+0x18d8] ;  /* 0x0018d80001c57983 */ /* 0x000ea80000300800 */
[----:B------:R-:W2:Y:S04]  /*89b90*/  LDL.LU R121, [R1+0x18dc] ;  /* 0x0018dc0001797983 */ /* 0x000ea80000300800 */
[----:B------:R-:W2:Y:S01]  /*89ba0*/  LDL.LU.64 R200, [R1+0x1b0] ;  /* 0x0001b00001c87983 */ /* 0x000ea20000300a00 */
[----:B------:R-:W-:-:S05]  /*89bb0*/  F2FP.SATFINITE.E4M3.F32.PACK_AB_MERGE_C R16, RZ, R16, RZ ;  /* 0x00000010ff10723e */ /* 0x000fca00048070ff */
[----:B----4-:R0:W-:Y:S02]  /*89bc0*/  @!P5 STG.E.U8 desc[UR32][R198.64+0x121], R16 ;  /* 0x00012110c600d986 */ /* 0x0101e4000c101120 */
[----:B0-----:R-:W0:Y:S02]  /*89bd0*/  @!P6 LDC.64 R16, c[0x0][0x5c0] ;  /* 0x00017000ff10eb82 */ /* 0x001e240000000a00 */
        /* <DEDUP_REMOVED lines=9> */
[----:B---3--:R-:W-:Y:S02]  /*89c70*/  FFMA R18, R196, UR27, R18 ;  /* 0x0000001bc4127c23 */ /* 0x008fe40008000012 */
[----:B------:R-:W3:Y:S04]  /*89c80*/  LDL.LU R196, [R1+0x18e0] ;  /* 0x0018e00001c47983 */ /* 0x000ee80000300800 */
[----:B------:R-:W4:Y:S04]  /*89c90*/  LDL.LU.64 R202, [R1+0x1a8] ;  /* 0x0001a80001ca7983 */ /* 0x000f280000300a00 */
[----:B------:R-:W4:Y:S01]  /*89ca0*/  LDL.LU R198, [R1+0x514] ;  /* 0x0005140001c67983 */ /* 0x000f220000300800 */
[----:B------:R-:W-:-:S03]  /*89cb0*/  F2FP.SATFINITE.E4M3.F32.PACK_AB_MERGE_C R18, RZ, R18, RZ ;  /* 0x00000012ff12723e */ /* 0x000fc600048070ff */
[----:B------:R-:W4:Y:S04]  /*89cc0*/  LDL.LU R199, [R1+0x518] ;  /* 0x0005180001c77983 */ /* 0x000f280000300800 */
[----:B------:R0:W-:Y:S02]  /*89cd0*/  @!P5 STG.E.U8 desc[UR32][R16.64+0x120], R18 ;  /* 0x000120121000d986 */ /* 0x0001e4000c101120 */
[----:B0-----:R-:W0:Y:S01]  /*89ce0*/  @!P6 LDC.64 R16, c[0x0][0x5c0] ;  /* 0x00017000ff10eb82 */ /* 0x001e220000000a00 */
[----:B------:R-:W-:Y:S02]  /*89cf0*/  PRMT R18, RZ, 0x7610, R18 ;  /* 0x00007610ff127816 */ /* 0x000fe40000000012 */
[----:B0-----:R-:W-:-:S05]  /*89d00*/  @!P6 IADD3 R16, P5, R172, R16, RZ ;  /* 0x00000010ac10e210 */ /* 0x001fca0007fbe0ff */
[----:B------:R-:W-:Y:S01]  /*89d10*/  @!P6 IMAD.X R17, R173, 0x1, R17, P5 ;  /* 0x00000001ad11e824 */ /* 0x000fe200028e0611 */
[----:B------:R-:W-:-:S13]  /*89d20*/  ISETP.LT.OR P5, PT, R31, 0x122, !P0 ;  /* 0x000001221f00780c */ /* 0x000fda00047a1670 */
        /* <DEDUP_REMOVED lines=413> */
[----:B------:R-:W2:Y:S01]  /*8b700*/  @!P5 LDG.E.U8 R16, desc[UR32][R22.64+0x161] ;  /* 0x000161201610d981 */ /* 0x000ea2000c1e1100 */
[----:B------:R-:W-:Y:S02]  /*8b710*/  ISETP.LT.OR P6, PT, R31, 0x161, !P0 ;  /* 0x000001611f00780c */ /* 0x000fe400047c1670 */
[----:B------:R-:W-:Y:S02]  /*8b720*/  PRMT R18, RZ, 0x7610, R18 ;  /* 0x00007610ff127816 */ /* 0x000fe40000000012 */
[----:B--2---:R-:W-:-:S04]  /*8b730*/  LOP3.LUT R16, R16, 0xff, RZ, 0xc0, !PT ;  /* 0x000000ff10107812 */ /* 0x004fc800078ec0ff */
[----:B------:R-:W-:-:S05]  /*8b740*/  F2FP.F16.E4M3.UNPACK_B R16, R16 ;  /* 0x00000010ff10723e */ /* 0x000fca00020006ff */
[----:B------:R-:W-:-:S05]  /*8b750*/  HADD2.F32 R16, -RZ, R16.H0_H0 ;  /* 0x20000010ff107230 */ /* 0x000fca0000004100 */
[----:B------:R-:W-:-:S04]  /*8b760*/  FMUL R16, R16, UR26 ;  /* 0x0000001a10107c20 */ /* 0x000fc80008400000 */
[----:B------:R-:W-:-:S05]  /*8b770*/  FFMA R16, R197, UR27, R16 ;  /* 0x0000001bc5107c23 */ /* 0x000fca0008000010 */
[----:B------:R-:W-:-:S05]  /*8b780*/  F2FP.SATFINITE.E4M3.F32.PACK_AB_MERGE_C R16, RZ, R16, RZ ;  /* 0x00000010ff10723e */ /* 0x000fca00048070ff */
[----:B----4-:R0:W-:Y:S02]  /*8b790*/  @!P5 STG.E.U8 desc[UR32][R198.64+0x161], R16 ;  /* 0x00016110c600d986 */ /* 0x0101e4000c101120 */
[----:B0-----:R-:W0:Y:S02]  /*8b7a0*/  @!P6 LDC.64 R16, c[0x0][0x5c0] ;  /* 0x00017000ff10eb82 */ /* 0x001e240000000a00 */
[----:B------:R-:W2:Y:S04]  /*8b7b0*/  LDL.LU R199, [R1+0x1958] ;  /* 0x0019580001c77983 */ /* 0x000ea80000300800 */
[----:B------:R-:W4:Y:S04]  /*8b7c0*/  LDL.LU R197, [R1+0x195c] ;  /* 0x00195c0001c57983 */ /* 0x000f280000300800 */
[----:B------:R-:W4:Y:S01]  /*8b7d0*/  LDL.LU.64 R120, [R1+0x248] ;  /* 0x0002480001787983 */ /* 0x000f220000300a00 */
        /* <DEDUP_REMOVED lines=39> */
[----:B------:R-:W-:Y:S01]  /*8ba50*/  FFMA R16, R197, UR27, R16 ;  /* 0x0000001bc5107c23 */ /* 0x000fe20008000010 */
[----:B------:R-:W-:Y:S01]  /*8ba60*/  PRMT R18, RZ, 0x7610, R18 ;  /* 0x00007610ff127816 */ /* 0x000fe20000000012 */
[----:B------:R-:W4:Y:S03]  /*8ba70*/  LDL.LU R197, [R1+0x560] ;  /* 0x0005600001c57983 */ /* 0x000f260000300800 */
        /* <DEDUP_REMOVED lines=13> */
[----:B------:R0:W-:Y:S02]  /*8bb50*/  @!P5 STG.E.U8 desc[UR32][R200.64+0x169], R16 ;  /* 0x00016910c800d986 */ /* 0x0001e4000c101120 */
[----:B0-----:R-:W0:Y:S02]  /*8bb60*/  @!P6 LDC.64 R16, c[0x0][0x5c0] ;  /* 0x00017000ff10eb82 */ /* 0x001e240000000a00 */
[----:B------:R-:W3:Y:S01]  /*8bb70*/  LDL.LU.64 R200, [R1+0x258] ;  /* 0x0002580001c87983 */ /* 0x000ee20000300a00 */
        /* <DEDUP_REMOVED lines=14> */
[----:B0-----:R-:W-:Y:S02]  /*8bc60*/  @!P6 IADD3 R16, P5, R199, R16, RZ ;  /* 0x00000010c710e210 */ /* 0x001fe40007fbe0ff */
[----:B------:R-:W2:Y:S04]  /*8bc70*/  LDL.LU R199, [R1+0x1970] ;  /* 0x0019700001c77983 */ /* 0x000ea80000300800 */
[----:B------:R-:W2:Y:S01]  /*8bc80*/  LDL.LU.64 R202, [R1+0x250] ;  /* 0x0002500001ca7983 */ /* 0x000ea20000300a00 */
[----:B----4-:R-:W-:Y:S01]  /*8bc90*/  @!P6 IMAD.X R17, R197, 0x1, R17, P5 ;  /* 0x00000001c511e824 */ /* 0x010fe200028e0611 */
[----:B------:R-:W-:-:S02]  /*8bca0*/  ISETP.LT.OR P5, PT, R31, 0x16a, !P0 ;  /* 0x0000016a1f00780c */ /* 0x000fc400047a1670 */
[----:B------:R-:W4:Y:S01]  /*8bcb0*/  LDL.LU R198, [R1+0x564] ;  /* 0x0005640001c67983 */ /* 0x000f220000300800 */
[----:B------:R-:W-:-:S03]  /*8bcc0*/  ISETP.LT.OR P6, PT, R31, 0x171, !P1 ;  /* 0x000001711f00780c */ /* 0x000fc60004fc1670 */
[----:B------:R-:W4:Y:S07]  /*8bcd0*/  LDL.LU R197, [R1+0x568] ;  /* 0x0005680001c57983 */ /* 0x000f2e0000300800 */
        /* <DEDUP_REMOVED lines=31> */
[----:B0-----:R-:W4:Y:S02]  /*8bed0*/  @!P6 LDC.64 R16, c[0x0][0x5c0] ;  /* 0x00017000ff10eb82 */ /* 0x001f240000000a00 */
[----:B----4-:R-:W-:-:S05]  /*8bee0*/  @!P6 IADD3 R16, P5, R198, R16, RZ ;  /* 0x00000010c610e210 */ /* 0x010fca0007fbe0ff */
[----:B------:R-:W-:Y:S01]  /*8bef0*/  @!P6 IMAD.X R17, R197, 0x1, R17, P5 ;  /* 0x00000001c511e824 */ /* 0x000fe200028e0611 */
[C---:B------:R-:W-:Y:S01]  /*8bf00*/  ISETP.LT.OR P5, PT, R31.reuse, 0x171, !P0 ;  /* 0x000001711f00780c */ /* 0x040fe200047a1670 */
[----:B------:R-:W4:Y:S01]  /*8bf10*/  LDL.LU R197, [R1+0x197c] ;  /* 0x00197c0001c57983 */ /* 0x000f220000300800 */
        /* <DEDUP_REMOVED lines=71> */
[----:B----4-:R-:W-:Y:S01]  /*8c390*/  @!P6 IMAD.X R17, R197, 0x1, R17, P5 ;  /* 0x00000001c511e824 */ /* 0x010fe200028e0611 */
        /* <DEDUP_REMOVED lines=94> */
[----:B0-----:R-:W-:-:S03]  /*8c980*/  @!P6 IADD3 R16, P5, R203, R16, RZ ;  /* 0x00000010cb10e210 */ /* 0x001fc60007fbe0ff */
[----:B------:R-:W3:Y:S02]  /*8c990*/  LDL.LU.64 R202, [R1+0x2a8] ;  /* 0x0002a80001ca7983 */ /* 0x000ee40000300a00 */
        /* <DEDUP_REMOVED lines=11> */
[----:B0-----:R-:W4:Y:S01]  /*8ca50*/  @!P6 LDC.64 R16, c[0x0][0x5c0] ;  /* 0x00017000ff10eb82 */ /* 0x001f220000000a00 */
[----:B------:R-:W-:Y:S02]  /*8ca60*/  PRMT R18, RZ, 0x7610, R18 ;  /* 0x00007610ff127816 */ /* 0x000fe40000000012 */
[----:B----4-:R-:W-:-:S05]  /*8ca70*/  @!P6 IADD3 R16, P5, R197, R16, RZ ;  /* 0x00000010c510e210 */ /* 0x010fca0007fbe0ff */
[----:B------:R-:W-:Y:S01]  /*8ca80*/  @!P6 IMAD.X R17, R0, 0x1, R17, P5 ;  /* 0x000000010011e824 */ /* 0x000fe200028e0611 */
[C---:B------:R-:W-:Y:S01]  /*8ca90*/  ISETP.LT.OR P5, PT, R31.reuse, 0x18a, !P0 ;  /* 0x0000018a1f00780c */ /* 0x040fe200047a1670 */
[----:B------:R0:W5:Y:S01]  /*8caa0*/  LDL.LU R0, [R1+0x1d1c] ;  /* 0x001d1c0001007983 */ /* 0x0001620000300800 */
[----:B------:R-:W-:-:S03]  /*8cab0*/  ISETP.LT.OR P6, PT, R31, 0x191, !P1 ;  /* 0x000001911f00780c */ /* 0x000fc60004fc1670 */
[----:B------:R-:W2:Y:S04]  /*8cac0*/  LDL.LU R197, [R1+0x19b0] ;  /* 0x0019b00001c57983 */ /* 0x000ea80000300800 */
[----:B------:R-:W4:Y:S04]  /*8cad0*/  LDL.LU.64 R198, [R1+0x2a0] ;  /* 0x0002a00001c67983 */ /* 0x000f280000300a00 */
        /* <DEDUP_REMOVED lines=9> */
[----:B-1----:R-:W-:-:S06]  /*8cb70*/  PRMT R16, RZ, 0x7610, R16 ;  /* 0x00007610ff107816 */ /* 0x002fcc0000000010 */
        /* <DEDUP_REMOVED lines=9> */
[----:B-1----:R-:W-:-:S06]  /*8cc10*/  PRMT R16, RZ, 0x7610, R16 ;  /* 0x00007610ff107816 */ /* 0x002fcc0000000010 */
        /* <DEDUP_REMOVED lines=10> */
[----:B----4-:R1:W-:Y:S02]  /*8ccc0*/  @!P5 STG.E.U8 desc[UR32][R198.64+0x191], R16 ;  /* 0x00019110c600d986 */ /* 0x0103e4000c101120 */
[----:B-1----:R-:W1:Y:S02]  /*8ccd0*/  @!P6 LDC.64 R16, c[0x0][0x5c0] ;  /* 0x00017000ff10eb82 */ /* 0x002e640000000a00 */
[----:B-1----:R-:W-:Y:S02]  /*8cce0*/  @!P6 IADD3 R16, P5, R5, R16, RZ ;  /* 0x000000100510e210 */ /* 0x002fe40007fbe0ff */
[----:B------:R0:W5:Y:S03]  /*8ccf0*/  LDL.LU R5, [R1+0x1d18] ;  /* 0x001d180001057983 */ /* 0x0001660000300800 */
[----:B------:R-:W-:Y:S01]  /*8cd00*/  @!P6 IMAD.X R17, R30, 0x1, R17, P5 ;  /* 0x000000011e11e824 */ /* 0x000fe200028e0611 */
[C---:B------:R-:W-:Y:S01]  /*8cd10*/  ISETP.LT.OR P5, PT, R31.reuse, 0x191, !P0 ;  /* 0x000001911f00780c */ /* 0x040fe200047a1670 */
[----:B------:R-:W4:Y:S01]  /*8cd20*/  LDL.LU R30, [R1+0x1d14] ;  /* 0x001d1400011e7983 */ /* 0x000f220000300800 */
[----:B------:R-:W-:-:S03]  /*8cd30*/  ISETP.LT.OR P6, PT, R31, 0x192, !P0 ;  /* 0x000001921f00780c */ /* 0x000fc600047c1670 */
[----:B------:R-:W4:Y:S04]  /*8cd40*/  LDL.LU R201, [R1+0x19bc] ;  /* 0x0019bc0001c97983 */ /* 0x000f280000300800 */
[----:B------:R-:W4:Y:S04]  /*8cd50*/  LDL.LU.64 R202, [R1+0x2b8] ;  /* 0x0002b80001ca7983 */ /* 0x000f280000300a00 */
[----:B------:R-:W3:Y:S02]  /*8cd60*/  @!P5 LDG.E.U8 R18, desc[UR32][R28.64+0x190] ;  /* 0x000190201c12d981 */ /* 0x000ee4000c1e1100 */
[----:B---3--:R-:W-:-:S04]  /*8cd70*/  LOP3.LUT R18, R18, 0xff, RZ, 0xc0, !PT ;  /* 0x000000ff12127812 */ /* 0x008fc800078ec0ff */
[----:B------:R-:W-:-:S05]  /*8cd80*/  F2FP.F16.E4M3.UNPACK_B R18, R18 ;  /* 0x00000012ff12723e */ /* 0x000fca00020006ff */
[----:B------:R-:W-:-:S05]  /*8cd90*/  HADD2.F32 R18, -RZ, R18.H0_H0 ;  /* 0x20000012ff127230 */ /* 0x000fca0000004100 */
[----:B------:R-:W-:-:S04]  /*8cda0*/  FMUL R18, R18, UR26 ;  /* 0x0000001a12127c20 */ /* 0x000fc80008400000 */
[----:B------:R-:W-:-:S05]  /*8cdb0*/  FFMA R18, R196, UR27, R18 ;  /* 0x0000001bc4127c23 */ /* 0x000fca0008000012 */
[----:B------:R-:W-:-:S05]  /*8cdc0*/  F2FP.SATFINITE.E4M3.F32.PACK_AB_MERGE_C R18, RZ, R18, RZ ;  /* 0x00000012ff12723e */ /* 0x000fca00048070ff */
[----:B------:R1:W-:Y:S02]  /*8cdd0*/  @!P5 STG.E.U8 desc[UR32][R16.64+0x190], R18 ;  /* 0x000190121000d986 */ /* 0x0003e4000c101120 */
[----:B-1----:R-:W1:Y:S01]  /*8cde0*/  @!P6 LDC.64 R16, c[0x0][0x5c0] ;  /* 0x00017000ff10eb82 */ /* 0x002e620000000a00 */
[----:B------:R-:W-:Y:S02]  /*8cdf0*/  PRMT R18, RZ, 0x7610, R18 ;  /* 0x00007610ff127816 */ /* 0x000fe40000000012 */
[----:B-1----:R-:W-:Y:S02]  /*8ce00*/  @!P6 IADD3 R16, P5, R38, R16, RZ ;  /* 0x000000102610e210 */ /* 0x002fe40007fbe0ff */
[----:B------:R-:W3:Y:S03]  /*8ce10*/  LDL.LU R38, [R1+0x1d10] ;  /* 0x001d100001267983 */ /* 0x000ee60000300800 */
[----:B------:R-:W-:Y:S01]  /*8ce20*/  @!P6 IMAD.X R17, R39, 0x1, R17, P5 ;  /* 0x000000012711e824 */ /* 0x000fe200028e0611 */
[C---:B------:R-:W-:Y:S01]  /*8ce30*/  ISETP.LT.OR P5, PT, R31.reuse, 0x192, !P0 ;  /* 0x000001921f00780c */ /* 0x040fe200047a1670 */
[----:B------:R-:W3:Y:S01]  /*8ce40*/  LDL.LU R39, [R1+0x1d0c] ;  /* 0x001d0c0001277983 */ /* 0x000ee20000300800 */
[----:B------:R-:W-:-:S03]  /*8ce50*/  ISETP.LT.OR P6, PT, R31, 0x199, !P1 ;  /* 0x000001991f00780c */ /* 0x000fc60004fc1670 */
[----:B------:R-:W3:Y:S04]  /*8ce60*/  LDL.LU R196, [R1+0x19c0] ;  /* 0x0019c00001c47983 */ /* 0x000ee80000300800 */
[----:B------:R-:W3:Y:S04]  /*8ce70*/  LDL.LU.64 R198, [R1+0x2b0] ;  /* 0x0002b00001c67983 */ /* 0x000ee80000300a00 */
        /* <DEDUP_REMOVED lines=9> */
[----:B-1----:R-:W-:-:S06]  /*8cf10*/  PRMT R16, RZ, 0x7610, R16 ;  /* 0x00007610ff107816 */ /* 0x002fcc0000000010 */
        /* <DEDUP_REMOVED lines=9> */
[----:B-1----:R-:W-:-:S06]  /*8cfb0*/  PRMT R16, RZ, 0x7610, R16 ;  /* 0x00007610ff107816 */ /* 0x002fcc0000000010 */
[----:B------:R-:W4:Y:S01]  /*8cfc0*/  @!P5 LDG.E.U8 R16, desc[UR32][R22.64+0x199] ;  /* 0x000199201610d981 */ /* 0x000f22000c1e1100 */
[----:B------:R-:W-:Y:S02]  /*8cfd0*/  ISETP.LT.OR P6, PT, R31, 0x199, !P0 ;  /* 0x000001991f00780c */ /* 0x000fe400047c1670 */
[----:B------:R-:W-:Y:S02]  /*8cfe0*/  PRMT R18, RZ, 0x7610, R18 ;  /* 0x00007610ff127816 */ /* 0x000fe40000000012 */
        /* <DEDUP_REMOVED lines=8> */
[----:B-1----:R-:W1:Y:S02]  /*8d070*/  @!P6 LDC.64 R16, c[0x0][0x5c0] ;  /* 0x00017000ff10eb82 */ /* 0x002e640000000a00 */
[----:B-1----:R-:W-:Y:S02]  /*8d080*/  @!P6 IADD3 R16, P5, R36, R16, RZ ;  /* 0x000000102410e210 */ /* 0x002fe40007fbe0ff */
[----:B------:R-:W4:Y:S03]  /*8d090*/  LDL.LU R36, [R1+0x1d08] ;  /* 0x001d080001247983 */ /* 0x000f260000300800 */
[----:B------:R-:W-:Y:S01]  /*8d0a0*/  @!P6 IMAD.X R17, R37, 0x1, R17, P5 ;  /* 0x000000012511e824 */ /* 0x000fe200028e0611 */
[C---:B------:R-:W-:Y:S01]  /*8d0b0*/  ISETP.LT.OR P5, PT, R31.reuse, 0x199, !P0 ;  /* 0x000001991f00780c */ /* 0x040fe200047a1670 */
[----:B------:R-:W4:Y:S01]  /*8d0c0*/  LDL.LU R37, [R1+0x1d04] ;  /* 0x001d040001257983 */ /* 0x000f220000300800 */
[----:B------:R-:W-:-:S03]  /*8d0d0*/  ISETP.LT.OR P6, PT, R31, 0x19a, !P0 ;  /* 0x0000019a1f00780c */ /* 0x000fc600047c1670 */
[----:B------:R-:W4:Y:S04]  /*8d0e0*/  LDL.LU R201, [R1+0x19cc] ;  /* 0x0019cc0001c97983 */ /* 0x000f280000300800 */
[----:B------:R-:W4:Y:S04]  /*8d0f0*/  LDL.LU.64 R202, [R1+0x2d0] ;  /* 0x0002d00001ca7983 */ /* 0x000f280000300a00 */
[----:B------:R-:W2:Y:S02]  /*8d100*/  @!P5 LDG.E.U8 R18, desc[UR32][R28.64+0x198] ;  /* 0x000198201c12d981 */ /* 0x000ea4000c1e1100 */
[----:B--2---:R-:W-:-:S04]  /*8d110*/  LOP3.LUT R18, R18, 0xff, RZ, 0xc0, !PT ;  /* 0x000000ff12127812 */ /* 0x004fc800078ec0ff */
        /* <DEDUP_REMOVED lines=9> */
[----:B------:R-:W2:Y:S03]  /*8d1b0*/  LDL.LU R15, [R1+0x1d00] ;  /* 0x001d0000010f7983 */ /* 0x000ea60000300800 */
[----:B------:R-:W-:Y:S01]  /*8d1c0*/  @!P6 IMAD.X R17, R14, 0x1, R17, P5 ;  /* 0x000000010e11e824 */ /* 0x000fe200028e0611 */
[C---:B------:R-:W-:Y:S01]  /*8d1d0*/  ISETP.LT.OR P5, PT, R31.reuse, 0x19a, !P0 ;  /* 0x0000019a1f00780c */ /* 0x040fe200047a1670 */
[----:B------:R-:W2:Y:S01]  /*8d1e0*/  LDL.LU R14, [R1+0x1cfc] ;  /* 0x001cfc00010e7983 */ /* 0x000ea20000300800 */
[----:B------:R-:W-:-:S03]  /*8d1f0*/  ISETP.LT.OR P6, PT, R31, 0x1a1, !P1 ;  /* 0x000001a11f00780c */ /* 0x000fc60004fc1670 */
[----:B------:R-:W2:Y:S04]  /*8d200*/  LDL.LU R197, [R1+0x19d0] ;  /* 0x0019d00001c57983 */ /* 0x000ea80000300800 */
[----:B------:R-:W2:Y:S04]  /*8d210*/  LDL.LU.64 R198, [R1+0x2c8] ;  /* 0x0002c80001c67983 */ /* 0x000ea80000300a00 */
        /* <DEDUP_REMOVED lines=45> */
[----:B------:R-:W-:Y:S02]  /*8d4f0*/  FFMA R18, R196, UR27, R18 ;  /* 0x0000001bc4127c23 */ /* 0x000fe40008000012 */
[----:B------:R-:W3:Y:S04]  /*8d500*/  LDL.LU R196, [R1+0x19e0] ;  /* 0x0019e00001c47983 */ /* 0x000ee80000300800 */
[----:B------:R-:W3:Y:S01]  /*8d510*/  LDL.LU.64 R198, [R1+0x2d8] ;  /* 0x0002d80001c67983 */ /* 0x000ee20000300a00 */
[----:B------:R-:W-:-:S05]  /*8d520*/  F2FP.SATFINITE.E4M3.F32.PACK_AB_MERGE_C R18, RZ, R18, RZ ;  /* 0x00000012ff12723e */ /* 0x000fca00048070ff */
[----:B------:R1:W-:Y:S02]  /*8d530*/  @!P5 STG.E.U8 desc[UR32][R16.64+0x1a0], R18 ;  /* 0x0001a0121000d986 */ /* 0x0003e4000c101120 */
[----:B-1----:R-:W1:Y:S01]  /*8d540*/  @!P6 LDC.64 R16, c[0x0][0x5c0] ;  /* 0x00017000ff10eb82 */ /* 0x002e620000000a00 */
[----:B------:R-:W-:Y:S02]  /*8d550*/  PRMT R18, RZ, 0x7610, R18 ;  /* 0x00007610ff127816 */ /* 0x000fe40000000012 */
[----:B-1----:R-:W-:-:S05]  /*8d560*/  @!P6 IADD3 R16, P5, R190, R16, RZ ;  /* 0x00000010be10e210 */ /* 0x002fca0007fbe0ff */
        /* <DEDUP_REMOVED lines=227> */
[----:B-1----:R-:W-:-:S05]  /*8e3a0*/  @!P6 IADD3 R16, P5, R194, R16, RZ ;  /* 0x00000010c210e210 */ /* 0x002fca0007fbe0ff */
        /* <DEDUP_REMOVED lines=25> */
[----:B-1----:R-:W-:Y:S02]  /*8e540*/  PRMT R16, RZ, 0x7610, R16 ;  /* 0x00007610ff107816 */ /* 0x002fe40000000010 */
[----:B------:R-:W-:Y:S01]  /*8e550*/  PRMT R18, RZ, 0x7610, R18 ;  /* 0x00007610ff127816 */ /* 0x000fe20000000012 */
[----:B------:R-:W4:Y:S04]  /*8e560*/  LDL.LU R199, [R1+0x1a28] ;  /* 0x001a280001c77983 */ /* 0x000f280000300800 */
[----:B------:R-:W3:Y:S01]  /*8e570*/  @!P5 LDG.E.U8 R16, desc[UR32][R22.64+0x1c9] ;  /* 0x0001c9201610d981 */ /* 0x000ee2000c1e1100 */
[----:B------:R-:W-:-:S02]  /*8e580*/  ISETP.LT.OR P6, PT, R31, 0x1c9, !P0 ;  /* 0x000001c91f00780c */ /* 0x000fc400047c1670 */
[----:B---3--:R-:W-:-:S04]  /*8e590*/  LOP3.LUT R16, R16, 0xff, RZ, 0xc0, !PT ;  /* 0x000000ff10107812 */ /* 0x008fc800078ec0ff */
[----:B------:R-:W-:-:S05]  /*8e5a0*/  F2FP.F16.E4M3.UNPACK_B R16, R16 ;  /* 0x00000010ff10723e */ /* 0x000fca00020006ff */
[----:B------:R-:W-:-:S05]  /*8e5b0*/  HADD2.F32 R16, -RZ, R16.H0_H0 ;  /* 0x20000010ff107230 */ /* 0x000fca0000004100 */
[----:B------:R-:W-:-:S04]  /*8e5c0*/  FMUL R16, R16, UR26 ;  /* 0x0000001a10107c20 */ /* 0x000fc80008400000 */
[----:B------:R-:W-:-:S05]  /*8e5d0*/  FFMA R16, R196, UR27, R16 ;  /* 0x0000001bc4107c23 */ /* 0x000fca0008000010 */
[----:B------:R-:W-:-:S05]  /*8e5e0*/  F2FP.SATFINITE.E4M3.F32.PACK_AB_MERGE_C R16, RZ, R16, RZ ;  /* 0x00000010ff10723e */ /* 0x000fca00048070ff */
[----:B------:R1:W-:Y:S02]  /*8e5f0*/  @!P5 STG.E.U8 desc[UR32][R202.64+0x1c9], R16 ;  /* 0x0001c910ca00d986 */ /* 0x0003e4000c101120 */
[----:B-1----:R-:W1:Y:S02]  /*8e600*/  @!P6 LDC.64 R16, c[0x0][0x5c0] ;  /* 0x00017000ff10eb82 */ /* 0x002e640000000a00 */
[----:B-1----:R-:W-:Y:S02]  /*8e610*/  @!P6 IADD3 R16, P5, R165, R16, RZ ;  /* 0x00000010a510e210 */ /* 0x002fe40007fbe0ff */
[----:B------:R-:W3:Y:S03]  /*8e620*/  LDL.LU R165, [R1+0x1cb4] ;  /* 0x001cb40001a57983 */ /* 0x000ee60000300800 */
[----:B------:R-:W-:Y:S01]  /*8e630*/  @!P6 IMAD.X R17, R9, 0x1, R17, P5 ;  /* 0x000000010911e824 */ /* 0x000fe200028e0611 */
[C---:B------:R-:W-:Y:S01]  /*8e640*/  ISETP.LT.OR P5, PT, R31.reuse, 0x1c9, !P0 ;  /* 0x000001c91f00780c */ /* 0x040fe200047a1670 */
[----:B------:R0:W5:Y:S01]  /*8e650*/  LDL.LU R9, [R1+0x1cb0] ;  /* 0x001cb00001097983 */ /* 0x0001620000300800 */
        /* <DEDUP_REMOVED lines=16> */
[----:B------:R0:W5:Y:S01]  /*8e760*/  LDL.LU R2, [R1+0x1cac] ;  /* 0x001cac0001027983 */ /* 0x0001620000300800 */
[----:B------:R-:W-:-:S03]  /*8e770*/  ISETP.LT.OR P6, PT, R31, 0x1d1, !P1 ;  /* 0x000001d11f00780c */ /* 0x000fc60004fc1670 */
[----:B------:R-:W2:Y:S04]  /*8e780*/  LDL.LU R197, [R1+0x1a30] ;  /* 0x001a300001c57983 */ /* 0x000ea80000300800 */
[----:B------:R-:W2:Y:S04]  /*8e790*/  LDL.LU.64 R202, [R1+0x120] ;  /* 0x0001200001ca7983 */ /* 0x000ea80000300a00 */
[----:B------:R-:W4:Y:S02]  /*8e7a0*/  @!P5 LDG.E.U8 R18, desc[UR32][R28.64+0x1c9] ;  /* 0x0001c9201c12d981 */ /* 0x000f24000c1e1100 */
        /* <DEDUP_REMOVED lines=20> */
[----:B------:R-:W2:Y:S01]  /*8e8f0*/  @!P5 LDG.E.U8 R18, desc[UR32][R22.64+0x1d1] ;  /* 0x0001d1201612d981 */ /* 0x000ea2000c1e1100 */
[----:B------:R-:W-:-:S13]  /*8e900*/  ISETP.LT.OR P6, PT, R31, 0x1d1, !P0 ;  /* 0x000001d11f00780c */ /* 0x000fda00047c1670 */
[----:B-1----:R-:W1:Y:S01]  /*8e910*/  @!P6 LDC.64 R16, c[0x0][0x5c0] ;  /* 0x00017000ff10eb82 */ /* 0x002e620000000a00 */
[----:B--2---:R-:W-:-:S04]  /*8e920*/  LOP3.LUT R18, R18, 0xff, RZ, 0xc0, !PT ;  /* 0x000000ff12127812 */ /* 0x004fc800078ec0ff */
[----:B------:R-:W-:-:S05]  /*8e930*/  F2FP.F16.E4M3.UNPACK_B R18, R18 ;  /* 0x00000012ff12723e */ /* 0x000fca00020006ff */
[----:B------:R-:W-:-:S05]  /*8e940*/  HADD2.F32 R18, -RZ, R18.H0_H0 ;  /* 0x20000012ff127230 */ /* 0x000fca0000004100 */
[----:B------:R-:W-:-:S04]  /*8e950*/  FMUL R18, R18, UR26 ;  /* 0x0000001a12127c20 */ /* 0x000fc80008400000 */
[----:B------:R-:W-:Y:S02]  /*8e960*/  FFMA R18, R197, UR27, R18 ;  /* 0x0000001bc5127c23 */ /* 0x000fe40008000012 */
[----:B------:R-:W2:Y:S03]  /*8e970*/  LDL.LU R197, [R1+0x1a3c] ;  /* 0x001a3c0001c57983 */ /* 0x000ea60000300800 */
[----:B------:R-:W-:-:S05]  /*8e980*/  F2FP.SATFINITE.E4M3.F32.PACK_AB_MERGE_C R19, RZ, R18, RZ ;  /* 0x00000012ff13723e */ /* 0x000fca00048070ff */
[----:B------:R0:W-:Y:S01]  /*8e990*/  @!P5 STG.E.U8 desc[UR32][R202.64+0x1d1], R19 ;  /* 0x0001d113ca00d986 */ /* 0x0001e2000c101120 */
[----:B-1----:R-:W-:-:S05]  /*8e9a0*/  @!P6 IADD3 R16, P5, R192, R16, RZ ;  /* 0x00000010c010e210 */ /* 0x002fca0007fbe0ff */
[----:B------:R-:W-:Y:S01]  /*8e9b0*/  @!P6 IMAD.X R17, R193, 0x1, R17, P5 ;  /* 0x00000001c111e824 */ /* 0x000fe200028e0611 */
[----:B------:R-:W-:Y:S02]  /*8e9c0*/  ISETP.LT.OR P5, PT, R31, 0x1d1, !P0 ;  /* 0x000001d11f00780c */ /* 0x000fe400047a1670 */
[----:B------:R-:W-:-:S11]  /*8e9d0*/  PRMT R18, RZ, 0x7610, R18 ;  /* 0x00007610ff127816 */ /* 0x000fd60000000012 */
        /* <DEDUP_REMOVED lines=8> */
[----:B0-----:R-:W-:-:S05]  /*8ea60*/  F2FP.SATFINITE.E4M3.F32.PACK_AB_MERGE_C R19, RZ, R18, RZ ;  /* 0x00000012ff13723e */ /* 0x001fca00048070ff */
        /* <DEDUP_REMOVED lines=27> */
[----:B------:R-:W-:Y:S04]  /*8ec20*/  @!P6 STG.E.U8 desc[UR32][R164.64+0x1d8], R21 ;  /* 0x0001d815a400e986 */ /* 0x000fe8000c101120 */
[----:B------:R-:W4:Y:S01]  /*8ec30*/  @!P5 LDG.E.U8 R18, desc[UR32][R22.64+0x1d9] ;  /* 0x0001d9201612d981 */ /* 0x000f22000c1e1100 */
[----:B------:R-:W-:-:S13]  /*8ec40*/  ISETP.LT.OR P6, PT, R31, 0x1d9, !P0 ;  /* 0x000001d91f00780c */ /* 0x000fda00047c1670 */
[----:B0-----:R-:W0:Y:S01]  /*8ec50*/  @!P6 LDC.64 R16, c[0x0][0x5c0] ;  /* 0x00017000ff10eb82 */ /* 0x001e220000000a00 */
[----:B----4-:R-:W-:-:S04]  /*8ec60*/  LOP3.LUT R18, R18, 0xff, RZ, 0xc0, !PT ;  /* 0x000000ff12127812 */ /* 0x010fc800078ec0ff */
[----:B------:R-:W-:-:S05]  /*8ec70*/  F2FP.F16.E4M3.UNPACK_B R18, R18 ;  /* 0x00000012ff12723e */ /* 0x000fca00020006ff */
[----:B------:R-:W-:-:S05]  /*8ec80*/  HADD2.F32 R18, -RZ, R18.H0_H0 ;  /* 0x20000012ff127230 */ /* 0x000fca0000004100 */
[----:B------:R-:W-:-:S04]  /*8ec90*/  FMUL R18, R18, UR26 ;  /* 0x0000001a12127c20 */ /* 0x000fc80008400000 */
[----:B------:R-:W-:Y:S02]  /*8eca0*/  FFMA R18, R199, UR27, R18 ;  /* 0x0000001bc7127c23 */ /* 0x000fe40008000012 */
[----:B------:R-:W4:Y:S03]  /*8ecb0*/  LDL.LU R199, [R1+0x1a4c] ;  /* 0x001a4c0001c77983 */ /* 0x000f260000300800 */
[----:B------:R-:W-:-:S05]  /*8ecc0*/  F2FP.SATFINITE.E4M3.F32.PACK_AB_MERGE_C R19, RZ, R18, RZ ;  /* 0x00000012ff13723e */ /* 0x000fca00048070ff */
[----:B------:R1:W-:Y:S01]  /*8ecd0*/  @!P5 STG.E.U8 desc[UR32][R102.64+0x1d9], R19 ;  /* 0x0001d9136600d986 */ /* 0x0003e2000c101120 */
[----:B0-----:R-:W-:-:S05]  /*8ece0*/  @!P6 IADD3 R16, P5, R118, R16, RZ ;  /* 0x000000107610e210 */ /* 0x001fca0007fbe0ff */
[----:B------:R-:W-:Y:S01]  /*8ecf0*/  @!P6 IMAD.X R17, R119, 0x1, R17, P5 ;  /* 0x000000017711e824 */ /* 0x000fe200028e0611 */
[----:B------:R-:W-:Y:S02]  /*8ed00*/  ISETP.LT.OR P5, PT, R31, 0x1d9, !P0 ;  /* 0x000001d91f00780c */ /* 0x000fe400047a1670 */
[----:B------:R-:W-:-:S11]  /*8ed10*/  PRMT R18, RZ, 0x7610, R18 ;  /* 0x00007610ff127816 */ /* 0x000fd60000000012 */
        /* <DEDUP_REMOVED lines=8> */
[----:B-1----:R-:W-:-:S05]  /*8eda0*/  F2FP.SATFINITE.E4M3.F32.PACK_AB_MERGE_C R19, RZ, R18, RZ ;  /* 0x00000012ff13723e */ /* 0x002fca00048070ff */
        /* <DEDUP_REMOVED lines=27> */
[----:B------:R-:W-:Y:S04]  /*8ef60*/  @!P6 STG.E.U8 desc[UR32][R98.64+0x1e0], R21 ;  /* 0x0001e0156200e986 */ /* 0x000fe8000c101120 */
[----:B------:R-:W3:Y:S01]  /*8ef70*/  @!P5 LDG.E.U8 R18, desc[UR32][R22.64+0x1e1] ;  /* 0x0001e1201612d981 */ /* 0x000ee2000c1e1100 */
[----:B------:R-:W-:-:S13]  /*8ef80*/  ISETP.LT.OR P6, PT, R31, 0x1e1, !P0 ;  /* 0x000001e11f00780c */ /* 0x000fda00047c1670 */
[----:B0-----:R-:W0:Y:S01]  /*8ef90*/  @!P6 LDC.64 R16, c[0x0][0x5c0] ;  /* 0x00017000ff10eb82 */ /* 0x001e220000000a00 */
        /* <DEDUP_REMOVED lines=8> */
[----:B0-----:R-:W-:-:S05]  /*8f020*/  @!P6 IADD3 R16, P5, R114, R16, RZ ;  /* 0x000000107210e210 */ /* 0x001fca0007fbe0ff */
[----:B------:R-:W-:Y:S01]  /*8f030*/  @!P6 IMAD.X R17, R115, 0x1, R17, P5 ;  /* 0x000000017311e824 */ /* 0x000fe200028e0611 */
[----:B------:R-:W-:Y:S02]  /*8f040*/  ISETP.LT.OR P5, PT, R31, 0x1e1, !P0 ;  /* 0x000001e11f00780c */ /* 0x000fe400047a1670 */
[----:B------:R-:W-:-:S11]  /*8f050*/  PRMT R18, RZ, 0x7610, R18 ;  /* 0x00007610ff127816 */ /* 0x000fd60000000012 */
        /* <DEDUP_REMOVED lines=8> */
[----:B-1----:R-:W-:-:S05]  /*8f0e0*/  F2FP.SATFINITE.E4M3.F32.PACK_AB_MERGE_C R19, RZ, R18, RZ ;  /* 0x00000012ff13723e */ /* 0x002fca00048070ff */
[----:B------:R0:W-:Y:S02]  /*8f0f0*/  @!P5 STG.E.U8 desc[UR32][R16.64+0x1e0], R19 ;  /* 0x0001e0131000d986 */ /* 0x0001e4000c101120 */
[----:B0-----:R-:W0:Y:S01]  /*8f100*/  @!P6 LDC.64 R16, c[0x0][0x5c0] ;  /* 0x00017000ff10eb82 */ /* 0x001e220000000a00 */
[----:B------:R-:W-:Y:S02]  /*8f110*/  PRMT R18, RZ, 0x7610, R18 ;  /* 0x00007610ff127816 */ /* 0x000fe40000000012 */
        /* <DEDUP_REMOVED lines=27> */
[----:B0-----:R-:W0:Y:S01]  /*8f2d0*/  @!P6 LDC.64 R16, c[0x0][0x5c0] ;  /* 0x00017000ff10eb82 */ /* 0x001e220000000a00 */
        /* <DEDUP_REMOVED lines=8> */
[----:B0-----:R-:W-:-:S05]  /*8f360*/  @!P6 IADD3 R16, P5, R78, R16, RZ ;  /* 0x000000104e10e210 */ /* 0x001fca0007fbe0ff */
        /* <DEDUP_REMOVED lines=11> */
[----:B-1----:R-:W-:Y:S02]  /*8f420*/  F2FP.SATFINITE.E4M3.F32.PACK_AB_MERGE_C R19, RZ, R18, RZ ;  /* 0x00000012ff13723e */ /* 0x002fe400048070ff */
[----:B------:R-:W-:-:S03]  /*8f430*/  PRMT R18, RZ, 0x7610, R18 ;  /* 0x00007610ff127816 */ /* 0x000fc60000000012 */
[----:B------:R0:W-:Y:S04]  /*8f440*/  @!P5 STG.E.U8 desc[UR32][R16.64+0x1e8], R19 ;  /* 0x0001e8131000d986 */ /* 0x0001e8000c101120 */
[----:B------:R-:W3:Y:S01]  /*8f450*/  @!P6 LDG.E.U8 R18, desc[UR32][R28.64+0x1e9] ;  /* 0x0001e9201c12e981 */ /* 0x000ee2000c1e1100 */
[----:B0-----:R-:W0:Y:S02]  /*8f460*/  @!P6 LDC.64 R16, c[0x0][0x5c0] ;  /* 0x00017000ff10eb82 */ /* 0x001e240000000a00 */
[----:B0-----:R-:W-:-:S05]  /*8f470*/  @!P6 IADD3 R16, P5, R60, R16, RZ ;  /* 0x000000103c10e210 */ /* 0x001fca0007fbe0ff */
[----:B------:R-:W-:Y:S01]  /*8f480*/  @!P6 IMAD.X R17, R61, 0x1, R17, P5 ;  /* 0x000000013d11e824 */ /* 0x000fe200028e0611 */
[----:B------:R-:W-:Y:S02]  /*8f490*/  ISETP.LT.OR P5, PT, R31, 0x1f1, !P1 ;  /* 0x000001f11f00780c */ /* 0x000fe40004fa1670 */
[----:B---3--:R-:W-:-:S04]  /*8f4a0*/  LOP3.LUT R18, R18, 0xff, RZ, 0xc0, !PT ;  /* 0x000000ff12127812 */ /* 0x008fc800078ec0ff */
[----:B------:R-:W-:-:S05]  /*8f4b0*/  F2FP.F16.E4M3.UNPACK_B R18, R18 ;  /* 0x00000012ff12723e */ /* 0x000fca00020006ff */
[----:B------:R-:W-:-:S05]  /*8f4c0*/  HADD2.F32 R18, -RZ, R18.H0_H0 ;  /* 0x20000012ff127230 */ /* 0x000fca0000004100 */
[----:B------:R-:W-:-:S04]  /*8f4d0*/  FMUL R18, R18, UR26 ;  /* 0x0000001a12127c20 */ /* 0x000fc80008400000 */
[----:B------:R-:W-:Y:S01]  /*8f4e0*/  FFMA R18, R196, UR27, R18 ;  /* 0x0000001bc4127c23 */ /* 0x000fe20008000012 */
[----:B------:R-:W-:Y:S02]  /*8f4f0*/  LOP3.LUT P4, RZ, R13, 0x20000, RZ, 0xc0, !PT ;  /* 0x000200000dff7812 */ /* 0x000fe4000788c0ff */
[----:B------:R-:W-:Y:S01]  /*8f500*/  PRMT R20, RZ, 0x7610, R20 ;  /* 0x00007610ff147816 */ /* 0x000fe20000000014 */
[----:B------:R-:W3:Y:S01]  /*8f510*/  LDL.LU R196, [R1+0x1a74] ;  /* 0x001a740001c47983 */ /* 0x000ee20000300800 */
[----:B------:R-:W-:Y:S02]  /*8f520*/  F2FP.SATFINITE.E4M3.F32.PACK_AB_MERGE_C R19, RZ, R18, RZ ;  /* 0x00000012ff13723e */ /* 0x000fe400048070ff */
[----:B------:R-:W-:-:S03]  /*8f530*/  PRMT R18, RZ, 0x7610, R18 ;  /* 0x00007610ff127816 */ /* 0x000fc60000000012 */
[----:B------:R0:W-:Y:S04]  /*8f540*/  @!P6 STG.E.U8 desc[UR32][R16.64+0x1e9], R19 ;  /* 0x0001e9131000e986 */ /* 0x0001e8000c101120 */
[----:B------:R-:W2:Y:S01]  /*8f550*/  @!P5 LDG.E.U8 R18, desc[UR32][R22.64+0x1f0] ;  /* 0x0001f0201612d981 */ /* 0x000ea2000c1e1100 */
[----:B------:R-:W-:Y:S01]  /*8f560*/  ISETP.LT.OR P6, PT, R31, 0x1f2, !P1 ;  /* 0x000001f21f00780c */ /* 0x000fe20004fc1670 */
[----:B0-----:R-:W0:Y:S01]  /*8f570*/  @!P4 LDC.64 R16, c[0x0][0x5c0] ;  /* 0x00017000ff10cb82 */ /* 0x001e220000000a00 */
        /* <DEDUP_REMOVED lines=15> */
[----:B0-----:R-:W-:Y:S01]  /*8f670*/  @!P4 IADD3 R16, P5, R58, R16, RZ ;  /* 0x000000103a10c210 */ /* 0x001fe20007fbe0ff */
[----:B------:R-:W4:Y:S03]  /*8f680*/  LDL.LU R199, [R1+0x1a7c] ;  /* 0x001a7c0001c77983 */ /* 0x000f260000300800 */
[----:B------:R-:W-:Y:S01]  /*8f690*/  F2FP.SATFINITE.E4M3.F32.PACK_AB_MERGE_C R27, RZ, R18, RZ ;  /* 0x00000012ff1b723e */ /* 0x000fe200048070ff */
[----:B------:R-:W-:Y:S01]  /*8f6a0*/  @!P4 IMAD.X R17, R59, 0x1, R17, P5 ;  /* 0x000000013b11c824 */ /* 0x000fe200028e0611 */
[----:B------:R-:W0:Y:S03]  /*8f6b0*/  @!P2 LDC.64 R18, c[0x0][0x5c0] ;  /* 0x00017000ff12ab82 */ /* 0x000e260000000a00 */
[----:B------:R2:W-:Y:S04]  /*8f6c0*/  @!P6 STG.E.U8 desc[UR32][R46.64+0x1f1], R27 ;  /* 0x0001f11b2e00e986 */ /* 0x0005e8000c101120 */
[----:B------:R-:W3:Y:S02]  /*8f6d0*/  @!P4 LDG.E.U8 R20, desc[UR32][R28.64+0x1f0] ;  /* 0x0001f0201c14c981 */ /* 0x000ee4000c1e1100 */
[----:B---3--:R-:W-:-:S04]  /*8f6e0*/  LOP3.LUT R20, R20, 0xff, RZ, 0xc0, !PT ;  /* 0x000000ff14147812 */ /* 0x008fc800078ec0ff */
[----:B------:R-:W-:-:S05]  /*8f6f0*/  F2FP.F16.E4M3.UNPACK_B R20, R20 ;  /* 0x00000014ff14723e */ /* 0x000fca00020006ff */
[----:B------:R-:W-:-:S05]  /*8f700*/  HADD2.F32 R20, -RZ, R20.H0_H0 ;  /* 0x20000014ff147230 */ /* 0x000fca0000004100 */
[----:B------:R-:W-:-:S04]  /*8f710*/  FMUL R20, R20, UR26 ;  /* 0x0000001a14147c20 */ /* 0x000fc80008400000 */
[----:B------:R-:W-:Y:S01]  /*8f720*/  FFMA R20, R196, UR27, R20 ;  /* 0x0000001bc4147c23 */ /* 0x000fe20008000014 */
[----:B------:R-:W-:Y:S02]  /*8f730*/  ISETP.LT.OR P6, PT, R31, 0x1f9, !P1 ;  /* 0x000001f91f00780c */ /* 0x000fe40004fc1670 */
[----:B0-----:R-:W-:Y:S01]  /*8f740*/  @!P2 IADD3 R18, P5, R52, R18, RZ ;  /* 0x000000123412a210 */ /* 0x001fe20007fbe0ff */
[----:B------:R-:W3:Y:S01]  /*8f750*/  LDL.LU R196, [R1+0x1a80] ;  /* 0x001a800001c47983 */ /* 0x000ee20000300800 */
[----:B-1----:R-:W-:Y:S02]  /*8f760*/  F2FP.SATFINITE.E4M3.F32.PACK_AB_MERGE_C R21, RZ, R20, RZ ;  /* 0x00000014ff15723e */ /* 0x002fe400048070ff */
[----:B------:R-:W-:-:S03]  /*8f770*/  PRMT R20, RZ, 0x7610, R20 ;  /* 0x00007610ff147816 */ /* 0x000fc60000000014 */
[----:B------:R0:W-:Y:S04]  /*8f780*/  @!P4 STG.E.U8 desc[UR32][R16.64+0x1f0], R21 ;  /* 0x0001f0151000c986 */ /* 0x0001e8000c101120 */
[----:B------:R-:W2:Y:S01]  /*8f790*/  @!P2 LDG.E.U8 R20, desc[UR32][R28.64+0x1f1] ;  /* 0x0001f1201c14a981 */ /* 0x000ea2000c1e1100 */
        /* <DEDUP_REMOVED lines=11> */
[----:B------:R-:W-:-:S13]  /*8f850*/  ISETP.LT.OR P2, PT, R31, 0x1fa, !P1 ;  /* 0x000001fa1f00780c */ /* 0x000fda0004f41670 */
[----:B0-----:R-:W0:Y:S01]  /*8f860*/  @!P2 LDC.64 R16, c[0x0][0x5c0] ;  /* 0x00017000ff10ab82 */ /* 0x001e220000000a00 */
        /* <DEDUP_REMOVED lines=9> */
[----:B0-----:R-:W-:-:S04]  /*8f900*/  @!P2 IADD3 R16, P1, P4, R24, UR13, R16 ;  /* 0x0000000d1810ac10 */ /* 0x001fc8000fc3e010 */
[----:B------:R-:W-:Y:S02]  /*8f910*/  @!P2 IADD3.X R17, R32, UR12, R17, P1, P4 ;  /* 0x0000000c2011ac10 */ /* 0x000fe40008fe8411 */
[----:B------:R-:W-:Y:S02]  /*8f920*/  ISETP.LT.OR P1, PT, R31, 0x1f9, !P0 ;  /* 0x000001f91f00780c */ /* 0x000fe40004721670 */
[----:B-1----:R-:W-:Y:S02]  /*8f930*/  PRMT R18, RZ, 0x7610, R18 ;  /* 0x00007610ff127816 */ /* 0x002fe40000000012 */
[----:B---3--:R-:W-:-:S04]  /*8f940*/  LOP3.LUT R20, R20, 0xff, RZ, 0xc0, !PT ;  /* 0x000000ff14147812 */ /* 0x008fc800078ec0ff */
[----:B------:R-:W-:-:S05]  /*8f950*/  F2FP.F16.E4M3.UNPACK_B R20, R20 ;  /* 0x00000014ff14723e */ /* 0x000fca00020006ff */
[----:B------:R-:W-:-:S05]  /*8f960*/  HADD2.F32 R20, -RZ, R20.H0_H0 ;  /* 0x20000014ff147230 */ /* 0x000fca0000004100 */
[----:B------:R-:W-:-:S04]  /*8f970*/  FMUL R20, R20, UR26 ;  /* 0x0000001a14147c20 */ /* 0x000fc80008400000 */
[----:B------:R-:W-:Y:S01]  /*8f980*/  FFMA R20, R196, UR27, R20 ;  /* 0x0000001bc4147c23 */ /* 0x000fe20008000014 */
[----:B----4-:R-:W-:Y:S02]  /*8f990*/  IMAD.U32 R21, RZ, RZ, UR11 ;  /* 0x0000000bff157e24 */ /* 0x010fe4000f8e00ff */
[----:B------:R-:W-:Y:S01]  /*8f9a0*/  IMAD.U32 R23, RZ, RZ, UR10 ;  /* 0x0000000aff177e24 */ /* 0x000fe2000f8e00ff */
[----:B------:R-:W-:Y:S01]  /*8f9b0*/  ISETP.LT.OR P0, PT, R31, 0x1fa, !P0 ;  /* 0x000001fa1f00780c */ /* 0x000fe20004701670 */
[----:B------:R-:W3:Y:S01]  /*8f9c0*/  LDL.LU R196, [R1+0x1a88] ;  /* 0x001a880001c47983 */ /* 0x000ee20000300800 */
[----:B------:R-:W-:-:S05]  /*8f9d0*/  F2FP.SATFINITE.E4M3.F32.PACK_AB_MERGE_C R19, RZ, R20, RZ ;  /* 0x00000014ff13723e */ /* 0x000fca00048070ff */
[----:B------:R0:W-:Y:S04]  /*8f9e0*/  @!P2 STG.E.U8 desc[UR32][R16.64+0x1f9], R19 ;  /* 0x0001f9131000a986 */ /* 0x0001e8000c101120 */
[----:B------:R-:W4:Y:S01]  /*8f9f0*/  @!P1 LDG.E.U8 R18, desc[UR32][R28.64+0x1f8] ;  /* 0x0001f8201c129981 */ /* 0x000f22000c1e1100 */
[----:B0-----:R-:W0:Y:S01]  /*8fa00*/  @!P1 LDC.64 R16, c[0x0][0x5c0] ;  /* 0x00017000ff109b82 */ /* 0x001e220000000a00 */
[----:B------:R-:W-:-:S04]  /*8fa10*/  @!P1 IADD3 R21, P2, P4, R21, UR13, R24 ;  /* 0x0000000d15159c10 */ /* 0x000fc8000fc5e018 */
[----:B------:R-:W-:Y:S02]  /*8fa20*/  @!P1 IADD3.X R20, R23, UR12, R32, P2, P4 ;  /* 0x0000000c17149c10 */ /* 0x000fe400097e8420 */
[----:B0-----:R-:W-:-:S05]  /*8fa30*/  @!P1 IADD3 R16, P2, R21, R16, RZ ;  /* 0x0000001015109210 */ /* 0x001fca0007f5e0ff */
[----:B------:R-:W-:Y:S01]  /*8fa40*/  @!P1 IMAD.X R17, R20, 0x1, R17, P2 ;  /* 0x0000000114119824 */ /* 0x000fe200010e0611 */
[----:B----4-:R-:W-:-:S04]  /*8fa50*/  LOP3.LUT R18, R18, 0xff, RZ, 0xc0, !PT ;  /* 0x000000ff12127812 */ /* 0x010fc800078ec0ff */
[----:B------:R-:W-:-:S05]  /*8fa60*/  F2FP.F16.E4M3.UNPACK_B R18, R18 ;  /* 0x00000012ff12723e */ /* 0x000fca00020006ff */
[----:B------:R-:W-:-:S05]  /*8fa70*/  HADD2.F32 R18, -RZ, R18.H0_H0 ;  /* 0x20000012ff127230 */ /* 0x000fca0000004100 */
[----:B------:R-:W-:-:S04]  /*8fa80*/  FMUL R18, R18, UR26 ;  /* 0x0000001a12127c20 */ /* 0x000fc80008400000 */
[----:B--2---:R-:W-:Y:S01]  /*8fa90*/  FFMA R18, R197, UR27, R18 ;  /* 0x0000001bc5127c23 */ /* 0x004fe20008000012 */
[----:B------:R-:W-:Y:S01]  /*8faa0*/  IMAD.U32 R21, RZ, RZ, UR11 ;  /* 0x0000000bff157e24 */ /* 0x000fe2000f8e00ff */
[----:B------:R-:W-:Y:S01]  /*8fab0*/  LOP3.LUT P3, RZ, R13, 0x2000, RZ, 0xc0, !PT ;  /* 0x000020000dff7812 */ /* 0x000fe2000786c0ff */
[----:B------:R-:W2:Y:S02]  /*8fac0*/  LDL.LU R197, [R1+0x1a8c] ;  /* 0x001a8c0001c57983 */ /* 0x000ea40000300800 */
[----:B------:R-:W-:Y:S02]  /*8fad0*/  F2FP.SATFINITE.E4M3.F32.PACK_AB_MERGE_C R19, RZ, R18, RZ ;  /* 0x00000012ff13723e */ /* 0x000fe400048070ff */
[----:B------:R-:W-:-:S03]  /*8fae0*/  PRMT R18, RZ, 0x7610, R18 ;  /* 0x00007610ff127816 */ /* 0x000fc60000000012 */
[----:B------:R0:W-:Y:S04]  /*8faf0*/  @!P1 STG.E.U8 desc[UR32][R16.64+0x1f8], R19 ;  /* 0x0001f81310009986 */ /* 0x0001e8000c101120 */
[----:B------:R-:W4:Y:S01]  /*8fb00*/  @!P0 LDG.E.U8 R18, desc[UR32][R28.64+0x1f9] ;  /* 0x0001f9201c128981 */ /* 0x000f22000c1e1100 */
[----:B0-----:R-:W0:Y:S01]  /*8fb10*/  @!P0 LDC.64 R16, c[0x0][0x5c0] ;  /* 0x00017000ff108b82 */ /* 0x001e220000000a00 */
[----:B------:R-:W-:Y:S02]  /*8fb20*/  @!P0 IADD3 R21, P2, P4, R21, UR13, R24 ;  /* 0x0000000d15158c10 */ /* 0x000fe4000fc5e018 */
[----:B------:R-:W-:Y:S02]  /*8fb30*/  ISETP.LT.OR P1, PT, R31, 0x101, !P3 ;  /* 0x000001011f00780c */ /* 0x000fe40005f21670 */
[----:B------:R-:W-:-:S02]  /*8fb40*/  @!P0 IADD3.X R20, R23, UR12, R32, P2, P4 ;  /* 0x0000000c17148c10 */ /* 0x000fc400097e8420 */
[----:B0-----:R-:W-:-:S05]  /*8fb50*/  @!P0 IADD3 R16, P2, R21, R16, RZ ;  /* 0x0000001015108210 */ /* 0x001fca0007f5e0ff */
[----:B------:R-:W-:Y:S01]  /*8fb60*/  @!P0 IMAD.X R17, R20, 0x1, R17, P2 ;  /* 0x0000000114118824 */ /* 0x000fe200010e0611 */
[----:B----4-:R-:W-:-:S04]  /*8fb70*/  LOP3.LUT R18, R18, 0xff, RZ, 0xc0, !PT ;  /* 0x000000ff12127812 */ /* 0x010fc800078ec0ff */
[----:B------:R-:W-:-:S05]  /*8fb80*/  F2FP.F16.E4M3.UNPACK_B R18, R18 ;  /* 0x00000012ff12723e */ /* 0x000fca00020006ff */
[----:B------:R-:W-:-:S05]  /*8fb90*/  HADD2.F32 R18, -RZ, R18.H0_H0 ;  /* 0x20000012ff127230 */ /* 0x000fca0000004100 */
[----:B------:R-:W-:-:S04]  /*8fba0*/  FMUL R18, R18, UR26 ;  /* 0x0000001a12127c20 */ /* 0x000fc80008400000 */
[----:B---3--:R-:W-:Y:S01]  /*8fbb0*/  FFMA R18, R196, UR27, R18 ;  /* 0x0000001bc4127c23 */ /* 0x008fe20008000012 */
[----:B------:R-:W-:Y:S01]  /*8fbc0*/  @!P1 IMAD.MOV.U32 R19, RZ, RZ, R32 ;  /* 0x000000ffff139224 */ /* 0x000fe200078e0020 */
[----:B------:R-:W3:Y:S03]  /*8fbd0*/  LDL.LU R196, [R1+0x1a90] ;  /* 0x001a900001c47983 */ /* 0x000ee60000300800 */
[----:B------:R-:W-:Y:S02]  /*8fbe0*/  F2FP.SATFINITE.E4M3.F32.PACK_AB_MERGE_C R21, RZ, R18, RZ ;  /* 0x00000012ff15723e */ /* 0x000fe400048070ff */
[----:B------:R-:W-:-:S03]  /*8fbf0*/  PRMT R18, RZ, 0x7610, R18 ;  /* 0x00007610ff127816 */ /* 0x000fc60000000012 */
[----:B------:R0:W-:Y:S04]  /*8fc00*/  @!P0 STG.E.U8 desc[UR32][R16.64+0x1f9], R21 ;  /* 0x0001f91510008986 */ /* 0x0001e8000c101120 */
[----:B------:R-:W4:Y:S01]  /*8fc10*/  @!P1 LDG.E.U8 R18, desc[UR32][R36.64+0x100] ;  /* 0x0001002024129981 */ /* 0x000f22000c1e1100 */
[----:B0-----:R-:W0:Y:S01]  /*8fc20*/  @!P1 LDC.64 R16, c[0x0][0x5c0] ;  /* 0x00017000ff109b82 */ /* 0x001e220000000a00 */
[----:B------:R-:W-:Y:S01]  /*8fc30*/  ISETP.LT.OR P0, PT, R31, 0x102, !P3 ;  /* 0x000001021f00780c */ /* 0x000fe20005f01670 */
[----:B------:R-:W-:Y:S01]  /*8fc40*/  @!P1 IMAD R21, R15, 0x180, RZ ;  /* 0x000001800f159824 */ /* 0x000fe200078e02ff */
[----:B----4-:R-:W-:-:S04]  /*8fc50*/  LOP3.LUT R18, R18, 0xff, RZ, 0xc0, !PT ;  /* 0x000000ff12127812 */ /* 0x010fc800078ec0ff */
[----:B------:R-:W-:-:S05]  /*8fc60*/  F2FP.F16.E4M3.UNPACK_B R18, R18 ;  /* 0x00000012ff12723e */ /* 0x000fca00020006ff */
[----:B------:R-:W-:-:S05]  /*8fc70*/  HADD2.F32 R18, -RZ, R18.H0_H0 ;  /* 0x20000012ff127230 */ /* 0x000fca0000004100 */
[----:B------:R-:W-:Y:S01]  /*8fc80*/  FMUL R20, R18, UR26 ;  /* 0x0000001a12147c20 */ /* 0x000fe20008400000 */
[----:B------:R-:W-:-:S04]  /*8fc90*/  @!P1 IMAD.MOV.U32 R18, RZ, RZ, R24 ;  /* 0x000000ffff129224 */ /* 0x000fc800078e0018 */
[----:B------:R-:W-:-:S04]  /*8fca0*/  @!P1 IMAD.WIDE.U32 R18, R14, 0x180, R18 ;  /* 0x000001800e129825 */ /* 0x000fc800078e0012 */
[----:B--2---:R-:W-:Y:S01]  /*8fcb0*/  FFMA R20, R197, UR27, R20 ;  /* 0x0000001bc5147c23 */ /* 0x004fe20008000014 */
[----:B------:R-:W-:Y:S01]  /*8fcc0*/  ISETP.GE.AND P6, PT, R30, 0x189, PT ;  /* 0x000001891e00780c */ /* 0x000fe20003fc6270 */
[----:B------:R-:W2:Y:S04]  /*8fcd0*/  LDL.LU R197, [R1+0x1a94] ;  /* 0x001a940001c57983 */ /* 0x000ea80000300800 */
[----:B------:R-:W4:Y:S01]  /*8fce0*/  LDL.LU R199, [R1+0x1a98] ;  /* 0x001a980001c77983 */ /* 0x000f220000300800 */
[----:B0-----:R-:W-:Y:S02]  /*8fcf0*/  @!P1 IADD3 R16, P2, R18, R16, RZ ;  /* 0x0000001012109210 */ /* 0x001fe40007f5e0ff */
[----:B------:R-:W-:Y:S02]  /*8fd00*/  PRMT R18, RZ, 0x7610, R18 ;  /* 0x00007610ff127816 */ /* 0x000fe40000000012 */
[----:B------:R-:W-:-:S02]  /*8fd10*/  @!P1 IADD3.X R17, R17, R19, R21, P2, !PT ;  /* 0x0000001311119210 */ /* 0x000fc400017fe415 */
[----:B------:R-:W-:-:S05]  /*8fd20*/  F2FP.SATFINITE.E4M3.F32.PACK_AB_MERGE_C R21, RZ, R20, RZ ;  /* 0x00000014ff15723e */ /* 0x000fca00048070ff */
[----:B------:R0:W-:Y:S04]  /*8fd30*/  @!P1 STG.E.U8 desc[UR32][R16.64+0x100], R21 ;  /* 0x0001001510009986 */ /* 0x0001e8000c101120 */
[----:B------:R-:W3:Y:S01]  /*8fd40*/  @!P0 LDG.E.U8 R18, desc[UR32][R36.64+0x101] ;  /* 0x0001012024128981 */ /* 0x000ee2000c1e1100 */
[----:B0-----:R-:W0:Y:S01]  /*8fd50*/  @!P0 LDC.64 R16, c[0x0][0x5c0] ;  /* 0x00017000ff108b82 */ /* 0x001e220000000a00 */
[----:B------:R-:W-:Y:S01]  /*8fd60*/  @!P0 IMAD.MOV.U32 R19, RZ, RZ, R32 ;  /* 0x000000ffff138224 */ /* 0x000fe200078e0020 */
[----:B------:R-:W-:Y:S01]  /*8fd70*/  ISETP.LT.OR P1, PT, R31, 0x101, !P6 ;  /* 0x000001011f00780c */ /* 0x000fe20007721670 */
[----:B------:R-:W-:Y:S01]  /*8fd80*/  @!P0 IMAD R21, R15, 0x180, RZ ;  /* 0x000001800f158824 */ /* 0x000fe200078e02ff */
[----:B---3--:R-:W-:-:S04]  /*8fd90*/  LOP3.LUT R18, R18, 0xff, RZ, 0xc0, !PT ;  /* 0x000000ff12127812 */ /* 0x008fc800078ec0ff */
[----:B------:R-:W-:-:S05]  /*8fda0*/  F2FP.F16.E4M3.UNPACK_B R18, R18 ;  /* 0x00000012ff12723e */ /* 0x000fca00020006ff */
[----:B------:R-:W-:-:S05]  /*8fdb0*/  HADD2.F32 R18, -RZ, R18.H0_H0 ;  /* 0x20000012ff127230 */ /* 0x000fca0000004100 */
[----:B------:R-:W-:Y:S01]  /*8fdc0*/  FMUL R20, R18, UR26 ;  /* 0x0000001a12147c20 */ /* 0x000fe20008400000 */
[----:B------:R-:W-:-:S04]  /*8fdd0*/  @!P0 IMAD.MOV.U32 R18, RZ, RZ, R24 ;  /* 0x000000ffff128224 */ /* 0x000fc800078e0018 */
[----:B------:R-:W-:-:S04]  /*8fde0*/  @!P0 IMAD.WIDE.U32 R18, R14, 0x180, R18 ;  /* 0x000001800e128825 */ /* 0x000fc800078e0012 */
[----:B------:R-:W-:Y:S01]  /*8fdf0*/  FFMA R20, R196, UR27, R20 ;  /* 0x0000001bc4147c23 */ /* 0x000fe20008000014 */
[----:B0-----:R-:W-:Y:S02]  /*8fe00*/  @!P0 IADD3 R16, P2, R18, R16, RZ ;  /* 0x0000001012108210 */ /* 0x001fe40007f5e0ff */
[----:B------:R-:W-:Y:S02]  /*8fe10*/  PRMT R18, RZ, 0x7610, R18 ;  /* 0x00007610ff127816 */ /* 0x000fe40000000012 */
[----:B------:R-:W-:Y:S02]  /*8fe20*/  @!P0 IADD3.X R17, R17, R19, R21, P2, !PT ;  /* 0x0000001311118210 */ /* 0x000fe400017fe415 */
[----:B------:R-:W-:-:S05]  /*8fe30*/  F2FP.SATFINITE.E4M3.F32.PACK_AB_MERGE_C R21, RZ, R20, RZ ;  /* 0x00000014ff15723e */ /* 0x000fca00048070ff */
[----:B------:R0:W-:Y:S04]  /*8fe40*/  @!P0 STG.E.U8 desc[UR32][R16.64+0x101], R21 ;  /* 0x0001011510008986 */ /* 0x0001e8000c101120 */
[----:B------:R-:W3:Y:S01]  /*8fe50*/  @!P1 LDG.E.U8 R18, desc[UR32][R38.64+0x100] ;  /* 0x0001002026129981 */ /* 0x000ee2000c1e1100 */
[----:B0-----:R-:W0:Y:S01]  /*8fe60*/  @!P1 LDC.64 R16, c[0x0][0x5c0] ;  /* 0x00017000ff109b82 */ /* 0x001e220000000a00 */
[----:B------:R-:W-:Y:S02]  /*8fe70*/  @!P1 IMAD.MOV.U32 R19, RZ, RZ, R32 ;  /* 0x000000ffff139224 */ /* 0x000fe400078e0020 */
[----:B------:R-:W-:Y:S01]  /*8fe80*/  @!P1 IMAD R23, R15, 0x180, RZ ;  /* 0x000001800f179824 */ /* 0x000fe200078e02ff */
[----:B------:R-:W-:Y:S02]  /*8fe90*/  ISETP.LT.OR P0, PT, R31, 0x102, !P6 ;  /* 0x000001021f00780c */ /* 0x000fe40007701670 */
[----:B---3--:R-:W-:-:S04]  /*8fea0*/  LOP3.LUT R18, R18, 0xff, RZ, 0xc0, !PT ;  /* 0x000000ff12127812 */ /* 0x008fc800078ec0ff */
[----:B------:R-:W-:-:S05]  /*8feb0*/  F2FP.F16.E4M3.UNPACK_B R18, R18 ;  /* 0x00000012ff12723e */ /* 0x000fca00020006ff */
[----:B------:R-:W-:Y:S02]  /*8fec0*/  HADD2.F32 R20, -RZ, R18.H0_H0 ;  /* 0x20000012ff147230 */ /* 0x000fe40000004100 */
[----:B------:R-:W-:-:S04]  /*8fed0*/  @!P1 IMAD.MOV.U32 R18, RZ, RZ, R24 ;  /* 0x000000ffff129224 */ /* 0x000fc800078e0018 */
[----:B------:R-:W-:-:S04]  /*8fee0*/  @!P1 IMAD.WIDE.U32 R18, R14, 0x180, R18 ;  /* 0x000001800e129825 */ /* 0x000fc800078e0012 */
[----:B------:R-:W-:Y:S01]  /*8fef0*/  FMUL R20, R20, UR26 ;  /* 0x0000001a14147c20 */ /* 0x000fe20008400000 */
[----:B------:R-:W-:-:S03]  /*8ff00*/  @!P1 IMAD.IADD R22, R19, 0x1, R23 ;  /* 0x0000000113169824 */ /* 0x000fc600078e0217 */
[----:B--2---:R-:W-:Y:S01]  /*8ff10*/  FFMA R20, R197, UR27, R20 ;  /* 0x0000001bc5147c23 */ /* 0x004fe20008000014 */
[----:B0-----:R-:W-:Y:S02]  /*8ff20*/  @!P1 IADD3 R16, P2, P4, R18, UR11, R16 ;  /* 0x0000000b12109c10 */ /* 0x001fe4000fc5e010 */
[----:B------:R-:W-:Y:S01]  /*8ff30*/  PRMT R18, RZ, 0x7610, R18 ;  /* 0x00007610ff127816 */ /* 0x000fe20000000012 */
[----:B------:R-:W-:Y:S02]  /*8ff40*/  @!P0 IMAD.MOV.U32 R19, RZ, RZ, R32 ;  /* 0x000000ffff138224 */ /* 0x000fe400078e0020 */
[----:B------:R-:W-:Y:S01]  /*8ff50*/  @!P0 IMAD R23, R15, 0x180, RZ ;  /* 0x000001800f178824 */ /* 0x000fe200078e02ff */
[----:B------:R-:W-:Y:S02]  /*8ff60*/  @!P1 IADD3.X R17, R22, UR10, R17, P2, P4 ;  /* 0x0000000a16119c10 */ /* 0x000fe400097e8411 */
[----:B------:R-:W-:Y:S01]  /*8ff70*/  F2FP.SATFINITE.E4M3.F32.PACK_AB_MERGE_C R21, RZ, R20, RZ ;  /* 0x00000014ff15723e */ /* 0x000fe200048070ff */
[----:B------:R-:W2:Y:S04]  /*8ff80*/  LDL.LU R197, [R1+0x1a9c] ;  /* 0x001a9c0001c57983 */ /* 0x000ea80000300800 */
[----:B------:R-:W3:Y:S04]  /*8ff90*/  LDL.LU R196, [R1+0x1aa0] ;  /* 0x001aa00001c47983 */ /* 0x000ee80000300800 */
[----:B------:R0:W-:Y:S04]  /*8ffa0*/  @!P1 STG.E.U8 desc[UR32][R16.64+0x100], R21 ;  /* 0x0001001510009986 */ /* 0x0001e8000c101120 */
[----:B------:R-:W4:Y:S01]  /*8ffb0*/  @!P0 LDG.E.U8 R18, desc[UR32][R38.64+0x101] ;  /* 0x0001012026128981 */ /* 0x000f22000c1e1100 */
[----:B0-----:R-:W0:Y:S01]  /*8ffc0*/  @!P0 LDC.64 R16, c[0x0][0x5c0] ;  /* 0x00017000ff108b82 */ /* 0x001e220000000a00 */
[----:B------:R-:W-:-:S02]  /*8ffd0*/  ISETP.LT.OR P1, PT, R31, 0x109, !P3 ;  /* 0x000001091f00780c */ /* 0x000fc40005f21670 */
[----:B----4-:R-:W-:-:S04]  /*8ffe0*/  LOP3.LUT R18, R18, 0xff, RZ, 0xc0, !PT ;  /* 0x000000ff12127812 */ /* 0x010fc800078ec0ff */
[----:B------:R-:W-:-:S05]  /*8fff0*/  F2FP.F16.E4M3.UNPACK_B R18, R18 ;  /* 0x00000012ff12723e */ /* 0x000fca00020006ff */
[----:B------:R-:W-:Y:S02]  /*90000*/  HADD2.F32 R20, -RZ, R18.H0_H0 ;  /* 0x20000012ff147230 */ /* 0x000fe40000004100 */
[----:B------:R-:W-:-:S04]  /*90010*/  @!P0 IMAD.MOV.U32 R18, RZ, RZ, R24 ;  /* 0x000000ffff128224 */ /* 0x000fc800078e0018 */
[----:B------:R-:W-:-:S04]  /*90020*/  @!P0 IMAD.WIDE.U32 R18, R14, 0x180, R18 ;  /* 0x000001800e128825 */ /* 0x000fc800078e0012 */
[----:B------:R-:W-:Y:S01]  /*90030*/  FMUL R20, R20, UR26 ;  /* 0x0000001a14147c20 */ /* 0x000fe20008400000 */
[----:B------:R-:W-:-:S03]  /*90040*/  @!P0 IMAD.IADD R22, R19, 0x1, R23 ;  /* 0x0000000113168824 */ /* 0x000fc600078e0217 */
[----:B------:R-:W-:Y:S01]  /*90050*/  FFMA R20, R199, UR27, R20 ;  /* 0x0000001bc7147c23 */ /* 0x000fe20008000014 */
[----:B0-----:R-:W-:Y:S02]  /*90060*/  @!P0 IADD3 R16, P2, P4, R18, UR11, R16 ;  /* 0x0000000b12108c10 */ /* 0x001fe4000fc5e010 */
[----:B------:R-:W-:Y:S02]  /*90070*/  PRMT R18, RZ, 0x7610, R18 ;  /* 0x00007610ff127816 */ /* 0x000fe40000000012 */
[----:B------:R-:W-:Y:S02]  /*90080*/  @!P0 IADD3.X R17, R22, UR10, R17, P2, P4 ;  /* 0x0000000a16118c10 */ /* 0x000fe400097e8411 */
[----:B------:R-:W-:-:S05]  /*90090*/  F2FP.SATFINITE.E4M3.F32.PACK_AB_MERGE_C R21, RZ, R20, RZ ;  /* 0x00000014ff15723e */ /* 0x000fca00048070ff */
[----:B------:R0:W-:Y:S04]  /*900a0*/  @!P0 STG.E.U8 desc[UR32][R16.64+0x101], R21 ;  /* 0x0001011510008986 */ /* 0x0001e8000c101120 */
[----:B------:R-:W4:Y:S01]  /*900b0*/  @!P1 LDG.E.U8 R18, desc[UR32][R36.64+0x108] ;  /* 0x0001082024129981 */ /* 0x000f22000c1e1100 */
[----:B0-----:R-:W0:Y:S01]  /*900c0*/  @!P1 LDC.64 R16, c[0x0][0x5c0] ;  /* 0x00017000ff109b82 */ /* 0x001e220000000a00 */
[----:B------:R-:W-:Y:S01]  /*900d0*/  @!P1 IMAD.MOV.U32 R19, RZ, RZ, R32 ;  /* 0x000000ffff139224 */ /* 0x000fe200078e0020 */
        /* <DEDUP_REMOVED lines=8> */
[----:B--2---:R-:W-:Y:S02]  /*90160*/  FFMA R20, R197, UR27, R20 ;  /* 0x0000001bc5147c23 */ /* 0x004fe40008000014 */
        /* <DEDUP_REMOVED lines=594> */
[----:B0-----:R-:W-:-:S04]  /*92690*/  @!P1 IADD3 R16, P2, R18, R16, RZ ;  /* 0x0000001012109210 */ /* 0x001fc80007f5e0ff */
[----:B------:R-:W-:Y:S02]  /*926a0*/  @!P1 IADD3.X R17, R17, R19, R21, P2, !PT ;  /* 0x0000001311119210 */ /* 0x000fe400017fe415 */
[----:B------:R-:W-:Y:S02]  /*926b0*/  F2FP.SATFINITE.E4M3.F32.PACK_AB_MERGE_C R21, RZ, R20, RZ ;  /* 0x00000014ff15723e */ /* 0x000fe400048070ff */
[----:B------:R-:W-:Y:S01]  /*926c0*/  PRMT R20, RZ, 0x7610, R20 ;  /* 0x00007610ff147816 */ /* 0x000fe20000000014 */
[----:B------:R-:W0:Y:S02]  /*926d0*/  @!P0 LDC.64 R18, c[0x0][0x5c0] ;  /* 0x00017000ff128b82 */ /* 0x000e240000000a00 */
[----:B------:R1:W-:Y:S04]  /*926e0*/  @!P1 STG.E.U8 desc[UR32][R16.64+0x148], R21 ;  /* 0x0001481510009986 */ /* 0x0003e8000c101120 */
[----:B------:R-:W3:Y:S01]  /*926f0*/  @!P0 LDG.E.U8 R20, desc[UR32][R36.64+0x149] ;  /* 0x0001492024148981 */ /* 0x000ee2000c1e1100 */
[----:B------:R-:W-:Y:S01]  /*92700*/  ISETP.LT.OR P1, PT, R31, 0x149, !P6 ;  /* 0x000001491f00780c */ /* 0x000fe20007721670 */
[----:B-1----:R-:W-:-:S02]  /*92710*/  @!P0 IMAD.MOV.U32 R16, RZ, RZ, R24 ;  /* 0x000000ffff108224 */ /* 0x002fc400078e0018 */
[----:B------:R-:W-:Y:S02]  /*92720*/  @!P0 IMAD.MOV.U32 R17, RZ, RZ, R32 ;  /* 0x000000ffff118224 */ /* 0x000fe400078e0020 */
[----:B------:R-:W-:-:S04]  /*92730*/  @!P0 IMAD.WIDE.U32 R16, R14, 0x180, R16 ;  /* 0x000001800e108825 */ /* 0x000fc800078e0010 */
[----:B------:R-:W-:Y:S01]  /*92740*/  @!P0 IMAD R21, R15, 0x180, RZ ;  /* 0x000001800f158824 */ /* 0x000fe200078e02ff */
[----:B0-----:R-:W-:-:S04]  /*92750*/  @!P0 IADD3 R18, P2, R16, R18, RZ ;  /* 0x0000001210128210 */ /* 0x001fc80007f5e0ff */
[----:B------:R-:W-:Y:S02]  /*92760*/  @!P0 IADD3.X R19, R19, R17, R21, P2, !PT ;  /* 0x0000001113138210 */ /* 0x000fe400017fe415 */
[----:B------:R-:W0:Y:S01]  /*92770*/  @!P1 LDC.64 R16, c[0x0][0x5c0] ;  /* 0x00017000ff109b82 */ /* 0x000e220000000a00 */
        /* <DEDUP_REMOVED lines=9> */
[----:B------:R-:W-:Y:S01]  /*92810*/  @!P1 IMAD R27, R15, 0x180, RZ ;  /* 0x000001800f1b9824 */ /* 0x000fe200078e02ff */
[----:B------:R-:W-:Y:S01]  /*92820*/  ISETP.LT.OR P0, PT, R31, 0x14a, !P6 ;  /* 0x0000014a1f00780c */ /* 0x000fe20007701670 */
[----:B-1----:R-:W-:Y:S02]  /*92830*/  @!P1 IMAD.MOV.U32 R18, RZ, RZ, R24 ;  /* 0x000000ffff129224 */ /* 0x002fe400078e0018 */
[----:B------:R-:W-:Y:S01]  /*92840*/  @!P1 IMAD.MOV.U32 R19, RZ, RZ, R32 ;  /* 0x000000ffff139224 */ /* 0x000fe200078e0020 */
[----:B---3--:R-:W-:-:S04]  /*92850*/  LOP3.LUT R20, R20, 0xff, RZ, 0xc0, !PT ;  /* 0x000000ff14147812 */ /* 0x008fc800078ec0ff */
[----:B------:R-:W-:-:S05]  /*92860*/  F2FP.F16.E4M3.UNPACK_B R20, R20 ;  /* 0x00000014ff14723e */ /* 0x000fca00020006ff */
[----:B------:R-:W-:Y:S02]  /*92870*/  HADD2.F32 R22, -RZ, R20.H0_H0 ;  /* 0x20000014ff167230 */ /* 0x000fe40000004100 */
[----:B------:R-:W-:-:S04]  /*92880*/  @!P1 IMAD.WIDE.U32 R20, R14, 0x180, R18 ;  /* 0x000001800e149825 */ /* 0x000fc800078e0012 */
[----:B------:R-:W-:Y:S01]  /*92890*/  FMUL R22, R22, UR26 ;  /* 0x0000001a16167c20 */ /* 0x000fe20008400000 */
[----:B------:R-:W-:Y:S01]  /*928a0*/  @!P1 IMAD.IADD R18, R21, 0x1, R27 ;  /* 0x0000000115129824 */ /* 0x000fe200078e021b */
[----:B0-----:R-:W-:Y:S02]  /*928b0*/  @!P1 IADD3 R20, P2, P4, R20, UR11, R16 ;  /* 0x0000000b14149c10 */ /* 0x001fe4000fc5e010 */
[----:B--2---:R-:W-:Y:S02]  /*928c0*/  FFMA R22, R197, UR27, R22 ;  /* 0x0000001bc5167c23 */ /* 0x004fe40008000016 */
[----:B------:R-:W-:Y:S02]  /*928d0*/  @!P1 IADD3.X R21, R18, UR10, R17, P2, P4 ;  /* 0x0000000a12159c10 */ /* 0x000fe400097e8411 */
[----:B------:R-:W-:Y:S01]  /*928e0*/  PRMT R18, RZ, 0x7610, R18 ;  /* 0x00007610ff127816 */ /* 0x000fe20000000012 */
[----:B------:R-:W0:Y:S01]  /*928f0*/  @!P0 LDC.64 R16, c[0x0][0x5c0] ;  /* 0x00017000ff108b82 */ /* 0x000e220000000a00 */
[----:B------:R-:W-:Y:S01]  /*92900*/  F2FP.SATFINITE.E4M3.F32.PACK_AB_MERGE_C R23, RZ, R22, RZ ;  /* 0x00000016ff17723e */ /* 0x000fe200048070ff */
[----:B------:R-:W-:-:S02]  /*92910*/  @!P0 IMAD.MOV.U32 R19, RZ, RZ, R32 ;  /* 0x000000ffff138224 */ /* 0x000fc400078e0020 */
[----:B------:R-:W-:Y:S01]  /*92920*/  @!P0 IMAD R27, R15, 0x180, RZ ;  /* 0x000001800f1b8824 */ /* 0x000fe200078e02ff */
[----:B------:R-:W2:Y:S04]  /*92930*/  LDL.LU R197, [R1+0x1b2c] ;  /* 0x001b2c0001c57983 */ /* 0x000ea80000300800 */
[----:B------:R1:W-:Y:S04]  /*92940*/  @!P1 STG.E.U8 desc[UR32][R20.64+0x148], R23 ;  /* 0x0001481714009986 */ /* 0x0003e8000c101120 */
[----:B------:R-:W3:Y:S01]  /*92950*/  @!P0 LDG.E.U8 R18, desc[UR32][R38.64+0x149] ;  /* 0x0001492026128981 */ /* 0x000ee2000c1e1100 */
[----:B------:R-:W-:-:S03]  /*92960*/  ISETP.LT.OR P1, PT, R31, 0x151, !P3 ;  /* 0x000001511f00780c */ /* 0x000fc60005f21670 */
[----:B------:R-:W2:Y:S01]  /*92970*/  LDL.LU R196, [R1+0x1b30] ;  /* 0x001b300001c47983 */ /* 0x000ea20000300800 */
[----:B---3--:R-:W-:-:S04]  /*92980*/  LOP3.LUT R18, R18, 0xff, RZ, 0xc0, !PT ;  /* 0x000000ff12127812 */ /* 0x008fc800078ec0ff */
[----:B------:R-:W-:-:S05]  /*92990*/  F2FP.F16.E4M3.UNPACK_B R18, R18 ;  /* 0x00000012ff12723e */ /* 0x000fca00020006ff */
[----:B------:R-:W-:Y:S02]  /*929a0*/  HADD2.F32 R22, -RZ, R18.H0_H0 ;  /* 0x20000012ff167230 */ /* 0x000fe40000004100 */
[----:B------:R-:W-:-:S04]  /*929b0*/  @!P0 IMAD.MOV.U32 R18, RZ, RZ, R24 ;  /* 0x000000ffff128224 */ /* 0x000fc800078e0018 */
[----:B------:R-:W-:-:S04]  /*929c0*/  @!P0 IMAD.WIDE.U32 R18, R14, 0x180, R18 ;  /* 0x000001800e128825 */ /* 0x000fc800078e0012 */
[----:B------:R-:W-:Y:S01]  /*929d0*/  FMUL R22, R22, UR26 ;  /* 0x0000001a16167c20 */ /* 0x000fe20008400000 */
[----:B-1----:R-:W-:Y:S01]  /*929e0*/  @!P0 IMAD.IADD R20, R19, 0x1, R27 ;  /* 0x0000000113148824 */ /* 0x002fe200078e021b */
[----:B0-----:R-:W-:Y:S02]  /*929f0*/  @!P0 IADD3 R16, P2, P4, R18, UR11, R16 ;  /* 0x0000000b12108c10 */ /* 0x001fe4000fc5e010 */
[----:B----4-:R-:W-:Y:S01]  /*92a00*/  FFMA R22, R199, UR27, R22 ;  /* 0x0000001bc7167c23 */ /* 0x010fe20008000016 */
[----:B------:R-:W0:Y:S01]  /*92a10*/  @!P1 LDC.64 R18, c[0x0][0x5c0] ;  /* 0x00017000ff129b82 */ /* 0x000e220000000a00 */
[----:B------:R-:W-:Y:S02]  /*92a20*/  @!P0 IADD3.X R17, R20, UR10, R17, P2, P4 ;  /* 0x0000000a14118c10 */ /* 0x000fe400097e8411 */
[----:B------:R-:W-:Y:S02]  /*92a30*/  PRMT R20, RZ, 0x7610, R20 ;  /* 0x00007610ff147816 */ /* 0x000fe40000000014 */
[----:B------:R-:W-:-:S05]  /*92a40*/  F2FP.SATFINITE.E4M3.F32.PACK_AB_MERGE_C R23, RZ, R22, RZ ;  /* 0x00000016ff17723e */ /* 0x000fca00048070ff */
[----:B------:R1:W-:Y:S04]  /*92a50*/  @!P0 STG.E.U8 desc[UR32][R16.64+0x149], R23 ;  /* 0x0001491710008986 */ /* 0x0003e8000c101120 */
[----:B------:R-:W3:Y:S01]  /*92a60*/  @!P1 LDG.E.U8 R20, desc[UR32][R36.64+0x150] ;  /* 0x0001502024149981 */ /* 0x000ee2000c1e1100 */
[----:B------:R-:W-:Y:S01]  /*92a70*/  ISETP.LT.OR P0, PT, R31, 0x152, !P3 ;  /* 0x000001521f00780c */ /* 0x000fe20005f01670 */
[----:B-1----:R-:W-:Y:S02]  /*92a80*/  @!P1 IMAD.MOV.U32 R16, RZ, RZ, R24 ;  /* 0x000000ffff109224 */ /* 0x002fe400078e0018 */
[----:B------:R-:W-:Y:S01]  /*92a90*/  @!P1 IMAD.MOV.U32 R17, RZ, RZ, R32 ;  /* 0x000000ffff119224 */ /* 0x000fe200078e0020 */
[----:B---3--:R-:W-:-:S04]  /*92aa0*/  LOP3.LUT R20, R20, 0xff, RZ, 0xc0, !PT ;  /* 0x000000ff14147812 */ /* 0x008fc800078ec0ff */
[----:B------:R-:W-:-:S05]  /*92ab0*/  F2FP.F16.E4M3.UNPACK_B R20, R20 ;  /* 0x00000014ff14723e */ /* 0x000fca00020006ff */
[----:B------:R-:W-:-:S05]  /*92ac0*/  HADD2.F32 R20, -RZ, R20.H0_H0 ;  /* 0x20000014ff147230 */ /* 0x000fca0000004100 */
[----:B------:R-:W-:Y:S01]  /*92ad0*/  FMUL R22, R20, UR26 ;  /* 0x0000001a14167c20 */ /* 0x000fe20008400000 */
[----:B------:R-:W-:-:S04]  /*92ae0*/  @!P1 IMAD.WIDE.U32 R20, R14, 0x180, R16 ;  /* 0x000001800e149825 */ /* 0x000fc800078e0010 */
[----:B------:R-:W-:Y:S02]  /*92af0*/  @!P1 IMAD R16, R15, 0x180, RZ ;  /* 0x000001800f109824 */ /* 0x000fe400078e02ff */
[----:B--2---:R-:W-:Y:S01]  /*92b00*/  FFMA R22, R197, UR27, R22 ;  /* 0x0000001bc5167c23 */ /* 0x004fe20008000016 */
[----:B0-----:R-:W-:Y:S02]  /*92b10*/  @!P1 IADD3 R18, P2, R20, R18, RZ ;  /* 0x0000001214129210 */ /* 0x001fe40007f5e0ff */
[----:B------:R-:W-:Y:S01]  /*92b20*/  PRMT R20, RZ, 0x7610, R20 ;  /* 0x00007610ff147816 */ /* 0x000fe20000000014 */
[----:B------:R-:W2:Y:S01]  /*92b30*/  LDL.LU R197, [R1+0x1b34] ;  /* 0x001b340001c57983 */ /* 0x000ea20000300800 */
[----:B------:R-:W-:Y:S02]  /*92b40*/  F2FP.SATFINITE.E4M3.F32.PACK_AB_MERGE_C R23, RZ, R22, RZ ;  /* 0x00000016ff17723e */ /* 0x000fe400048070ff */
[----:B------:R-:W-:Y:S01]  /*92b50*/  @!P1 IADD3.X R19, R19, R21, R16, P2, !PT ;  /* 0x0000001513139210 */ /* 0x000fe200017fe410 */
[----:B------:R-:W3:Y:S01]  /*92b60*/  LDL.LU R199, [R1+0x1b38] ;  /* 0x001b380001c77983 */ /* 0x000ee20000300800 */
[----:B------:R-:W0:Y:S03]  /*92b70*/  @!P0 LDC.64 R16, c[0x0][0x5c0] ;  /* 0x00017000ff108b82 */ /* 0x000e260000000a00 */
[----:B------:R1:W-:Y:S04]  /*92b80*/  @!P1 STG.E.U8 desc[UR32][R18.64+0x150], R23 ;  /* 0x0001501712009986 */ /* 0x0003e8000c101120 */
[----:B------:R-:W4:Y:S01]  /*92b90*/  @!P0 LDG.E.U8 R20, desc[UR32][R36.64+0x151] ;  /* 0x0001512024148981 */ /* 0x000f22000c1e1100 */
[----:B------:R-:W-:Y:S01]  /*92ba0*/  ISETP.LT.OR P1, PT, R31, 0x151, !P6 ;  /* 0x000001511f00780c */ /* 0x000fe20007721670 */
[----:B-1----:R-:W-:-:S02]  /*92bb0*/  @!P0 IMAD.MOV.U32 R18, RZ, RZ, R24 ;  /* 0x000000ffff128224 */ /* 0x002fc400078e0018 */
[----:B------:R-:W-:Y:S01]  /*92bc0*/  @!P0 IMAD.MOV.U32 R19, RZ, RZ, R32 ;  /* 0x000000ffff138224 */ /* 0x000fe200078e0020 */
[----:B----4-:R-:W-:-:S04]  /*92bd0*/  LOP3.LUT R20, R20, 0xff, RZ, 0xc0, !PT ;  /* 0x000000ff14147812 */ /* 0x010fc800078ec0ff */
[----:B------:R-:W-:-:S05]  /*92be0*/  F2FP.F16.E4M3.UNPACK_B R20, R20 ;  /* 0x00000014ff14723e */ /* 0x000fca00020006ff */
[----:B------:R-:W-:-:S05]  /*92bf0*/  HADD2.F32 R20, -RZ, R20.H0_H0 ;  /* 0x20000014ff147230 */ /* 0x000fca0000004100 */
[----:B------:R-:W-:Y:S01]  /*92c00*/  FMUL R22, R20, UR26 ;  /* 0x0000001a14167c20 */ /* 0x000fe20008400000 */
[----:B------:R-:W-:-:S04]  /*92c10*/  @!P0 IMAD.WIDE.U32 R20, R14, 0x180, R18 ;  /* 0x000001800e148825 */ /* 0x000fc800078e0012 */
[----:B------:R-:W-:Y:S02]  /*92c20*/  @!P0 IMAD R19, R15, 0x180, RZ ;  /* 0x000001800f138824 */ /* 0x000fe400078e02ff */
[----:B------:R-:W-:Y:S01]  /*92c30*/  FFMA R22, R196, UR27, R22 ;  /* 0x0000001bc4167c23 */ /* 0x000fe20008000016 */
[----:B0-----:R-:W-:Y:S02]  /*92c40*/  @!P0 IADD3 R18, P2, R20, R16, RZ ;  /* 0x0000001014128210 */ /* 0x001fe40007f5e0ff */
[----:B------:R-:W-:Y:S02]  /*92c50*/  PRMT R20, RZ, 0x7610, R20 ;  /* 0x00007610ff147816 */ /* 0x000fe40000000014 */
[----:B------:R-:W-:Y:S02]  /*92c60*/  F2FP.SATFINITE.E4M3.F32.PACK_AB_MERGE_C R23, RZ, R22, RZ ;  /* 0x00000016ff17723e */ /* 0x000fe400048070ff */
[----:B------:R-:W-:Y:S02]  /*92c70*/  @!P0 IADD3.X R19, R17, R21, R19, P2, !PT ;  /* 0x0000001511138210 */ /* 0x000fe400017fe413 */
[----:B------:R-:W0:Y:S03]  /*92c80*/  @!P1 LDC.64 R16, c[0x0][0x5c0] ;  /* 0x00017000ff109b82 */ /* 0x000e260000000a00 */
[----:B------:R1:W-:Y:S04]  /*92c90*/  @!P0 STG.E.U8 desc[UR32][R18.64+0x151], R23 ;  /* 0x0001511712008986 */ /* 0x0003e8000c101120 */
[----:B------:R-:W4:Y:S01]  /*92ca0*/  @!P1 LDG.E.U8 R20, desc[UR32][R38.64+0x150] ;  /* 0x0001502026149981 */ /* 0x000f22000c1e1100 */
[----:B------:R-:W-:Y:S01]  /*92cb0*/  @!P1 IMAD R27, R15, 0x180, RZ ;  /* 0x000001800f1b9824 */ /* 0x000fe200078e02ff */
[----:B------:R-:W-:Y:S01]  /*92cc0*/  ISETP.LT.OR P0, PT, R31, 0x152, !P6 ;  /* 0x000001521f00780c */ /* 0x000fe20007701670 */
[----:B-1----:R-:W-:-:S02]  /*92cd0*/  @!P1 IMAD.MOV.U32 R18, RZ, RZ, R24 ;  /* 0x000000ffff129224 */ /* 0x002fc400078e0018 */
[----:B------:R-:W-:Y:S01]  /*92ce0*/  @!P1 IMAD.MOV.U32 R19, RZ, RZ, R32 ;  /* 0x000000ffff139224 */ /* 0x000fe200078e0020 */
[----:B----4-:R-:W-:-:S04]  /*92cf0*/  LOP3.LUT R20, R20, 0xff, RZ, 0xc0, !PT ;  /* 0x000000ff14147812 */ /* 0x010fc800078ec0ff */
[----:B------:R-:W-:-:S05]  /*92d00*/  F2FP.F16.E4M3.UNPACK_B R20, R20 ;  /* 0x00000014ff14723e */ /* 0x000fca00020006ff */
[----:B------:R-:W-:Y:S02]  /*92d10*/  HADD2.F32 R22, -RZ, R20.H0_H0 ;  /* 0x20000014ff167230 */ /* 0x000fe40000004100 */
[----:B------:R-:W-:-:S04]  /*92d20*/  @!P1 IMAD.WIDE.U32 R20, R14, 0x180, R18 ;  /* 0x000001800e149825 */ /* 0x000fc800078e0012 */
[----:B------:R-:W-:Y:S01]  /*92d30*/  FMUL R22, R22, UR26 ;  /* 0x0000001a16167c20 */ /* 0x000fe20008400000 */
[----:B------:R-:W-:Y:S01]  /*92d40*/  @!P1 IMAD.IADD R26, R21, 0x1, R27 ;  /* 0x00000001151a9824 */ /* 0x000fe200078e021b */
[----:B0-----:R-:W-:Y:S02]  /*92d50*/  @!P1 IADD3 R18, P2, P4, R20, UR11, R16 ;  /* 0x0000000b14129c10 */ /* 0x001fe4000fc5e010 */
[----:B--2---:R-:W-:Y:S01]  /*92d60*/  FFMA R22, R197, UR27, R22 ;  /* 0x0000001bc5167c23 */ /* 0x004fe20008000016 */
[----:B------:R-:W-:Y:S02]  /*92d70*/  PRMT R20, RZ, 0x7610, R20 ;  /* 0x00007610ff147816 */ /* 0x000fe40000000014 */
[----:B------:R-:W-:Y:S01]  /*92d80*/  @!P1 IADD3.X R19, R26, UR10, R17, P2, P4 ;  /* 0x0000000a1a139c10 */ /* 0x000fe200097e8411 */
[----:B------:R-:W-:Y:S01]  /*92d90*/  @!P0 IMAD R27, R15, 0x180, RZ ;  /* 0x000001800f1b8824 */ /* 0x000fe200078e02ff */
[----:B------:R-:W0:Y:S01]  /*92da0*/  @!P0 LDC.64 R16, c[0x0][0x5c0] ;  /* 0x00017000ff108b82 */ /* 0x000e220000000a00 */
[----:B------:R-:W-:Y:S01]  /*92db0*/  F2FP.SATFINITE.E4M3.F32.PACK_AB_MERGE_C R23, RZ, R22, RZ ;  /* 0x00000016ff17723e */ /* 0x000fe200048070ff */
[----:B------:R-:W2:Y:S04]  /*92dc0*/  LDL.LU R197, [R1+0x1b3c] ;  /* 0x001b3c0001c57983 */ /* 0x000ea80000300800 */
[----:B------:R-:W4:Y:S04]  /*92dd0*/  LDL.LU R196, [R1+0x1b40] ;  /* 0x001b400001c47983 */ /* 0x000f280000300800 */
[----:B------:R1:W-:Y:S04]  /*92de0*/  @!P1 STG.E.U8 desc[UR32][R18.64+0x150], R23 ;  /* 0x0001501712009986 */ /* 0x0003e8000c101120 */
[----:B------:R-:W3:Y:S01]  /*92df0*/  @!P0 LDG.E.U8 R20, desc[UR32][R38.64+0x151] ;  /* 0x0001512026148981 */ /* 0x000ee2000c1e1100 */
[----:B------:R-:W-:Y:S01]  /*92e00*/  ISETP.LT.OR P1, PT, R31, 0x159, !P3 ;  /* 0x000001591f00780c */ /* 0x000fe20005f21670 */
[----:B-1----:R-:W-:-:S02]  /*92e10*/  @!P0 IMAD.MOV.U32 R18, RZ, RZ, R24 ;  /* 0x000000ffff128224 */ /* 0x002fc400078e0018 */
        /* <DEDUP_REMOVED lines=8> */
[----:B------:R-:W-:Y:S02]  /*92ea0*/  FFMA R22, R199, UR27, R22 ;  /* 0x0000001bc7167c23 */ /* 0x000fe40008000016 */
[----:B------:R-:W-:Y:S02]  /*92eb0*/  @!P0 IADD3.X R21, R18, UR10, R17, P2, P4 ;  /* 0x0000000a12158c10 */ /* 0x000fe400097e8411 */
[----:B------:R-:W-:Y:S01]  /*92ec0*/  PRMT R18, RZ, 0x7610, R18 ;  /* 0x00007610ff127816 */ /* 0x000fe20000000012 */
[----:B------:R-:W0:Y:S01]  /*92ed0*/  @!P1 LDC.64 R16, c[0x0][0x5c0] ;  /* 0x00017000ff109b82 */ /* 0x000e220000000a00 */
[----:B------:R-:W-:-:S05]  /*92ee0*/  F2FP.SATFINITE.E4M3.F32.PACK_AB_MERGE_C R23, RZ, R22, RZ ;  /* 0x00000016ff17723e */ /* 0x000fca00048070ff */
[----:B------:R1:W-:Y:S04]  /*92ef0*/  @!P0 STG.E.U8 desc[UR32][R20.64+0x151], R23 ;  /* 0x0001511714008986 */ /* 0x0003e8000c101120 */
[----:B------:R-:W3:Y:S01]  /*92f00*/  @!P1 LDG.E.U8 R18, desc[UR32][R36.64+0x158] ;  /* 0x0001582024129981 */ /* 0x000ee2000c1e1100 */
[----:B------:R-:W-:Y:S01]  /*92f10*/  @!P1 IMAD.MOV.U32 R19, RZ, RZ, R32 ;  /* 0x000000ffff139224 */ /* 0x000fe200078e0020 */
[----:B------:R-:W-:Y:S01]  /*92f20*/  ISETP.LT.OR P0, PT, R31, 0x15a, !P3 ;  /* 0x0000015a1f00780c */ /* 0x000fe20005f01670 */
[----:B-1----:R-:W-:Y:S01]  /*92f30*/  @!P1 IMAD R20, R15, 0x180, RZ ;  /* 0x000001800f149824 */ /* 0x002fe200078e02ff */
[----:B---3--:R-:W-:-:S04]  /*92f40*/  LOP3.LUT R18, R18, 0xff, RZ, 0xc0, !PT ;  /* 0x000000ff12127812 */ /* 0x008fc800078ec0ff */
[----:B------:R-:W-:-:S05]  /*92f50*/  F2FP.F16.E4M3.UNPACK_B R18, R18 ;  /* 0x00000012ff12723e */ /* 0x000fca00020006ff */
[----:B------:R-:W-:-:S05]  /*92f60*/  HADD2.F32 R18, -RZ, R18.H0_H0 ;  /* 0x20000012ff127230 */ /* 0x000fca0000004100 */
[----:B------:R-:W-:Y:S01]  /*92f70*/  FMUL R22, R18, UR26 ;  /* 0x0000001a12167c20 */ /* 0x000fe20008400000 */
[----:B------:R-:W-:-:S04]  /*92f80*/  @!P1 IMAD.MOV.U32 R18, RZ, RZ, R24 ;  /* 0x000000ffff129224 */ /* 0x000fc800078e0018 */
[----:B------:R-:W-:-:S04]  /*92f90*/  @!P1 IMAD.WIDE.U32 R18, R14, 0x180, R18 ;  /* 0x000001800e129825 */ /* 0x000fc800078e0012 */
[----:B--2---:R-:W-:Y:S02]  /*92fa0*/  FFMA R22, R197, UR27, R22 ;  /* 0x0000001bc5167c23 */ /* 0x004fe40008000016 */
[----:B------:R-:W2:Y:S04]  /*92fb0*/  LDL.LU R197, [R1+0x1b44] ;  /* 0x001b440001c57983 */ /* 0x000ea80000300800 */
[----:B------:R-:W3:Y:S01]  /*92fc0*/  LDL.LU R199, [R1+0x1b48] ;  /* 0x001b480001c77983 */ /* 0x000ee20000300800 */
[----:B0-----:R-:W-:Y:S02]  /*92fd0*/  @!P1 IADD3 R18, P2, R18, R16, RZ ;  /* 0x0000001012129210 */ /* 0x001fe40007f5e0ff */
[----:B------:R-:W-:Y:S02]  /*92fe0*/  F2FP.SATFINITE.E4M3.F32.PACK_AB_MERGE_C R23, RZ, R22, RZ ;  /* 0x00000016ff17723e */ /* 0x000fe400048070ff */
[----:B------:R-:W-:-:S02]  /*92ff0*/  @!P1 IADD3.X R19, R17, R19, R20, P2, !PT ;  /* 0x0000001311139210 */ /* 0x000fc400017fe414 */
[----:B------:R-:W-:Y:S01]  /*93000*/  PRMT R20, RZ, 0x7610, R20 ;  /* 0x00007610ff147816 */ /* 0x000fe20000000014 */
[----:B------:R-:W0:Y:S02]  /*93010*/  @!P0 LDC.64 R16, c[0x0][0x5c0] ;  /* 0x00017000ff108b82 */ /* 0x000e240000000a00 */
[----:B------:R1:W-:Y:S04]  /*93020*/  @!P1 STG.E.U8 desc[UR32][R18.64+0x158], R23 ;  /* 0x0001581712009986 */ /* 0x0003e8000c101120 */
[----:B------:R-:W4:Y:S01]  /*93030*/  @!P0 LDG.E.U8 R20, desc[UR32][R36.64+0x159] ;  /* 0x0001592024148981 */ /* 0x000f22000c1e1100 */
[----:B------:R-:W-:Y:S01]  /*93040*/  ISETP.LT.OR P1, PT, R31, 0x159, !P6 ;  /* 0x000001591f00780c */ /* 0x000fe20007721670 */
[----:B-1----:R-:W-:Y:S02]  /*93050*/  @!P0 IMAD.MOV.U32 R18, RZ, RZ, R24 ;  /* 0x000000ffff128224 */ /* 0x002fe400078e0018 */
        /* <DEDUP_REMOVED lines=35> */
[----:B------:R-:W4:Y:S01]  /*93290*/  @!P0 LDG.E.U8 R18, desc[UR32][R38.64+0x159] ;  /* 0x0001592026128981 */ /* 0x000f22000c1e1100 */
[----:B------:R-:W-:-:S03]  /*932a0*/  ISETP.LT.OR P1, PT, R31, 0x161, !P3 ;  /* 0x000001611f00780c */ /* 0x000fc60005f21670 */
[----:B------:R-:W2:Y:S01]  /*932b0*/  LDL.LU R196, [R1+0x1b50] ;  /* 0x001b500001c47983 */ /* 0x000ea20000300800 */
[----:B----4-:R-:W-:-:S04]  /*932c0*/  LOP3.LUT R18, R18, 0xff, RZ, 0xc0, !PT ;  /* 0x000000ff12127812 */ /* 0x010fc800078ec0ff */
[----:B------:R-:W-:-:S05]  /*932d0*/  F2FP.F16.E4M3.UNPACK_B R18, R18 ;  /* 0x00000012ff12723e */ /* 0x000fca00020006ff */
[----:B------:R-:W-:Y:S02]  /*932e0*/  HADD2.F32 R22, -RZ, R18.H0_H0 ;  /* 0x20000012ff167230 */ /* 0x000fe40000004100 */
[----:B------:R-:W-:-:S04]  /*932f0*/  @!P0 IMAD.MOV.U32 R18, RZ, RZ, R24 ;  /* 0x000000ffff128224 */ /* 0x000fc800078e0018 */
[----:B------:R-:W-:-:S04]  /*93300*/  @!P0 IMAD.WIDE.U32 R18, R14, 0x180, R18 ;  /* 0x000001800e128825 */ /* 0x000fc800078e0012 */
[----:B------:R-:W-:Y:S01]  /*93310*/  FMUL R22, R22, UR26 ;  /* 0x0000001a16167c20 */ /* 0x000fe20008400000 */
[----:B-1----:R-:W-:-:S03]  /*93320*/  @!P0 IMAD.IADD R20, R19, 0x1, R27 ;  /* 0x0000000113148824 */ /* 0x002fc600078e021b */
[----:B---3--:R-:W-:Y:S01]  /*93330*/  FFMA R22, R199, UR27, R22 ;  /* 0x0000001bc7167c23 */ /* 0x008fe20008000016 */
[----:B0-----:R-:W-:Y:S02]  /*93340*/  @!P0 IADD3 R16, P2, P4, R18, UR11, R16 ;  /* 0x0000000b12108c10 */ /* 0x001fe4000fc5e010 */
[----:B------:R-:W-:Y:S02]  /*93350*/  PRMT R18, RZ, 0x7610, R18 ;  /* 0x00007610ff127816 */ /* 0x000fe40000000012 */
[----:B------:R-:W-:Y:S02]  /*93360*/  @!P0 IADD3.X R17, R20, UR10, R17, P2, P4 ;  /* 0x0000000a14118c10 */ /* 0x000fe400097e8411 */
[----:B------:R-:W-:Y:S02]  /*93370*/  F2FP.SATFINITE.E4M3.F32.PACK_AB_MERGE_C R21, RZ, R22, RZ ;  /* 0x00000016ff15723e */ /* 0x000fe400048070ff */
[----:B------:R-:W0:Y:S03]  /*93380*/  @!P1 LDC.64 R22, c[0x0][0x5c0] ;  /* 0x00017000ff169b82 */ /* 0x000e260000000a00 */
[----:B------:R1:W-:Y:S04]  /*93390*/  @!P0 STG.E.U8 desc[UR32][R16.64+0x159], R21 ;  /* 0x0001591510008986 */ /* 0x0003e8000c101120 */
[----:B------:R-:W3:Y:S01]  /*933a0*/  @!P1 LDG.E.U8 R18, desc[UR32][R36.64+0x160] ;  /* 0x0001602024129981 */ /* 0x000ee2000c1e1100 */
[----:B------:R-:W-:Y:S01]  /*933b0*/  ISETP.LT.OR P0, PT, R31, 0x162, !P3 ;  /* 0x000001621f00780c */ /* 0x000fe20005f01670 */
[----:B-1----:R-:W-:-:S02]  /*933c0*/  @!P1 IMAD.MOV.U32 R16, RZ, RZ, R24 ;  /* 0x000000ffff109224 */ /* 0x002fc400078e0018 */
        /* <DEDUP_REMOVED lines=19> */
[----:B------:R-:W-:-:S10]  /*93500*/  @!P0 IMAD.MOV.U32 R17, RZ, RZ, R32 ;  /* 0x000000ffff118224 */ /* 0x000fd400078e0020 */
[----:B------:R-:W1:Y:S01]  /*93510*/  @!P1 LDC.64 R26, c[0x0][0x5c0] ;  /* 0x00017000ff1a9b82 */ /* 0x000e620000000a00 */
        /* <DEDUP_REMOVED lines=10> */
[----:B------:R-:W-:-:S05]  /*935c0*/  @!P0 IADD3.X R17, R23, R19, R17, P2, !PT ;  /* 0x0000001317118210 */ /* 0x000fca00017fe411 */
[----:B------:R0:W-:Y:S04]  /*935d0*/  @!P0 STG.E.U8 desc[UR32][R16.64+0x161], R21 ;  /* 0x0001611510008986 */ /* 0x0001e8000c101120 */
[----:B------:R-:W4:Y:S01]  /*935e0*/  @!P1 LDG.E.U8 R18, desc[UR32][R38.64+0x160] ;  /* 0x0001602026129981 */ /* 0x000f22000c1e1100 */
[----:B------:R-:W-:Y:S01]  /*935f0*/  @!P1 IMAD R23, R15, 0x180, RZ ;  /* 0x000001800f179824 */ /* 0x000fe200078e02ff */
[----:B------:R-:W-:Y:S01]  /*93600*/  ISETP.LT.OR P0, PT, R31, 0x162, !P6 ;  /* 0x000001621f00780c */ /* 0x000fe20007701670 */
[----:B0-----:R-:W-:Y:S02]  /*93610*/  @!P1 IMAD.MOV.U32 R16, RZ, RZ, R24 ;  /* 0x000000ffff109224 */ /* 0x001fe400078e0018 */
[----:B------:R-:W-:Y:S01]  /*93620*/  @!P1 IMAD.MOV.U32 R17, RZ, RZ, R32 ;  /* 0x000000ffff119224 */ /* 0x000fe200078e0020 */
[----:B----4-:R-:W-:-:S04]  /*93630*/  LOP3.LUT R18, R18, 0xff, RZ, 0xc0, !PT ;  /* 0x000000ff12127812 */ /* 0x010fc800078ec0ff */
[----:B------:R-:W-:-:S05]  /*93640*/  F2FP.F16.E4M3.UNPACK_B R18, R18 ;  /* 0x00000012ff12723e */ /* 0x000fca00020006ff */
[----:B------:R-:W-:Y:S02]  /*93650*/  HADD2.F32 R20, -RZ, R18.H0_H0 ;  /* 0x20000012ff147230 */ /* 0x000fe40000004100 */
[----:B------:R-:W-:-:S04]  /*93660*/  @!P1 IMAD.WIDE.U32 R18, R14, 0x180, R16 ;  /* 0x000001800e129825 */ /* 0x000fc800078e0010 */
[----:B------:R-:W-:Y:S01]  /*93670*/  FMUL R20, R20, UR26 ;  /* 0x0000001a14147c20 */ /* 0x000fe20008400000 */
[----:B------:R-:W-:Y:S01]  /*93680*/  @!P1 IMAD.IADD R16, R19, 0x1, R23 ;  /* 0x0000000113109824 */ /* 0x000fe200078e0217 */
[----:B-1----:R-:W-:Y:S02]  /*93690*/  @!P1 IADD3 R18, P2, P4, R18, UR11, R26 ;  /* 0x0000000b12129c10 */ /* 0x002fe4000fc5e01a */
        /* <DEDUP_REMOVED lines=18> */
[----:B-1----:R-:W-:Y:S01]  /*937c0*/  @!P0 IMAD.IADD R18, R17, 0x1, R23 ;  /* 0x0000000111128824 */ /* 0x002fe200078e0217 */
[----:B0-----:R-:W-:Y:S02]  /*937d0*/  @!P0 IADD3 R16, P2, P4, R16, UR11, R26 ;  /* 0x0000000b10108c10 */ /* 0x001fe4000fc5e01a */
[----:B---3--:R-:W-:Y:S01]  /*937e0*/  FFMA R20, R199, UR27, R20 ;  /* 0x0000001bc7147c23 */ /* 0x008fe20008000014 */
        /* <DEDUP_REMOVED lines=1352> */
[----:B------:R-:W-:Y:S02]  /*98c70*/  @!P1 IADD3.X R17, R23, R19, R17, P0, !PT ;  /* 0x0000001317119210 */ /* 0x000fe400007fe411 */
[----:B------:R-:W0:Y:S03]  /*98c80*/  @!P3 LDC.64 R22, c[0x0][0x5c0] ;  /* 0x00017000ff16bb82 */ /* 0x000e260000000a00 */
[----:B------:R1:W-:Y:S04]  /*98c90*/  @!P1 STG.E.U8 desc[UR32][R16.64+0x1f8], R21 ;  /* 0x0001f81510009986 */ /* 0x0003e8000c101120 */
[----:B------:R-:W3:Y:S01]  /*98ca0*/  @!P3 LDG.E.U8 R18, desc[UR32][R36.64+0x1f9] ;  /* 0x0001f9202412b981 */ /* 0x000ee2000c1e1100 */
[----:B------:R-:W-:Y:S01]  /*98cb0*/  ISETP.LT.OR P0, PT, R31, 0x1f9, !P6 ;  /* 0x000001f91f00780c */ /* 0x000fe20007701670 */
[----:B-1----:R-:W-:-:S02]  /*98cc0*/  @!P3 IMAD.MOV.U32 R16, RZ, RZ, R24 ;  /* 0x000000ffff10b224 */ /* 0x002fc400078e0018 */
[----:B------:R-:W-:-:S10]  /*98cd0*/  @!P3 IMAD.MOV.U32 R17, RZ, RZ, R32 ;  /* 0x000000ffff11b224 */ /* 0x000fd400078e0020 */
[----:B------:R-:W1:Y:S01]  /*98ce0*/  @!P0 LDC.64 R26, c[0x0][0x5c0] ;  /* 0x00017000ff1a8b82 */ /* 0x000e620000000a00 */
[----:B---3--:R-:W-:-:S04]  /*98cf0*/  LOP3.LUT R18, R18, 0xff, RZ, 0xc0, !PT ;  /* 0x000000ff12127812 */ /* 0x008fc800078ec0ff */
        /* <DEDUP_REMOVED lines=11> */
[----:B------:R-:W3:Y:S01]  /*98db0*/  @!P0 LDG.E.U8 R18, desc[UR32][R38.64+0x1f8] ;  /* 0x0001f82026128981 */ /* 0x000ee2000c1e1100 */
[----:B------:R-:W-:Y:S02]  /*98dc0*/  @!P0 IMAD R23, R15, 0x180, RZ ;  /* 0x000001800f178824 */ /* 0x000fe400078e02ff */
[----:B0-----:R-:W-:Y:S02]  /*98dd0*/  @!P0 IMAD.MOV.U32 R16, RZ, RZ, R24 ;  /* 0x000000ffff108224 */ /* 0x001fe400078e0018 */
[----:B------:R-:W-:Y:S01]  /*98de0*/  @!P0 IMAD.MOV.U32 R17, RZ, RZ, R32 ;  /* 0x000000ffff118224 */ /* 0x000fe200078e0020 */
[----:B------:R-:W-:Y:S01]  /*98df0*/  BSSY B1, `(.L_x_39) ;  /* 0x0000010000017945 */ /* 0x000fe20003800000 */
[----:B---3--:R-:W-:-:S04]  /*98e00*/  LOP3.LUT R18, R18, 0xff, RZ, 0xc0, !PT ;  /* 0x000000ff12127812 */ /* 0x008fc800078ec0ff */
[----:B------:R-:W-:-:S05]  /*98e10*/  F2FP.F16.E4M3.UNPACK_B R18, R18 ;  /* 0x00000012ff12723e */ /* 0x000fca00020006ff */
[----:B------:R-:W-:Y:S02]  /*98e20*/  HADD2.F32 R20, -RZ, R18.H0_H0 ;  /* 0x20000012ff147230 */ /* 0x000fe40000004100 */
[----:B------:R-:W-:-:S04]  /*98e30*/  @!P0 IMAD.WIDE.U32 R18, R14, 0x180, R16 ;  /* 0x000001800e128825 */ /* 0x000fc800078e0010 */
[----:B------:R-:W-:Y:S01]  /*98e40*/  FMUL R20, R20, UR26 ;  /* 0x0000001a14147c20 */ /* 0x000fe20008400000 */
[----:B------:R-:W-:Y:S01]  /*98e50*/  @!P0 IMAD.IADD R22, R19, 0x1, R23 ;  /* 0x0000000113168824 */ /* 0x000fe200078e0217 */
[----:B-1----:R-:W-:Y:S02]  /*98e60*/  @!P0 IADD3 R18, P1, P2, R18, UR11, R26 ;  /* 0x0000000b12128c10 */ /* 0x002fe4000fa3e01a */
[----:B--2---:R-:W-:Y:S02]  /*98e70*/  FFMA R20, R197, UR27, R20 ;  /* 0x0000001bc5147c23 */ /* 0x004fe40008000014 */
[----:B------:R-:W-:-:S03]  /*98e80*/  @!P0 IADD3.X R19, R22, UR10, R27, P1, P2 ;  /* 0x0000000a16138c10 */ /* 0x000fc60008fe441b */
[----:B------:R-:W-:-:S05]  /*98e90*/  F2FP.SATFINITE.E4M3.F32.PACK_AB_MERGE_C R17, RZ, R20, RZ ;  /* 0x00000014ff11723e */ /* 0x000fca00048070ff */
[----:B------:R0:W-:Y:S01]  /*98ea0*/  @!P0 STG.E.U8 desc[UR32][R18.64+0x1f8], R17 ;  /* 0x0001f81112008986 */ /* 0x0001e2000c101120 */
[----:B------:R-:W-:Y:S02]  /*98eb0*/  ISETP.LT.OR P0, PT, R31, 0x1fa, !P6 ;  /* 0x000001fa1f00780c */ /* 0x000fe40007701670 */
[----:B------:R-:W-:-:S11]  /*98ec0*/  PRMT R16, RZ, 0x7610, R16 ;  /* 0x00007610ff107816 */ /* 0x000fd60000000010 */
[----:B0-----:R-:W-:Y:S05]  /*98ed0*/  @P0 BRA `(.L_x_40) ;  /* 0x0000000000040947 */ /* 0x001fea0003800000 */
[----:B------:R0:W5:Y:S02]  /*98ee0*/  LDG.E.U8 R16, desc[UR32][R38.64+0x1f9] ;  /* 0x0001f92026107981 */ /* 0x000164000c1e1100 */
.L_x_40:
[----:B------:R-:W-:Y:S05]  /*98ef0*/  BSYNC B1 ;  /* 0x0000000000017941 */ /* 0x000fea0003800000 */
.L_x_39:
[----:B------:R-:W-:Y:S05]  /*98f00*/  @P0 BRA `(.L_x_41) ;  /* 0x0000035800440947 */ /* 0x000fea0003800000 */
[----:B------:R-:W2:Y:S01]  /*98f10*/  LDL.LU R18, [R1+0x1c88] ;  /* 0x001c880001127983 */ /* 0x000ea20000300800 */
[----:B-----5:R-:W-:Y:S01]  /*98f20*/  LOP3.LUT R16, R16, 0xff, RZ, 0xc0, !PT ;  /* 0x000000ff10107812 */ /* 0x020fe200078ec0ff */
[----:B------:R-:W-:Y:S01]  /*98f30*/  IMAD.MOV.U32 R25, RZ, RZ, R32 ;  /* 0x000000ffff197224 */ /* 0x000fe200078e0020 */
[----:B------:R-:W-:Y:S01]  /*98f40*/  ULDC.64 UR14, c[0x0][0x5c0] ;  /* 0x00017000000e7ab9 */ /* 0x000fe20000000a00 */
[----:B------:R-:W-:Y:S01]  /*98f50*/  IMAD R15, R15, 0x180, RZ ;  /* 0x000001800f0f7824 */ /* 0x000fe200078e02ff */
[----:B------:R-:W-:Y:S01]  /*98f60*/  F2FP.F16.E4M3.UNPACK_B R16, R16 ;  /* 0x00000010ff10723e */ /* 0x000fe200020006ff */
[----:B------:R-:W-:-:S04]  /*98f70*/  IMAD.WIDE.U32 R24, R14, 0x180, R24 ;  /* 0x000001800e187825 */ /* 0x000fc800078e0018 */
[----:B------:R-:W-:Y:S02]  /*98f80*/  HADD2.F32 R16, -RZ, R16.H0_H0 ;  /* 0x20000010ff107230 */ /* 0x000fe40000004100 */
[----:B------:R-:W-:Y:S02]  /*98f90*/  IMAD.U32 R17, RZ, RZ, UR14 ;  /* 0x0000000eff117e24 */ /* 0x000fe4000f8e00ff */
[----:B------:R-:W-:Y:S02]  /*98fa0*/  IMAD.IADD R15, R25, 0x1, R15 ;  /* 0x00000001190f7824 */ /* 0x000fe400078e020f */
[----:B------:R-:W-:Y:S01]  /*98fb0*/  FMUL R16, R16, UR26 ;  /* 0x0000001a10107c20 */ /* 0x000fe20008400000 */
[----:B------:R-:W-:Y:S01]  /*98fc0*/  IMAD.U32 R14, RZ, RZ, UR15 ;  /* 0x0000000fff0e7e24 */ /* 0x000fe2000f8e00ff */
[----:B------:R-:W-:-:S04]  /*98fd0*/  IADD3 R24, P0, P1, R24, UR11, R17 ;  /* 0x0000000b18187c10 */ /* 0x000fc8000f91e011 */
[----:B------:R-:W-:Y:S01]  /*98fe0*/  IADD3.X R25, R15, UR10, R14, P0, P1 ;  /* 0x0000000a0f197c10 */ /* 0x000fe200087e240e */
[----:B--2---:R-:W-:-:S05]  /*98ff0*/  FFMA R16, R18, UR27, R16 ;  /* 0x0000001b12107c23 */ /* 0x004fca0008000010 */
[----:B------:R-:W-:-:S05]  /*99000*/  F2FP.SATFINITE.E4M3.F32.PACK_AB_MERGE_C R15, RZ, R16, RZ ;  /* 0x00000010ff0f723e */ /* 0x000fca00048070ff */
[----:B------:R1:W-:Y:S01]  /*99010*/  STG.E.U8 desc[UR32][R24.64+0x1f9], R15 ;  /* 0x0001f90f18007986 */ /* 0x0003e2000c101120 */
[----:B------:R-:W-:Y:S05]  /*99020*/  BRA `(.L_x_41) ;  /* 0x0000035400fc7947 */ /* 0x000fea0003800000 */
.L_x_38:
[----:B------:R-:W-:Y:S01]  /*99030*/  ISETP.GE.AND P0, PT, R30, 0x9, PT ;  /* 0x000000091e00780c */ /* 0x000fe20003f06270 */
[----:B------:R-:W2:Y:S03]  /*99040*/  LDL.LU R103, [R1+0xe00] ;  /* 0x000e000001677983 */ /* 0x000ea60000300800 */
[----:B------:R-:W-:Y:S01]  /*99050*/  ISETP.LT.OR P6, PT, R31, 0x1, !P0 ;  /* 0x000000011f00780c */ /* 0x000fe200047c1670 */
[----:B------:R-:W-:Y:S01]  /*99060*/  FMUL R17, R17, UR27 ;  /* 0x0000001b11117c20 */ /* 0x000fe20008400000 */
[----:B------:R-:W-:Y:S02]  /*99070*/  ISETP.LT.OR P5, PT, R31, 0x2, !P0 ;  /* 0x000000021f00780c */ /* 0x000fe400047a1670 */
[----:B-----5:R-:W-:Y:S01]  /*99080*/  LOP3.LUT R13, R13, 0xfffffffd, RZ, 0xc0, !PT ;  /* 0xfffffffd0d0d7812 */ /* 0x020fe200078ec0ff */
[----:B------:R-:W-:Y:S01]  /*99090*/  FMUL R18, R18, UR27 ;  /* 0x0000001b12127c20 */ /* 0x000fe20008400000 */
[----:B------:R-:W-:Y:S01]  /*990a0*/  ISETP.LT.OR P2, PT, R31, 0x9, !P0 ;  /* 0x000000091f00780c */ /* 0x000fe20004741670 */
[----:B------:R-:W-:Y:S01]  /*990b0*/  FMUL R19, R19, UR27 ;  /* 0x0000001b13137c20 */ /* 0x000fe20008400000 */
[----:B------:R-:W-:Y:S01]  /*990c0*/  FMUL R20, R20, UR27 ;  /* 0x0000001b14147c20 */ /* 0x000fe20008400000 */
[----:B------:R-:W-:Y:S01]  /*990d0*/  FMUL R21, R21, UR27 ;  /* 0x0000001b15157c20 */ /* 0x000fe20008400000 */
[----:B------:R-:W-:Y:S01]  /*990e0*/  FMUL R22, R22, UR27 ;  /* 0x0000001b16167c20 */ /* 0x000fe20008400000 */
[----:B------:R-:W-:Y:S01]  /*990f0*/  FMUL R23, R23, UR27 ;  /* 0x0000001b17177c20 */ /* 0x000fe20008400000 */
[----:B------:R-:W-:Y:S01]  /*99100*/  FMUL R152, R152, UR27 ;  /* 0x0000001b98987c20 */ /* 0x000fe20008400000 */
[----:B------:R-:W0:Y:S01]  /*99110*/  @!P6 LDC.64 R34, c[0x0][0x5c0] ;  /* 0x00017000ff22eb82 */ /* 0x000e220000000a00 */
[----:B------:R-:W-:Y:S01]  /*99120*/  FMUL R153, R153, UR27 ;  /* 0x0000001b99997c20 */ /* 0x000fe20008400000 */
[----:B------:R-:W-:Y:S01]  /*99130*/  FMUL R154, R154, UR27 ;  /* 0x0000001b9a9a7c20 */ /* 0x000fe20008400000 */
[----:B------:R-:W-:Y:S01]  /*99140*/  FMUL R155, R155, UR27 ;  /* 0x0000001b9b9b7c20 */ /* 0x000fe20008400000 */
[----:B------:R-:W-:Y:S01]  /*99150*/  LOP3.LUT R16, R16, 0xbfffffff, RZ, 0xc0, !PT ;  /* 0xbfffffff10107812 */ /* 0x000fe200078ec0ff */
[----:B------:R-:W-:Y:S01]  /*99160*/  FMUL R156, R156, UR27 ;  /* 0x0000001b9c9c7c20 */ /* 0x000fe20008400000 */
[----:B------:R-:W-:Y:S01]  /*99170*/  FMUL R157, R157, UR27 ;  /* 0x0000001b9d9d7c20 */ /* 0x000fe20008400000 */
[----:B------:R-:W-:Y:S01]  /*99180*/  FMUL R158, R158, UR27 ;  /* 0x0000001b9e9e7c20 */ /* 0x000fe20008400000 */
[----:B------:R-:W3:Y:S01]  /*99190*/  @!P5 LDC.64 R28, c[0x0][0x5c0] ;  /* 0x00017000ff1cdb82 */ /* 0x000ee20000000a00 */
[----:B------:R-:W-:Y:S01]  /*991a0*/  FMUL R159, R159, UR27 ;  /* 0x0000001b9f9f7c20 */ /* 0x000fe20008400000 */
[----:B------:R-:W-:Y:S01]  /*991b0*/  FMUL R160, R160, UR27 ;  /* 0x0000001ba0a07c20 */ /* 0x000fe20008400000 */
[----:B------:R-:W-:Y:S01]  /*991c0*/  FMUL R161, R161, UR27 ;  /* 0x0000001ba1a17c20 */ /* 0x000fe20008400000 */
[----:B------:R-:W-:Y:S01]  /*991d0*/  FMUL R162, R162, UR27 ;  /* 0x0000001ba2a27c20 */ /* 0x000fe20008400000 */
[----:B------:R-:W-:Y:S01]  /*991e0*/  FMUL R163, R163, UR27 ;  /* 0x0000001ba3a37c20 */ /* 0x000fe20008400000 */
[----:B------:R-:W-:Y:S01]  /*991f0*/  FMUL R164, R164, UR27 ;  /* 0x0000001ba4a47c20 */ /* 0x000fe20008400000 */
[----:B------:R-:W-:Y:S01]  /*99200*/  FMUL R165, R165, UR27 ;  /* 0x0000001ba5a57c20 */ /* 0x000fe20008400000 */
[----:B------:R-:W4:Y:S01]  /*99210*/  @!P2 LDC.64 R26, c[0x0][0x5c0] ;  /* 0x00017000ff1aab82 */ /* 0x000f220000000a00 */
[----:B------:R-:W-:Y:S01]  /*99220*/  FMUL R166, R166, UR27 ;  /* 0x0000001ba6a67c20 */ /* 0x000fe20008400000 */
[----:B------:R-:W-:Y:S01]  /*99230*/  FMUL R167, R167, UR27 ;  /* 0x0000001ba7a77c20 */ /* 0x000fe20008400000 */
[----:B------:R-:W-:Y:S01]  /*99240*/  FMUL R168, R168, UR27 ;  /* 0x0000001ba8a87c20 */ /* 0x000fe20008400000 */
[----:B------:R-:W-:Y:S01]  /*99250*/  FMUL R169, R169, UR27 ;  /* 0x0000001ba9a97c20 */ /* 0x000fe20008400000 */
[----:B------:R-:W-:Y:S01]  /*99260*/  FMUL R170, R170, UR27 ;  /* 0x0000001baaaa7c20 */ /* 0x000fe20008400000 */
[----:B------:R-:W-:Y:S01]  /*99270*/  FMUL R171, R171, UR27 ;  /* 0x0000001babab7c20 */ /* 0x000fe20008400000 */
[----:B------:R-:W-:Y:S01]  /*99280*/  FMUL R172, R172, UR27 ;  /* 0x0000001bacac7c20 */ /* 0x000fe20008400000 */
[----:B0-----:R-:W-:Y:S01]  /*99290*/  @!P6 IADD3 R34, P1, P3, R24, UR11, R34 ;  /* 0x0000000b1822ec10 */ /* 0x001fe2000fb3e022 */
[----:B------:R-:W-:Y:S01]  /*992a0*/  FMUL R173, R173, UR27 ;  /* 0x0000001badad7c20 */ /* 0x000fe20008400000 */
[----:B------:R-:W-:Y:S01]  /*992b0*/  FMUL R174, R174, UR27 ;  /* 0x0000001baeae7c20 */ /* 0x000fe20008400000 */
[----:B------:R-:W-:Y:S01]  /*992c0*/  FMUL R175, R175, UR27 ;  /* 0x0000001bafaf7c20 */ /* 0x000fe20008400000 */
[----:B------:R-:W-:-:S02]  /*992d0*/  @!P6 IADD3.X R35, R32, UR10, R35, P1, P3 ;  /* 0x0000000a2023ec10 */ /* 0x000fc40008fe6423 */
[----:B-1----:R-:W-:Y:S01]  /*992e0*/  LOP3.LUT R0, R0, 0xffff7fff, RZ, 0xc0, !PT ;  /* 0xffff7fff00007812 */ /* 0x002fe200078ec0ff */
[----:B------:R-:W-:Y:S01]  /*992f0*/  FMUL R176, R176, UR27 ;  /* 0x0000001bb0b07c20 */ /* 0x000fe20008400000 */
[----:B---3--:R-:W-:Y:S01]  /*99300*/  @!P5 IADD3 R28, P1, P3, R24, UR11, R28 ;  /* 0x0000000b181cdc10 */ /* 0x008fe2000fb3e01c */
[----:B------:R-:W-:Y:S01]  /*99310*/  FMUL R177, R177, UR27 ;  /* 0x0000001bb1b17c20 */ /* 0x000fe20008400000 */
[----:B------:R-:W-:Y:S01]  /*99320*/  FMUL R178, R178, UR27 ;  /* 0x0000001bb2b27c20 */ /* 0x000fe20008400000 */
[----:B------:R-:W-:Y:S01]  /*99330*/  FMUL R179, R179, UR27 ;  /* 0x0000001bb3b37c20 */ /* 0x000fe20008400000 */
[----:B------:R-:W-:Y:S01]  /*99340*/  @!P5 IADD3.X R29, R32, UR10, R29, P1, P3 ;  /* 0x0000000a201ddc10 */ /* 0x000fe20008fe641d */
[----:B------:R-:W-:Y:S01]  /*99350*/  FMUL R180, R180, UR27 ;  /* 0x0000001bb4b47c20 */ /* 0x000fe20008400000 */
[----:B------:R-:W-:Y:S01]  /*99360*/  FMUL R181, R181, UR27 ;  /* 0x0000001bb5b57c20 */ /* 0x000fe20008400000 */
[----:B------:R-:W-:Y:S01]  /*99370*/  FMUL R182, R182, UR27 ;  /* 0x0000001bb6b67c20 */ /* 0x000fe20008400000 */
[----:B----4-:R-:W-:Y:S01]  /*99380*/  @!P2 IADD3 R40, P1, P3, R24, UR11, R26 ;  /* 0x0000000b1828ac10 */ /* 0x010fe2000fb3e01a */
[----:B------:R-:W-:Y:S01]  /*99390*/  FMUL R183, R183, UR27 ;  /* 0x0000001bb7b77c20 */ /* 0x000fe20008400000 */
[----:B------:R-:W-:Y:S01]  /*993a0*/  FMUL R184, R184, UR27 ;  /* 0x0000001bb8b87c20 */ /* 0x000fe20008400000 */
[----:B------:R-:W-:Y:S01]  /*993b0*/  FMUL R185, R185, UR27 ;  /* 0x0000001bb9b97c20 */ /* 0x000fe20008400000 */
[----:B------:R-:W-:Y:S01]  /*993c0*/  @!P2 IADD3.X R41, R32, UR10, R27, P1, P3 ;  /* 0x0000000a2029ac10 */ /* 0x000fe20008fe641b */
[----:B------:R-:W-:Y:S01]  /*993d0*/  FMUL R186, R186, UR27 ;  /* 0x0000001bbaba7c20 */ /* 0x000fe20008400000 */
[----:B------:R-:W-:Y:S01]  /*993e0*/  ISETP.GE.AND P1, PT, R30, 0x1, PT ;  /* 0x000000011e00780c */ /* 0x000fe20003f26270 */
[----:B------:R-:W-:Y:S01]  /*993f0*/  FMUL R187, R187, UR27 ;  /* 0x0000001bbbbb7c20 */ /* 0x000fe20008400000 */
[----:B------:R-:W-:Y:S01]  /*99400*/  FMUL R188, R188, UR27 ;  /* 0x0000001bbcbc7c20 */ /* 0x000fe20008400000 */
        /* <DEDUP_REMOVED lines=14> */
[----:B------:R-:W0:Y:S01]  /*994f0*/  @!P3 LDC.64 R26, c[0x0][0x5c0] ;  /* 0x00017000ff1abb82 */ /* 0x000e220000000a00 */
[----:B------:R-:W-:Y:S01]  /*99500*/  F2FP.SATFINITE.E4M3.F32.PACK_AB_MERGE_C R17, RZ, R17, RZ ;  /* 0x00000011ff11723e */ /* 0x000fe200048070ff */
[----:B------:R-:W-:Y:S01]  /*99510*/  FMUL R202, R202, UR27 ;  /* 0x0000001bcaca7c20 */ /* 0x000fe20008400000 */
[----:B------:R-:W-:Y:S01]  /*99520*/  FMUL R203, R203, UR27 ;  /* 0x0000001bcbcb7c20 */ /* 0x000fe20008400000 */
[----:B------:R-:W-:Y:S01]  /*99530*/  LOP3.LUT R5, R5, 0xfffffffe, RZ, 0xc0, !PT ;  /* 0xfffffffe05057812 */ /* 0x000fe200078ec0ff */
[----:B------:R-:W-:Y:S01]  /*99540*/  FMUL R204, R204, UR27 ;  /* 0x0000001bcccc7c20 */ /* 0x000fe20008400000 */
[----:B------:R-:W-:Y:S01]  /*99550*/  FMUL R205, R205, UR27 ;  /* 0x0000001bcdcd7c20 */ /* 0x000fe20008400000 */
[----:B------:R-:W-:Y:S01]  /*99560*/  FMUL R206, R206, UR27 ;  /* 0x0000001bcece7c20 */ /* 0x000fe20008400000 */
[----:B------:R-:W-:Y:S01]  /*99570*/  LOP3.LUT R2, R2, 0xffffdfff, RZ, 0xc0, !PT ;  /* 0xffffdfff02027812 */ /* 0x000fe200078ec0ff */
        /* <DEDUP_REMOVED lines=15> */
[----:B0-----:R-:W-:Y:S01]  /*99670*/  @!P3 IADD3 R26, P4, R24, R26, RZ ;  /* 0x0000001a181ab210 */ /* 0x001fe20007f9e0ff */
[----:B------:R-:W-:Y:S01]  /*99680*/  FMUL R222, R222, UR27 ;  /* 0x0000001bdede7c20 */ /* 0x000fe20008400000 */
[----:B------:R-:W-:Y:S01]  /*99690*/  FMUL R223, R223, UR27 ;  /* 0x0000001bdfdf7c20 */ /* 0x000fe20008400000 */
[----:B------:R-:W-:Y:S01]  /*996a0*/  FMUL R224, R224, UR27 ;  /* 0x0000001be0e07c20 */ /* 0x000fe20008400000 */
[----:B------:R-:W-:Y:S01]  /*996b0*/  FMUL R225, R225, UR27 ;  /* 0x0000001be1e17c20 */ /* 0x000fe20008400000 */
[----:B------:R-:W-:Y:S01]  /*996c0*/  @!P3 IMAD.X R27, R32, 0x1, R27, P4 ;  /* 0x00000001201bb824 */ /* 0x000fe200020e061b */
[----:B------:R-:W-:Y:S01]  /*996d0*/  ISETP.LT.OR P4, PT, R31, 0xa, !P0 ;  /* 0x0000000a1f00780c */ /* 0x000fe20004781670 */
[----:B------:R-:W-:Y:S01]  /*996e0*/  FMUL R226, R226, UR27 ;  /* 0x0000001be2e27c20 */ /* 0x000fe20008400000 */
[----:B------:R-:W-:Y:S01]  /*996f0*/  FMUL R227, R227, UR27 ;  /* 0x0000001be3e37c20 */ /* 0x000fe20008400000 */
[----:B------:R-:W-:Y:S01]  /*99700*/  FMUL R228, R228, UR27 ;  /* 0x0000001be4e47c20 */ /* 0x000fe20008400000 */
[----:B------:R0:W-:Y:S01]  /*99710*/  @!P3 STG.E.U8 desc[UR32][R26.64], R17 ;  /* 0x000000111a00b986 */ /* 0x0001e2000c101120 */
[----:B------:R-:W-:Y:S01]  /*99720*/  FMUL R229, R229, UR27 ;  /* 0x0000001be5e57c20 */ /* 0x000fe20008400000 */
[----:B------:R-:W-:Y:S01]  /*99730*/  FMUL R230, R230, UR27 ;  /* 0x0000001be6e67c20 */ /* 0x000fe20008400000 */
[----:B------:R-:W-:Y:S01]  /*99740*/  FMUL R231, R231, UR27 ;  /* 0x0000001be7e77c20 */ /* 0x000fe20008400000 */
[----:B------:R-:W-:Y:S01]  /*99750*/  FMUL R232, R232, UR27 ;  /* 0x0000001be8e87c20 */ /* 0x000fe20008400000 */
[----:B------:R-:W3:Y:S04]  /*99760*/  LDL.LU R33, [R1+0xe04] ;  /* 0x000e040001217983 */ /* 0x000ee80000300800 */
[----:B0-----:R-:W0:Y:S01]  /*99770*/  @!P4 LDC.64 R26, c[0x0][0x5c0] ;  /* 0x00017000ff1acb82 */ /* 0x001e220000000a00 */
[----:B------:R-:W-:Y:S01]  /*99780*/  @P5 LOP3.LUT R13, R13, 0x2, RZ, 0xfc, !PT ;  /* 0x000000020d0d5812 */ /* 0x000fe200078efcff */
[----:B------:R-:W-:Y:S01]  /*99790*/  FMUL R233, R233, UR27 ;  /* 0x0000001be9e97c20 */ /* 0x000fe20008400000 */
[----:B------:R-:W-:Y:S01]  /*997a0*/  F2FP.SATFINITE.E4M3.F32.PACK_AB_MERGE_C R18, RZ, R18, RZ ;  /* 0x00000012ff12723e */ /* 0x000fe200048070ff */
[----:B------:R-:W-:Y:S01]  /*997b0*/  FMUL R234, R234, UR27 ;  /* 0x0000001beaea7c20 */ /* 0x000fe20008400000 */
[----:B------:R-:W-:Y:S01]  /*997c0*/  F2FP.SATFINITE.E4M3.F32.PACK_AB_MERGE_C R19, RZ, R19, RZ ;  /* 0x00000013ff13723e */ /* 0x000fe200048070ff */
[----:B------:R-:W-:Y:S01]  /*997d0*/  FMUL R235, R235, UR27 ;  /* 0x0000001bebeb7c20 */ /* 0x000fe20008400000 */
[----:B------:R-:W-:Y:S01]  /*997e0*/  F2FP.SATFINITE.E4M3.F32.PACK_AB_MERGE_C R20, RZ, R20, RZ ;  /* 0x00000014ff14723e */ /* 0x000fe200048070ff */
[----:B------:R-:W4:Y:S01]  /*997f0*/  LDL.LU R102, [R1+0xe08] ;  /* 0x000e080001667983 */ /* 0x000f220000300800 */
[----:B------:R-:W-:Y:S01]  /*99800*/  LOP3.LUT R13, R13, 0xfffffffe, RZ, 0xc0, !PT ;  /* 0xfffffffe0d0d7812 */ /* 0x000fe200078ec0ff */
[----:B------:R-:W-:Y:S01]  /*99810*/  FMUL R236, R236, UR27 ;  /* 0x0000001becec7c20 */ /* 0x000fe20008400000 */
[----:B------:R-:W-:Y:S01]  /*99820*/  F2FP.SATFINITE.E4M3.F32.PACK_AB_MERGE_C R21, RZ, R21, RZ ;  /* 0x00000015ff15723e */ /* 0x000fe200048070ff */
[----:B------:R-:W-:Y:S01]  /*99830*/  STL [R1+0x1cc8], R14 ;  /* 0x001cc80e01007387 */ /* 0x000fe20000100800 */
[----:B------:R-:W-:Y:S01]  /*99840*/  @P2 LOP3.LUT R13, R13, 0x1, RZ, 0xfc, !PT ;  /* 0x000000010d0d2812 */ /* 0x000fe200078efcff */
[----:B------:R-:W-:Y:S01]  /*99850*/  FMUL R237, R237, UR27 ;  /* 0x0000001beded7c20 */ /* 0x000fe20008400000 */
[----:B------:R-:W-:Y:S01]  /*99860*/  F2FP.SATFINITE.E4M3.F32.PACK_AB_MERGE_C R22, RZ, R22, RZ ;  /* 0x00000016ff16723e */ /* 0x000fe200048070ff */
[----:B------:R-:W-:Y:S01]  /*99870*/  STL [R1+0x1cc4], R15 ;  /* 0x001cc40f01007387 */ /* 0x000fe20000100800 */
[----:B------:R-:W-:-:S02]  /*99880*/  F2FP.SATFINITE.E4M3.F32.PACK_AB_MERGE_C R23, RZ, R23, RZ ;  /* 0x00000017ff17723e */ /* 0x000fc400048070ff */
[----:B------:R-:W-:Y:S01]  /*99890*/  F2FP.SATFINITE.E4M3.F32.PACK_AB_MERGE_C R152, RZ, R152, RZ ;  /* 0x00000098ff98723e */ /* 0x000fe200048070ff */
[----:B------:R-:W-:Y:S01]  /*998a0*/  STL [R1+0x1cc0], R12 ;  /* 0x001cc00c01007387 */ /* 0x000fe20000100800 */
[----:B------:R-:W-:Y:S02]  /*998b0*/  F2FP.SATFINITE.E4M3.F32.PACK_AB_MERGE_C R153, RZ, R153, RZ ;  /* 0x00000099ff99723e */ /* 0x000fe400048070ff */
[----:B------:R-:W-:Y:S01]  /*998c0*/  F2FP.SATFINITE.E4M3.F32.PACK_AB_MERGE_C R154, RZ, R154, RZ ;  /* 0x0000009aff9a723e */ /* 0x000fe200048070ff */
[----:B------:R-:W-:Y:S01]  /*998d0*/  STL [R1+0x1cbc], R11 ;  /* 0x001cbc0b01007387 */ /* 0x000fe20000100800 */
[----:B0-----:R-:W-:Y:S02]  /*998e0*/  @!P4 IADD3 R36, P5, P3, R24, UR11, R26 ;  /* 0x0000000b1824cc10 */ /* 0x001fe4000fbbe01a */
[----:B------:R-:W-:Y:S01]  /*998f0*/  F2FP.SATFINITE.E4M3.F32.PACK_AB_MERGE_C R155, RZ, R155, RZ ;  /* 0x0000009bff9b723e */ /* 0x000fe200048070ff */
[----:B------:R-:W-:Y:S01]  /*99900*/  STL [R1+0x1cb8], R10 ;  /* 0x001cb80a01007387 */ /* 0x000fe20000100800 */
[----:B------:R-:W-:-:S02]  /*99910*/  @!P4 IADD3.X R37, R32, UR10, R27, P5, P3 ;  /* 0x0000000a2025cc10 */ /* 0x000fc4000afe641b */
[----:B------:R-:W-:Y:S01]  /*99920*/  ISETP.LT.OR P3, PT, R31, 0x2, !P1 ;  /* 0x000000021f00780c */ /* 0x000fe20004f61670 */
[----:B------:R-:W-:Y:S01]  /*99930*/  STL [R1+0x1cb4], R8 ;  /* 0x001cb40801007387 */ /* 0x000fe20000100800 */
[----:B------:R-:W-:Y:S02]  /*99940*/  F2FP.SATFINITE.E4M3.F32.PACK_AB_MERGE_C R156, RZ, R156, RZ ;  /* 0x0000009cff9c723e */ /* 0x000fe400048070ff */
[----:B------:R-:W-:Y:S01]  /*99950*/  F2FP.SATFINITE.E4M3.F32.PACK_AB_MERGE_C R157, RZ, R157, RZ ;  /* 0x0000009dff9d723e */ /* 0x000fe200048070ff */
[----:B------:R-:W-:Y:S01]  /*99960*/  STL [R1+0x1cb0], R7 ;  /* 0x001cb00701007387 */ /* 0x000fe20000100800 */
[----:B------:R-:W-:Y:S02]  /*99970*/  F2FP.SATFINITE.E4M3.F32.PACK_AB_MERGE_C R158, RZ, R158, RZ ;  /* 0x0000009eff9e723e */ /* 0x000fe400048070ff */
[----:B------:R-:W-:Y:S01]  /*99980*/  F2FP.SATFINITE.E4M3.F32.PACK_AB_MERGE_C R159, RZ, R159, RZ ;  /* 0x0000009fff9f723e */ /* 0x000fe200048070ff */
[----:B------:R-:W-:Y:S01]  /*99990*/  STL [R1+0x1cac], R6 ;  /* 0x001cac0601007387 */ /* 0x000fe20000100800 */
[----:B------:R-:W-:-:S02]  /*999a0*/  F2FP.SATFINITE.E4M3.F32.PACK_AB_MERGE_C R160, RZ, R160, RZ ;  /* 0x000000a0ffa0723e */ /* 0x000fc400048070ff */
[----:B------:R-:W-:Y:S01]  /*999b0*/  F2FP.SATFINITE.E4M3.F32.PACK_AB_MERGE_C R161, RZ, R161, RZ ;  /* 0x000000a1ffa1723e */ /* 0x000fe200048070ff */
[----:B------:R-:W0:Y:S01]  /*999c0*/  @!P3 LDC.64 R26, c[0x0][0x5c0] ;  /* 0x00017000ff1abb82 */ /* 0x000e220000000a00 */
[----:B------:R-:W-:Y:S01]  /*999d0*/  F2FP.SATFINITE.E4M3.F32.PACK_AB_MERGE_C R162, RZ, R162, RZ ;  /* 0x000000a2ffa2723e */ /* 0x000fe200048070ff */
[----:B------:R-:W-:Y:S01]  /*999e0*/  STL [R1+0x1ccc], R13 ;  /* 0x001ccc0d01007387 */ /* 0x000fe20000100800 */
[----:B------:R-:W-:Y:S02]  /*999f0*/  F2FP.SATFINITE.E4M3.F32.PACK_AB_MERGE_C R163, RZ, R163, RZ ;  /* 0x000000a3ffa3723e */ /* 0x000fe400048070ff */
[----:B------:R-:W-:Y:S02]  /*99a00*/  F2FP.SATFINITE.E4M3.F32.PACK_AB_MERGE_C R164, RZ, R164, RZ ;  /* 0x000000a4ffa4723e */ /* 0x000fe400048070ff */
[----:B------:R-:W-:Y:S02]  /*99a10*/  F2FP.SATFINITE.E4M3.F32.PACK_AB_MERGE_C R165, RZ, R165, RZ ;  /* 0x000000a5ffa5723e */ /* 0x000fe400048070ff */
[----:B------:R-:W-:-:S02]  /*99a20*/  F2FP.SATFINITE.E4M3.F32.PACK_AB_MERGE_C R166, RZ, R166, RZ ;  /* 0x000000a6ffa6723e */ /* 0x000fc400048070ff */
[----:B------:R-:W-:Y:S02]  /*99a30*/  F2FP.SATFINITE.E4M3.F32.PACK_AB_MERGE_C R167, RZ, R167, RZ ;  /* 0x000000a7ffa7723e */ /* 0x000fe400048070ff */
[----:B------:R-:W-:Y:S02]  /*99a40*/  F2FP.SATFINITE.E4M3.F32.PACK_AB_MERGE_C R168, RZ, R168, RZ ;  /* 0x000000a8ffa8723e */ /* 0x000fe400048070ff */
[----:B------:R-:W-:Y:S02]  /*99a50*/  F2FP.SATFINITE.E4M3.F32.PACK_AB_MERGE_C R169, RZ, R169, RZ ;  /* 0x000000a9ffa9723e */ /* 0x000fe400048070ff */
[----:B------:R-:W-:Y:S02]  /*99a60*/  F2FP.SATFINITE.E4M3.F32.PACK_AB_MERGE_C R170, RZ, R170, RZ ;  /* 0x000000aaffaa723e */ /* 0x000fe400048070ff */
[----:B------:R-:W-:Y:S02]  /*99a70*/  F2FP.SATFINITE.E4M3.F32.PACK_AB_MERGE_C R171, RZ, R171, RZ ;  /* 0x000000abffab723e */ /* 0x000fe400048070ff */
[----:B------:R-:W-:-:S02]  /*99a80*/  F2FP.SATFINITE.E4M3.F32.PACK_AB_MERGE_C R172, RZ, R172, RZ ;  /* 0x000000acffac723e */ /* 0x000fc400048070ff */
[----:B------:R-:W-:Y:S02]  /*99a90*/  F2FP.SATFINITE.E4M3.F32.PACK_AB_MERGE_C R173, RZ, R173, RZ ;  /* 0x000000adffad723e */ /* 0x000fe400048070ff */
[----:B0-----:R-:W-:Y:S02]  /*99aa0*/  @!P3 IADD3 R26, P2, R24, R26, RZ ;  /* 0x0000001a181ab210 */ /* 0x001fe40007f5e0ff */
[----:B------:R-:W-:Y:S02]  /*99ab0*/  F2FP.SATFINITE.E4M3.F32.PACK_AB_MERGE_C R174, RZ, R174, RZ ;  /* 0x000000aeffae723e */ /* 0x000fe400048070ff */
[----:B------:R-:W-:Y:S01]  /*99ac0*/  F2FP.SATFINITE.E4M3.F32.PACK_AB_MERGE_C R175, RZ, R175, RZ ;  /* 0x000000afffaf723e */ /* 0x000fe200048070ff */
[----:B------:R-:W-:Y:S01]  /*99ad0*/  @!P3 IMAD.X R27, R32, 0x1, R27, P2 ;  /* 0x00000001201bb824 */ /* 0x000fe200010e061b */
[----:B------:R-:W-:Y:S02]  /*99ae0*/  F2FP.SATFINITE.E4M3.F32.PACK_AB_MERGE_C R176, RZ, R176, RZ ;  /* 0x000000b0ffb0723e */ /* 0x000fe400048070ff */
[----:B------:R-:W-:-:S02]  /*99af0*/  F2FP.SATFINITE.E4M3.F32.PACK_AB_MERGE_C R177, RZ, R177, RZ ;  /* 0x000000b1ffb1723e */ /* 0x000fc400048070ff */
[----:B------:R0:W-:Y:S01]  /*99b00*/  @!P3 STG.E.U8 desc[UR32][R26.64+0x1], R18 ;  /* 0x000001121a00b986 */ /* 0x0001e2000c101120 */
[----:B------:R-:W-:Y:S02]  /*99b10*/  ISETP.LT.OR P3, PT, R31, 0x11, !P0 ;  /* 0x000000111f00780c */ /* 0x000fe40004761670 */
[----:B------:R-:W-:Y:S01]  /*99b20*/  F2FP.SATFINITE.E4M3.F32.PACK_AB_MERGE_C R178, RZ, R178, RZ ;  /* 0x000000b2ffb2723e */ /* 0x000fe200048070ff */
[----:B------:R1:W-:Y:S01]  /*99b30*/  @!P6 STG.E.U8 desc[UR32][R34.64], R19 ;  /* 0x000000132200e986 */ /* 0x0003e2000c101120 */
[----:B------:R-:W-:Y:S02]  /*99b40*/  F2FP.SATFINITE.E4M3.F32.PACK_AB_MERGE_C R179, RZ, R179, RZ ;  /* 0x000000b3ffb3723e */ /* 0x000fe400048070ff */
[----:B------:R-:W-:Y:S02]  /*99b50*/  F2FP.SATFINITE.E4M3.F32.PACK_AB_MERGE_C R180, RZ, R180, RZ ;  /* 0x000000b4ffb4723e */ /* 0x000fe400048070ff */
[----:B------:R-:W-:Y:S02]  /*99b60*/  F2FP.SATFINITE.E4M3.F32.PACK_AB_MERGE_C R181, RZ, R181, RZ ;  /* 0x000000b5ffb5723e */ /* 0x000fe400048070ff */
[----:B------:R-:W-:-:S02]  /*99b70*/  F2FP.SATFINITE.E4M3.F32.PACK_AB_MERGE_C R182, RZ, R182, RZ ;  /* 0x000000b6ffb6723e */ /* 0x000fc400048070ff */
[----:B------:R-:W-:Y:S01]  /*99b80*/  F2FP.SATFINITE.E4M3.F32.PACK_AB_MERGE_C R183, RZ, R183, RZ ;  /* 0x000000b7ffb7723e */ /* 0x000fe200048070ff */
[----:B0-----:R-:W0:Y:S01]  /*99b90*/  @!P3 LDC.64 R26, c[0x0][0x5c0] ;  /* 0x00017000ff1abb82 */ /* 0x001e220000000a00 */
[----:B------:R-:W-:Y:S02]  /*99ba0*/  F2FP.SATFINITE.E4M3.F32.PACK_AB_MERGE_C R184, RZ, R184, RZ ;  /* 0x000000b8ffb8723e */ /* 0x000fe400048070ff */
        /* <DEDUP_REMOVED lines=11> */
[----:B0-----:R-:W-:Y:S02]  /*99c60*/  @!P3 IADD3 R38, P2, P5, R24, UR11, R26 ;  /* 0x0000000b1826bc10 */ /* 0x001fe4000fd5e01a */
[----:B------:R-:W-:Y:S02]  /*99c70*/  F2FP.SATFINITE.E4M3.F32.PACK_AB_MERGE_C R196, RZ, R196, RZ ;  /* 0x000000c4ffc4723e */ /* 0x000fe400048070ff */
[----:B------:R-:W-:Y:S02]  /*99c80*/  @!P3 IADD3.X R39, R32, UR10, R27, P2, P5 ;  /* 0x0000000a2027bc10 */ /* 0x000fe400097ea41b */
[----:B------:R-:W-:Y:S02]  /*99c90*/  ISETP.LT.OR P5, PT, R31, 0x12, !P0 ;  /* 0x000000121f00780c */ /* 0x000fe400047a1670 */
[----:B------:R-:W-:-:S02]  /*99ca0*/  F2FP.SATFINITE.E4M3.F32.PACK_AB_MERGE_C R197, RZ, R197, RZ ;  /* 0x000000c5ffc5723e */ /* 0x000fc400048070ff */
[----:B------:R-:W-:Y:S02]  /*99cb0*/  F2FP.SATFINITE.E4M3.F32.PACK_AB_MERGE_C R198, RZ, R198, RZ ;  /* 0x000000c6ffc6723e */ /* 0x000fe400048070ff */
[----:B------:R-:W-:Y:S02]  /*99cc0*/  F2FP.SATFINITE.E4M3.F32.PACK_AB_MERGE_C R199, RZ, R199, RZ ;  /* 0x000000c7ffc7723e */ /* 0x000fe400048070ff */
[----:B------:R-:W-:Y:S02]  /*99cd0*/  F2FP.SATFINITE.E4M3.F32.PACK_AB_MERGE_C R200, RZ, R200, RZ ;  /* 0x000000c8ffc8723e */ /* 0x000fe400048070ff */
[----:B------:R-:W-:Y:S02]  /*99ce0*/  F2FP.SATFINITE.E4M3.F32.PACK_AB_MERGE_C R201, RZ, R201, RZ ;  /* 0x000000c9ffc9723e */ /* 0x000fe400048070ff */
[----:B------:R-:W-:Y:S01]  /*99cf0*/  F2FP.SATFINITE.E4M3.F32.PACK_AB_MERGE_C R202, RZ, R202, RZ ;  /* 0x000000caffca723e */ /* 0x000fe200048070ff */
[----:B-1----:R-:W0:Y:S01]  /*99d00*/  @!P5 LDC.64 R18, c[0x0][0x5c0] ;  /* 0x00017000ff12db82 */ /* 0x002e220000000a00 */
[----:B------:R-:W-:-:S02]  /*99d10*/  F2FP.SATFINITE.E4M3.F32.PACK_AB_MERGE_C R203, RZ, R203, RZ ;  /* 0x000000cbffcb723e */ /* 0x000fc400048070ff */
[----:B------:R-:W-:Y:S02]  /*99d20*/  F2FP.SATFINITE.E4M3.F32.PACK_AB_MERGE_C R204, RZ, R204, RZ ;  /* 0x000000ccffcc723e */ /* 0x000fe400048070ff */
[----:B------:R-:W-:Y:S02]  /*99d30*/  F2FP.SATFINITE.E4M3.F32.PACK_AB_MERGE_C R205, RZ, R205, RZ ;  /* 0x000000cdffcd723e */ /* 0x000fe400048070ff */
[----:B------:R-:W-:Y:S02]  /*99d40*/  F2FP.SATFINITE.E4M3.F32.PACK_AB_MERGE_C R206, RZ, R206, RZ ;  /* 0x000000ceffce723e */ /* 0x000fe400048070ff */
[----:B------:R-:W-:Y:S02]  /*99d50*/  @P0 LOP3.LUT R2, R2, 0x2000, RZ, 0xfc, !PT ;  /* 0x0000200002020812 */ /* 0x000fe400078efcff */
[----:B------:R-:W-:Y:S02]  /*99d60*/  F2FP.SATFINITE.E4M3.F32.PACK_AB_MERGE_C R207, RZ, R207, RZ ;  /* 0x000000cfffcf723e */ /* 0x000fe400048070ff */
[----:B------:R-:W-:-:S02]  /*99d70*/  F2FP.SATFINITE.E4M3.F32.PACK_AB_MERGE_C R208, RZ, R208, RZ ;  /* 0x000000d0ffd0723e */ /* 0x000fc400048070ff */
[----:B------:R-:W-:Y:S02]  /*99d80*/  F2FP.SATFINITE.E4M3.F32.PACK_AB_MERGE_C R209, RZ, R209, RZ ;  /* 0x000000d1ffd1723e */ /* 0x000fe400048070ff */
[----:B------:R-:W-:Y:S02]  /*99d90*/  F2FP.SATFINITE.E4M3.F32.PACK_AB_MERGE_C R210, RZ, R210, RZ ;  /* 0x000000d2ffd2723e */ /* 0x000fe400048070ff */
[----:B------:R-:W-:Y:S02]  /*99da0*/  F2FP.SATFINITE.E4M3.F32.PACK_AB_MERGE_C R211, RZ, R211, RZ ;  /* 0x000000d3ffd3723e */ /* 0x000fe400048070ff */
[----:B------:R-:W-:Y:S02]  /*99db0*/  F2FP.SATFINITE.E4M3.F32.PACK_AB_MERGE_C R212, RZ, R212, RZ ;  /* 0x000000d4ffd4723e */ /* 0x000fe400048070ff */
[----:B------:R-:W-:Y:S02]  /*99dc0*/  F2FP.SATFINITE.E4M3.F32.PACK_AB_MERGE_C R213, RZ, R213, RZ ;  /* 0x000000d5ffd5723e */ /* 0x000fe400048070ff */
[----:B0-----:R-:W-:-:S02]  /*99dd0*/  @!P5 IADD3 R26, P2, P6, R24, UR11, R18 ;  /* 0x0000000b181adc10 */ /* 0x001fc4000fe5e012 */
[----:B------:R-:W-:Y:S02]  /*99de0*/  F2FP.SATFINITE.E4M3.F32.PACK_AB_MERGE_C R214, RZ, R214, RZ ;  /* 0x000000d6ffd6723e */ /* 0x000fe400048070ff */
[----:B------:R-:W-:Y:S02]  /*99df0*/  @!P5 IADD3.X R27, R32, UR10, R19, P2, P6 ;  /* 0x0000000a201bdc10 */ /* 0x000fe400097ec413 */
[----:B------:R-:W-:Y:S02]  /*99e00*/  ISETP.LT.OR P5, PT, R31, 0x19, !P0 ;  /* 0x000000191f00780c */ /* 0x000fe400047a1670 */
[----:B------:R-:W-:Y:S02]  /*99e10*/  F2FP.SATFINITE.E4M3.F32.PACK_AB_MERGE_C R215, RZ, R215, RZ ;  /* 0x000000d7ffd7723e */ /* 0x000fe400048070ff */
[----:B------:R-:W-:Y:S02]  /*99e20*/  F2FP.SATFINITE.E4M3.F32.PACK_AB_MERGE_C R216, RZ, R216, RZ ;  /* 0x000000d8ffd8723e */ /* 0x000fe400048070ff */
[----:B------:R-:W-:Y:S01]  /*99e30*/  F2FP.SATFINITE.E4M3.F32.PACK_AB_MERGE_C R217, RZ, R217, RZ ;  /* 0x000000d9ffd9723e */ /* 0x000fe200048070ff */
[----:B--2---:R-:W-:Y:S01]  /*99e40*/  FMUL R17, R103, UR27 ;  /* 0x0000001b67117c20 */ /* 0x004fe20008400000 */
[----:B------:R-:W-:Y:S01]  /*99e50*/  F2FP.SATFINITE.E4M3.F32.PACK_AB_MERGE_C R218, RZ, R218, RZ ;  /* 0x000000daffda723e */ /* 0x000fe200048070ff */
[----:B------:R-:W2:Y:S01]  /*99e60*/  LDL.LU R103, [R1+0xe0c] ;  /* 0x000e0c0001677983 */ /* 0x000ea20000300800 */
[----:B------:R-:W-:-:S02]  /*99e70*/  F2FP.SATFINITE.E4M3.F32.PACK_AB_MERGE_C R219, RZ, R219, RZ ;  /* 0x000000dbffdb723e */ /* 0x000fc400048070ff */
[----:B------:R-:W-:Y:S01]  /*99e80*/  F2FP.SATFINITE.E4M3.F32.PACK_AB_MERGE_C R220, RZ, R220, RZ ;  /* 0x000000dcffdc723e */ /* 0x000fe200048070ff */
[----:B------:R-:W0:Y:S01]  /*99e90*/  @!P5 LDC.64 R18, c[0x0][0x5c0] ;  /* 0x00017000ff12db82 */ /* 0x000e220000000a00 */
        /* <DEDUP_REMOVED lines=15> */
[----:B------:R-:W-:Y:S02]  /*99f90*/  LOP3.LUT P5, RZ, R13, 0x2, RZ, 0xc0, !PT ;  /* 0x000000020dff7812 */ /* 0x000fe400078ac0ff */
[----:B------:R-:W-:-:S02]  /*99fa0*/  ISETP.LT.OR P2, PT, R31, 0x1a, !P0 ;  /* 0x0000001a1f00780c */ /* 0x000fc40004741670 */
[----:B------:R-:W-:Y:S02]  /*99fb0*/  F2FP.SATFINITE.E4M3.F32.PACK_AB_MERGE_C R234, RZ, R234, RZ ;  /* 0x000000eaffea723e */ /* 0x000fe400048070ff */
[----:B------:R-:W-:Y:S02]  /*99fc0*/  F2FP.SATFINITE.E4M3.F32.PACK_AB_MERGE_C R235, RZ, R235, RZ ;  /* 0x000000ebffeb723e */ /* 0x000fe400048070ff */
[----:B------:R-:W-:Y:S02]  /*99fd0*/  F2FP.SATFINITE.E4M3.F32.PACK_AB_MERGE_C R236, RZ, R236, RZ ;  /* 0x000000ecffec723e */ /* 0x000fe400048070ff */
[----:B------:R-:W-:-:S03]  /*99fe0*/  F2FP.SATFINITE.E4M3.F32.PACK_AB_MERGE_C R237, RZ, R237, RZ ;  /* 0x000000edffed723e */ /* 0x000fc600048070ff */
[----:B------:R-:W-:Y:S01]  /*99ff0*/  @!P5 STG.E.U8 desc[UR32][R28.64+0x1], R20 ;  /* 0x000001141c00d986 */ /* 0x000fe2000c101120 */
[----:B------:R-:W-:-:S13]  /*9a000*/  ISETP.LT.OR P5, PT, R31, 0x9, !P1 ;  /* 0x000000091f00780c */ /* 0x000fda0004fa1670 */
[----:B------:R-:W0:Y:S02]  /*9a010*/  @!P5 LDC.64 R18, c[0x0][0x5c0] ;  /* 0x00017000ff12db82 */ /* 0x000e240000000a00 */
[----:B0-----:R-:W-:-:S05]  /*9a020*/  @!P5 IADD3 R18, P6, R24, R18, RZ ;  /* 0x000000121812d210 */ /* 0x001fca0007fde0ff */
[----:B------:R-:W-:-:S05]  /*9a030*/  @!P5 IMAD.X R19, R32, 0x1, R19, P6 ;  /* 0x000000012013d824 */ /* 0x000fca00030e0613 */
[----:B------:R0:W-:Y:S02]  /*9a040*/  @!P5 STG.E.U8 desc[UR32][R18.64+0x8], R21 ;  /* 0x000008151200d986 */ /* 0x0001e4000c101120 */
[----:B0-----:R-:W0:Y:S02]  /*9a050*/  @!P2 LDC.64 R18, c[0x0][0x5c0] ;  /* 0x00017000ff12ab82 */ /* 0x001e240000000a00 */
[----:B0-----:R-:W-:-:S04]  /*9a060*/  @!P2 IADD3 R20, P5, P6, R24, UR11, R18 ;  /* 0x0000000b1814ac10 */ /* 0x001fc8000febe012 */
[----:B------:R-:W-:Y:S02]  /*9a070*/  @!P2 IADD3.X R21, R32, UR10, R19, P5, P6 ;  /* 0x0000000a2015ac10 */ /* 0x000fe4000afec413 */
[C---:B------:R-:W-:Y:S02]  /*9a080*/  ISETP.LT.OR P5, PT, R31.reuse, 0xa, !P1 ;  /* 0x0000000a1f00780c */ /* 0x040fe40004fa1670 */
[----:B------:R-:W-:-:S11]  /*9a090*/  ISETP.LT.OR P2, PT, R31, 0x21, !P0 ;  /* 0x000000211f00780c */ /* 0x000fd60004741670 */
[----:B------:R-:W0:Y:S02]  /*9a0a0*/  @!P5 LDC.64 R18, c[0x0][0x5c0] ;  /* 0x00017000ff12db82 */ /* 0x000e240000000a00 */
[----:B0-----:R-:W-:-:S05]  /*9a0b0*/  @!P5 IADD3 R18, P6, R24, R18, RZ ;  /* 0x000000121812d210 */ /* 0x001fca0007fde0ff */
[----:B------:R-:W-:-:S05]  /*9a0c0*/  @!P5 IMAD.X R19, R32, 0x1, R19, P6 ;  /* 0x000000012013d824 */ /* 0x000fca00030e0613 */
[----:B------:R0:W-:Y:S02]  /*9a0d0*/  @!P5 STG.E.U8 desc[UR32][R18.64+0x9], R22 ;  /* 0x000009161200d986 */ /* 0x0001e4000c101120 */
[----:B0-----:R-:W0:Y:S02]  /*9a0e0*/  @!P2 LDC.64 R18, c[0x0][0x5c0] ;  /* 0x00017000ff12ab82 */ /* 0x001e240000000a00 */
[----:B0-----:R-:W-:-:S04]  /*9a0f0*/  @!P2 IADD3 R34, P5, P6, R24, UR11, R18 ;  /* 0x0000000b1822ac10 */ /* 0x001fc8000febe012 */
[----:B------:R-:W-:Y:S02]  /*9a100*/  @!P2 IADD3.X R35, R32, UR10, R19, P5, P6 ;  /* 0x0000000a2023ac10 */ /* 0x000fe4000afec413 */
[----:B------:R-:W-:Y:S02]  /*9a110*/  ISETP.LT.OR P6, PT, R31, 0x22, !P0 ;  /* 0x000000221f00780c */ /* 0x000fe400047c1670 */
[----:B------:R-:W-:-:S11]  /*9a120*/  LOP3.LUT P2, RZ, R13, 0x1, RZ, 0xc0, !PT ;  /* 0x000000010dff7812 */ /* 0x000fd6000784c0ff */
[----:B------:R-:W0:Y:S02]  /*9a130*/  @!P6 LDC.64 R18, c[0x0][0x5c0] ;  /* 0x00017000ff12eb82 */ /* 0x000e240000000a00 */
[----:B------:R1:W-:Y:S04]  /*9a140*/  @!P2 STG.E.U8 desc[UR32][R40.64+0x8], R23 ;  /* 0x000008172800a986 */ /* 0x0003e8000c101120 */
[----:B------:R-:W-:Y:S01]  /*9a150*/  @!P4 STG.E.U8 desc[UR32][R36.64+0x9], R152 ;  /* 0x000009982400c986 */ /* 0x000fe2000c101120 */
[----:B0-----:R-:W-:-:S04]  /*9a160*/  @!P6 IADD3 R22, P2, P5, R24, UR11, R18 ;  /* 0x0000000b1816ec10 */ /* 0x001fc8000fd5e012 */
[----:B-1----:R-:W-:Y:S02]  /*9a170*/  @!P6 IADD3.X R23, R32, UR10, R19, P2, P5 ;  /* 0x0000000a2017ec10 */ /* 0x002fe400097ea413 */
[----:B------:R-:W-:-:S13]  /*9a180*/  ISETP.LT.OR P6, PT, R31, 0x29, !P0 ;  /* 0x000000291f00780c */ /* 0x000fda00047c1670 */
[----:B------:R-:W0:Y:S02]  /*9a190*/  @!P6 LDC.64 R18, c[0x0][0x5c0] ;  /* 0x00017000ff12eb82 */ /* 0x000e240000000a00 */
[----:B0-----:R-:W-:-:S04]  /*9a1a0*/  @!P6 IADD3 R46, P2, P5, R24, UR11, R18 ;  /* 0x0000000b182eec10 */ /* 0x001fc8000fd5e012 */
[----:B------:R-:W-:Y:S02]  /*9a1b0*/  @!P6 IADD3.X R47, R32, UR10, R19, P2, P5 ;  /* 0x0000000a202fec10 */ /* 0x000fe400097ea413 */
[----:B------:R-:W-:-:S13]  /*9a1c0*/  ISETP.LT.OR P2, PT, R31, 0x11, !P1 ;  /* 0x000000111f00780c */ /* 0x000fda0004f41670 */
[----:B------:R-:W0:Y:S02]  /*9a1d0*/  @!P2 LDC.64 R18, c[0x0][0x5c0] ;  /* 0x00017000ff12ab82 */ /* 0x000e240000000a00 */
[----:B0-----:R-:W-:-:S05]  /*9a1e0*/  @!P2 IADD3 R18, P4, R24, R18, RZ ;  /* 0x000000121812a210 */ /* 0x001fca0007f9e0ff */
[----:B------:R-:W-:Y:S01]  /*9a1f0*/  @!P2 IMAD.X R19, R32, 0x1, R19, P4 ;  /* 0x000000012013a824 */ /* 0x000fe200020e0613 */
[----:B------:R-:W-:-:S04]  /*9a200*/  ISETP.LT.OR P4, PT, R31, 0x2a, !P0 ;  /* 0x0000002a1f00780c */ /* 0x000fc80004781670 */
[----:B------:R0:W-:Y:S09]  /*9a210*/  @!P2 STG.E.U8 desc[UR32][R18.64+0x10], R153 ;  /* 0x000010991200a986 */ /* 0x0001f2000c101120 */
[----:B------:R-:W-:Y:S01]  /*9a220*/  @P4 LOP3.LUT R16, R16, 0x40000000, RZ, 0xfc, !PT ;  /* 0x4000000010104812 */ /* 0x000fe200078efcff */
[----:B0-----:R-:W0:Y:S03]  /*9a230*/  @!P4 LDC.64 R18, c[0x0][0x5c0] ;  /* 0x00017000ff12cb82 */ /* 0x001e260000000a00 */
[----:B------:R-:W-:-:S02]  /*9a240*/  LOP3.LUT R16, R16, 0x7fffffff, RZ, 0xc0, !PT ;  /* 0x7fffffff10107812 */ /* 0x000fc400078ec0ff */
[----:B0-----:R-:W-:-:S04]  /*9a250*/  @!P4 IADD3 R28, P2, P5, R24, UR11, R18 ;  /* 0x0000000b181ccc10 */ /* 0x001fc8000fd5e012 */
[----:B------:R-:W-:Y:S02]  /*9a260*/  @!P4 IADD3.X R29, R32, UR10, R19, P2, P5 ;  /* 0x0000000a201dcc10 */ /* 0x000fe400097ea413 */
[C---:B------:R-:W-:Y:S02]  /*9a270*/  ISETP.LT.OR P2, PT, R31.reuse, 0x12, !P1 ;  /* 0x000000121f00780c */ /* 0x040fe40004f41670 */
[----:B------:R-:W-:-:S11]  /*9a280*/  ISETP.LT.OR P4, PT, R31, 0x12, !P0 ;  /* 0x000000121f00780c */ /* 0x000fd60004781670 */
[----:B------:R-:W0:Y:S02]  /*9a290*/  @!P2 LDC.64 R18, c[0x0][0x5c0] ;  /* 0x00017000ff12ab82 */ /* 0x000e240000000a00 */
[----:B0-----:R-:W-:-:S05]  /*9a2a0*/  @!P2 IADD3 R18, P5, R24, R18, RZ ;  /* 0x000000121812a210 */ /* 0x001fca0007fbe0ff */
[----:B------:R-:W-:-:S05]  /*9a2b0*/  @!P2 IMAD.X R19, R32, 0x1, R19, P5 ;  /* 0x000000012013a824 */ /* 0x000fca00028e0613 */
[----:B------:R0:W-:Y:S01]  /*9a2c0*/  @!P2 STG.E.U8 desc[UR32][R18.64+0x11], R154 ;  /* 0x0000119a1200a986 */ /* 0x0001e2000c101120 */
[----:B------:R-:W-:-:S03]  /*9a2d0*/  ISETP.LT.OR P2, PT, R31, 0x31, !P0 ;  /* 0x000000311f00780c */ /* 0x000fc60004741670 */
[----:B------:R-:W-:Y:S01]  /*9a2e0*/  @!P3 STG.E.U8 desc[UR32][R38.64+0x10], R155 ;  /* 0x0000109b2600b986 */ /* 0x000fe2000c101120 */
[----:B------:R-:W-:-:S03]  /*9a2f0*/  ISETP.LT.OR P3, PT, R31, 0x32, !P0 ;  /* 0x000000321f00780c */ /* 0x000fc60004761670 */
[----:B------:R-:W-:Y:S01]  /*9a300*/  @!P4 STG.E.U8 desc[UR32][R26.64+0x11], R156 ;  /* 0x0000119c1a00c986 */ /* 0x000fe2000c101120 */
[----:B------:R-:W-:-:S05]  /*9a310*/  ISETP.LT.OR P4, PT, R31, 0x19, !P0 ;  /* 0x000000191f00780c */ /* 0x000fca0004781670 */
[----:B0-----:R-:W0:Y:S01]  /*9a320*/  @!P2 LDC.64 R18, c[0x0][0x5c0] ;  /* 0x00017000ff12ab82 */ /* 0x001e220000000a00 */
[----:B------:R-:W-:Y:S02]  /*9a330*/  @P2 LOP3.LUT R16, R16, 0x80000000, RZ, 0xfc, !PT ;  /* 0x8000000010102812 */ /* 0x000fe400078efcff */
[----:B0-----:R-:W-:-:S04]  /*9a340*/  @!P2 IADD3 R40, P5, P6, R24, UR11, R18 ;  /* 0x0000000b1828ac10 */ /* 0x001fc8000febe012 */
[----:B------:R-:W-:Y:S02]  /*9a350*/  @!P2 IADD3.X R41, R32, UR10, R19, P5, P6 ;  /* 0x0000000a2029ac10 */ /* 0x000fe4000afec413 */
[----:B------:R-:W0:Y:S01]  /*9a360*/  @!P3 LDC.64 R18, c[0x0][0x5c0] ;  /* 0x00017000ff12bb82 */ /* 0x000e220000000a00 */
[----:B------:R-:W-:Y:S02]  /*9a370*/  ISETP.LT.OR P2, PT, R31, 0x39, !P0 ;  /* 0x000000391f00780c */ /* 0x000fe40004741670 */
[----:B0-----:R-:W-:-:S04]  /*9a380*/  @!P3 IADD3 R36, P5, P6, R24, UR11, R18 ;  /* 0x0000000b1824bc10 */ /* 0x001fc8000febe012 */
[----:B------:R-:W-:-:S07]  /*9a390*/  @!P3 IADD3.X R37, R32, UR10, R19, P5, P6 ;  /* 0x0000000a2025bc10 */ /* 0x000fce000afec413 */
[----:B------:R-:W0:Y:S02]  /*9a3a0*/  @!P2 LDC.64 R18, c[0x0][0x5c0] ;  /* 0x00017000ff12ab82 */ /* 0x000e240000000a00 */
        /* <DEDUP_REMOVED lines=16> */
[----:B------:R0:W-:Y:S04]  /*9a4b0*/  @!P5 STG.E.U8 desc[UR32][R18.64+0x19], R158 ;  /* 0x0000199e1200d986 */ /* 0x0001e8000c101120 */
[----:B------:R-:W-:Y:S01]  /*9a4c0*/  @!P4 STG.E.U8 desc[UR32][R42.64+0x18], R159 ;  /* 0x0000189f2a00c986 */ /* 0x000fe2000c101120 */
[----:B------:R-:W-:Y:S01]  /*9a4d0*/  ISETP.LT.OR P4, PT, R31, 0x1a, !P0 ;  /* 0x0000001a1f00780c */ /* 0x000fe20004781670 */
[----:B0-----:R-:W0:-:S12]  /*9a4e0*/  @!P2 LDC.64 R18, c[0x0][0x5c0] ;  /* 0x00017000ff12ab82 */ /* 0x001e180000000a00 */
[----:B------:R-:W-:Y:S01]  /*9a4f0*/  @!P4 STG.E.U8 desc[UR32][R20.64+0x19], R160 ;  /* 0x000019a01400c986 */ /* 0x000fe2000c101120 */
[----:B------:R-:W-:Y:S02]  /*9a500*/  ISETP.LT.OR P4, PT, R31, 0x21, !P0 ;  /* 0x000000211f00780c */ /* 0x000fe40004781670 */
[----:B0-----:R-:W-:-:S04]  /*9a510*/  @!P2 IADD3 R44, P5, P6, R24, UR11, R18 ;  /* 0x0000000b182cac10 */ /* 0x001fc8000febe012 */
[----:B------:R-:W-:Y:S02]  /*9a520*/  @!P2 IADD3.X R45, R32, UR10, R19, P5, P6 ;  /* 0x0000000a202dac10 */ /* 0x000fe4000afec413 */
[----:B------:R-:W-:-:S13]  /*9a530*/  ISETP.LT.OR P2, PT, R31, 0x42, !P0 ;  /* 0x000000421f00780c */ /* 0x000fda0004741670 */
[----:B------:R-:W0:Y:S02]  /*9a540*/  @!P2 LDC.64 R18, c[0x0][0x5c0] ;  /* 0x00017000ff12ab82 */ /* 0x000e240000000a00 */
[----:B0-----:R-:W-:-:S04]  /*9a550*/  @!P2 IADD3 R38, P5, P6, R24, UR11, R18 ;  /* 0x0000000b1826ac10 */ /* 0x001fc8000febe012 */
[----:B------:R-:W-:Y:S02]  /*9a560*/  @!P2 IADD3.X R39, R32, UR10, R19, P5, P6 ;  /* 0x0000000a2027ac10 */ /* 0x000fe4000afec413 */
[----:B------:R-:W-:-:S13]  /*9a570*/  ISETP.LT.OR P2, PT, R31, 0x49, !P0 ;  /* 0x000000491f00780c */ /* 0x000fda0004741670 */
        /* <DEDUP_REMOVED lines=18> */
[----:B------:R1:W-:Y:S01]  /*9a6a0*/  @!P4 STG.E.U8 desc[UR32][R34.64+0x20], R163 ;  /* 0x000020a32200c986 */ /* 0x0003e2000c101120 */
[----:B------:R-:W-:Y:S01]  /*9a6b0*/  ISETP.LT.OR P4, PT, R31, 0x22, !P0 ;  /* 0x000000221f00780c */ /* 0x000fe20004781670 */
[----:B0-----:R-:W0:-:S12]  /*9a6c0*/  @!P2 LDC.64 R18, c[0x0][0x5c0] ;  /* 0x00017000ff12ab82 */ /* 0x001e180000000a00 */
[----:B------:R-:W-:Y:S01]  /*9a6d0*/  @!P4 STG.E.U8 desc[UR32][R22.64+0x21], R164 ;  /* 0x000021a41600c986 */ /* 0x000fe2000c101120 */
[----:B------:R-:W-:Y:S02]  /*9a6e0*/  ISETP.LT.OR P4, PT, R31, 0x29, !P0 ;  /* 0x000000291f00780c */ /* 0x000fe40004781670 */
[----:B0-----:R-:W-:-:S04]  /*9a6f0*/  @!P2 IADD3 R42, P5, P6, R24, UR11, R18 ;  /* 0x0000000b182aac10 */ /* 0x001fc8000febe012 */
[----:B------:R-:W-:Y:S02]  /*9a700*/  @!P2 IADD3.X R43, R32, UR10, R19, P5, P6 ;  /* 0x0000000a202bac10 */ /* 0x000fe4000afec413 */
[----:B------:R-:W-:-:S13]  /*9a710*/  ISETP.LT.OR P2, PT, R31, 0x52, !P0 ;  /* 0x000000521f00780c */ /* 0x000fda0004741670 */
[----:B------:R-:W1:Y:S02]  /*9a720*/  @!P2 LDC.64 R18, c[0x0][0x5c0] ;  /* 0x00017000ff12ab82 */ /* 0x000e640000000a00 */
[----:B-1----:R-:W-:-:S04]  /*9a730*/  @!P2 IADD3 R34, P5, P6, R24, UR11, R18 ;  /* 0x0000000b1822ac10 */ /* 0x002fc8000febe012 */
        /* <DEDUP_REMOVED lines=22> */
[----:B0-----:R-:W0:Y:S02]  /*9a8a0*/  @!P2 LDC.64 R18, c[0x0][0x5c0] ;  /* 0x00017000ff12ab82 */ /* 0x001e240000000a00 */
[----:B0-----:R-:W-:-:S04]  /*9a8b0*/  @!P2 IADD3 R50, P5, P6, R24, UR11, R18 ;  /* 0x0000000b1832ac10 */ /* 0x001fc8000febe012 */
[----:B------:R-:W-:-:S06]  /*9a8c0*/  @!P2 IADD3.X R51, R32, UR10, R19, P5, P6 ;  /* 0x0000000a2033ac10 */ /* 0x000fcc000afec413 */
[----:B------:R-:W1:Y:S01]  /*9a8d0*/  @!P4 LDC.64 R18, c[0x0][0x5c0] ;  /* 0x00017000ff12cb82 */ /* 0x000e620000000a00 */
[----:B------:R-:W-:Y:S02]  /*9a8e0*/  LOP3.LUT P2, RZ, R16, 0x80000000, RZ, 0xc0, !PT ;  /* 0x8000000010ff7812 */ /* 0x000fe4000784c0ff */
[----:B-1----:R-:W-:-:S04]  /*9a8f0*/  @!P4 IADD3 R46, P5, P6, R24, UR11, R18 ;  /* 0x0000000b182ecc10 */ /* 0x002fc8000febe012 */
[----:B------:R-:W-:Y:S02]  /*9a900*/  @!P4 IADD3.X R47, R32, UR10, R19, P5, P6 ;  /* 0x0000000a202fcc10 */ /* 0x000fe4000afec413 */
[----:B------:R-:W-:-:S13]  /*9a910*/  ISETP.LT.OR P4, PT, R31, 0x69, !P0 ;  /* 0x000000691f00780c */ /* 0x000fda0004781670 */
[----:B------:R-:W0:Y:S02]  /*9a920*/  @!P4 LDC.64 R18, c[0x0][0x5c0] ;  /* 0x00017000ff12cb82 */ /* 0x000e240000000a00 */
[----:B0-----:R-:W-:-:S04]  /*9a930*/  @!P4 IADD3 R60, P5, P6, R24, UR11, R18 ;  /* 0x0000000b183ccc10 */ /* 0x001fc8000febe012 */
[----:B------:R-:W-:Y:S02]  /*9a940*/  @!P4 IADD3.X R61, R32, UR10, R19, P5, P6 ;  /* 0x0000000a203dcc10 */ /* 0x000fe4000afec413 */
[C---:B------:R-:W-:Y:S02]  /*9a950*/  LOP3.LUT P4, RZ, R16.reuse, 0x40000000, RZ, 0xc0, !PT ;  /* 0x4000000010ff7812 */ /* 0x040fe4000788c0ff */
[----:B------:R-:W-:Y:S02]  /*9a960*/  ISETP.LT.OR P6, PT, R31, 0x6a, !P0 ;  /* 0x0000006a1f00780c */ /* 0x000fe400047c1670 */
[----:B------:R-:W-:-:S09]  /*9a970*/  LOP3.LUT R16, R16, 0xefffffff, RZ, 0xc0, !PT ;  /* 0xefffffff10107812 */ /* 0x000fd200078ec0ff */
        /* <DEDUP_REMOVED lines=16> */
[----:B------:R-:W-:-:S03]  /*9aa80*/  ISETP.LT.OR P2, PT, R31, 0x72, !P0 ;  /* 0x000000721f00780c */ /* 0x000fc60004741670 */
[----:B------:R-:W-:Y:S01]  /*9aa90*/  @!P3 STG.E.U8 desc[UR32][R36.64+0x31], R172 ;  /* 0x000031ac2400b986 */ /* 0x000fe2000c101120 */
[----:B------:R-:W-:Y:S01]  /*9aaa0*/  ISETP.LT.OR P3, PT, R31, 0x39, !P1 ;  /* 0x000000391f00780c */ /* 0x000fe20004f61670 */
[----:B0-----:R-:W0:Y:S08]  /*9aab0*/  @!P6 LDC.64 R18, c[0x0][0x5c0] ;  /* 0x00017000ff12eb82 */ /* 0x001e300000000a00 */
[----:B------:R-:W-:-:S04]  /*9aac0*/  @P2 LOP3.LUT R16, R16, 0x10000000, RZ, 0xfc, !PT ;  /* 0x1000000010102812 */ /* 0x000fc800078efcff */
[----:B------:R-:W-:Y:S02]  /*9aad0*/  LOP3.LUT R16, R16, 0xdfffffff, RZ, 0xc0, !PT ;  /* 0xdfffffff10107812 */ /* 0x000fe400078ec0ff */
[----:B0-----:R-:W-:-:S04]  /*9aae0*/  @!P6 IADD3 R54, P4, P5, R24, UR11, R18 ;  /* 0x0000000b1836ec10 */ /* 0x001fc8000fd9e012 */
[----:B------:R-:W-:Y:S02]  /*9aaf0*/  @!P6 IADD3.X R55, R32, UR10, R19, P4, P5 ;  /* 0x0000000a2037ec10 */ /* 0x000fe4000a7ea413 */
[----:B------:R-:W1:Y:S02]  /*9ab00*/  @!P2 LDC.64 R18, c[0x0][0x5c0] ;  /* 0x00017000ff12ab82 */ /* 0x000e640000000a00 */
[----:B-1----:R-:W-:-:S04]  /*9ab10*/  @!P2 IADD3 R40, P4, P5, R24, UR11, R18 ;  /* 0x0000000b1828ac10 */ /* 0x002fc8000fd9e012 */
[----:B------:R-:W-:Y:S02]  /*9ab20*/  @!P2 IADD3.X R41, R32, UR10, R19, P4, P5 ;  /* 0x0000000a2029ac10 */ /* 0x000fe4000a7ea413 */
[C---:B------:R-:W-:Y:S02]  /*9ab30*/  ISETP.LT.OR P4, PT, R31.reuse, 0x79, !P0 ;  /* 0x000000791f00780c */ /* 0x040fe40004781670 */
[----:B------:R-:W-:-:S11]  /*9ab40*/  ISETP.LT.OR P2, PT, R31, 0x39, !P0 ;  /* 0x000000391f00780c */ /* 0x000fd60004741670 */
[----:B------:R-:W0:Y:S01]  /*9ab50*/  @!P4 LDC.64 R18, c[0x0][0x5c0] ;  /* 0x00017000ff12cb82 */ /* 0x000e220000000a00 */
[----:B------:R-:W-:Y:S02]  /*9ab60*/  @P4 LOP3.LUT R16, R16, 0x20000000, RZ, 0xfc, !PT ;  /* 0x2000000010104812 */ /* 0x000fe400078efcff */
[----:B0-----:R-:W-:-:S04]  /*9ab70*/  @!P4 IADD3 R64, P5, P6, R24, UR11, R18 ;  /* 0x0000000b1840cc10 */ /* 0x001fc8000febe012 */
[----:B------:R-:W-:Y:S02]  /*9ab80*/  @!P4 IADD3.X R65, R32, UR10, R19, P5, P6 ;  /* 0x0000000a2041cc10 */ /* 0x000fe4000afec413 */
[----:B------:R-:W0:Y:S01]  /*9ab90*/  @!P3 LDC.64 R18, c[0x0][0x5c0] ;  /* 0x00017000ff12bb82 */ /* 0x000e220000000a00 */
[----:B------:R-:W-:-:S13]  /*9aba0*/  ISETP.LT.OR P4, PT, R31, 0x81, !P0 ;  /* 0x000000811f00780c */ /* 0x000fda0004781670 */
[----:B------:R-:W-:-:S04]  /*9abb0*/  @P4 LOP3.LUT R0, R0, 0x8000, RZ, 0xfc, !PT ;  /* 0x0000800000004812 */ /* 0x000fc800078efcff */
[----:B------:R-:W-:Y:S02]  /*9abc0*/  LOP3.LUT R0, R0, 0xffffffbf, RZ, 0xc0, !PT ;  /* 0xffffffbf00007812 */ /* 0x000fe400078ec0ff */
[----:B0-----:R-:W-:-:S05]  /*9abd0*/  @!P3 IADD3 R18, P5, R24, R18, RZ ;  /* 0x000000121812b210 */ /* 0x001fca0007fbe0ff */
[----:B------:R-:W-:-:S05]  /*9abe0*/  @!P3 IMAD.X R19, R32, 0x1, R19, P5 ;  /* 0x000000012013b824 */ /* 0x000fca00028e0613 */
[----:B------:R0:W-:Y:S01]  /*9abf0*/  @!P3 STG.E.U8 desc[UR32][R18.64+0x38], R173 ;  /* 0x000038ad1200b986 */ /* 0x0001e2000c101120 */
[----:B------:R-:W-:-:S13]  /*9ac00*/  ISETP.LT.OR P3, PT, R31, 0x7a, !P0 ;  /* 0x0000007a1f00780c */ /* 0x000fda0004761670 */
[----:B0-----:R-:W0:Y:S02]  /*9ac10*/  @!P3 LDC.64 R18, c[0x0][0x5c0] ;  /* 0x00017000ff12bb82 */ /* 0x001e240000000a00 */
[----:B0-----:R-:W-:-:S04]  /*9ac20*/  @!P3 IADD3 R36, P5, P6, R24, UR11, R18 ;  /* 0x0000000b1824bc10 */ /* 0x001fc8000febe012 */
[----:B------:R-:W-:Y:S02]  /*9ac30*/  @!P3 IADD3.X R37, R32, UR10, R19, P5, P6 ;  /* 0x0000000a2025bc10 */ /* 0x000fe4000afec413 */
[----:B------:R-:W-:-:S13]  /*9ac40*/  ISETP.LT.OR P5, PT, R31, 0x3a, !P1 ;  /* 0x0000003a1f00780c */ /* 0x000fda0004fa1670 */
[----:B------:R-:W0:Y:S02]  /*9ac50*/  @!P5 LDC.64 R18, c[0x0][0x5c0] ;  /* 0x00017000ff12db82 */ /* 0x000e240000000a00 */
[----:B0-----:R-:W-:-:S05]  /*9ac60*/  @!P5 IADD3 R18, P6, R24, R18, RZ ;  /* 0x000000121812d210 */ /* 0x001fca0007fde0ff */
[----:B------:R-:W-:-:S05]  /*9ac70*/  @!P5 IMAD.X R19, R32, 0x1, R19, P6 ;  /* 0x000000012013d824 */ /* 0x000fca00030e0613 */
[----:B------:R0:W-:Y:S04]  /*9ac80*/  @!P5 STG.E.U8 desc[UR32][R18.64+0x39], R174 ;  /* 0x000039ae1200d986 */ /* 0x0001e8000c101120 */
[----:B------:R1:W-:Y:S01]  /*9ac90*/  @!P2 STG.E.U8 desc[UR32][R48.64+0x38], R175 ;  /* 0x000038af3000a986 */ /* 0x0003e2000c101120 */
[----:B------:R-:W-:Y:S01]  /*9aca0*/  ISETP.LT.OR P2, PT, R31, 0x82, !P0 ;  /* 0x000000821f00780c */ /* 0x000fe20004741670 */
[----:B0-----:R-:W0:-:S12]  /*9acb0*/  @!P4 LDC.64 R18, c[0x0][0x5c0] ;  /* 0x00017000ff12cb82 */ /* 0x001e180000000a00 */
[----:B------:R-:W-:-:S04]  /*9acc0*/  @P2 LOP3.LUT R0, R0, 0x40, RZ, 0xfc, !PT ;  /* 0x0000004000002812 */ /* 0x000fc800078efcff */
[----:B------:R-:W-:Y:S02]  /*9acd0*/  LOP3.LUT R0, R0, 0xfffeffff, RZ, 0xc0, !PT ;  /* 0xfffeffff00007812 */ /* 0x000fe400078ec0ff */
[----:B0-----:R-:W-:-:S04]  /*9ace0*/  @!P4 IADD3 R58, P5, P6, R24, UR11, R18 ;  /* 0x0000000b183acc10 */ /* 0x001fc8000febe012 */
[----:B------:R-:W-:Y:S02]  /*9acf0*/  @!P4 IADD3.X R59, R32, UR10, R19, P5, P6 ;  /* 0x0000000a203bcc10 */ /* 0x000fe4000afec413 */
[----:B------:R-:W1:Y:S01]  /*9ad00*/  @!P2 LDC.64 R18, c[0x0][0x5c0] ;  /* 0x00017000ff12ab82 */ /* 0x000e620000000a00 */
[----:B------:R-:W-:-:S13]  /*9ad10*/  ISETP.LT.OR P4, PT, R31, 0x89, !P0 ;  /* 0x000000891f00780c */ /* 0x000fda0004781670 */
[----:B------:R-:W-:-:S04]  /*9ad20*/  @P4 LOP3.LUT R0, R0, 0x10000, RZ, 0xfc, !PT ;  /* 0x0001000000004812 */ /* 0x000fc800078efcff */
[----:B------:R-:W-:Y:S02]  /*9ad30*/  LOP3.LUT R0, R0, 0xfffffffd, RZ, 0xc0, !PT ;  /* 0xfffffffd00007812 */ /* 0x000fe400078ec0ff */
[----:B-1----:R-:W-:-:S04]  /*9ad40*/  @!P2 IADD3 R48, P5, P6, R24, UR11, R18 ;  /* 0x0000000b1830ac10 */ /* 0x002fc8000febe012 */
[----:B------:R-:W-:Y:S02]  /*9ad50*/  @!P2 IADD3.X R49, R32, UR10, R19, P5, P6 ;  /* 0x0000000a2031ac10 */ /* 0x000fe4000afec413 */
[----:B------:R-:W0:Y:S01]  /*9ad60*/  @!P4 LDC.64 R18, c[0x0][0x5c0] ;  /* 0x00017000ff12cb82 */ /* 0x000e220000000a00 */
[----:B------:R-:W-:-:S13]  /*9ad70*/  ISETP.LT.OR P2, PT, R31, 0x3a, !P0 ;  /* 0x0000003a1f00780c */ /* 0x000fda0004741670 */
[----:B------:R-:W-:Y:S01]  /*9ad80*/  @!P2 STG.E.U8 desc[UR32][R26.64+0x39], R176 ;  /* 0x000039b01a00a986 */ /* 0x000fe2000c101120 */
[----:B------:R-:W-:Y:S02]  /*9ad90*/  ISETP.LT.OR P2, PT, R31, 0x8a, !P0 ;  /* 0x0000008a1f00780c */ /* 0x000fe40004741670 */
[----:B0-----:R-:W-:-:S04]  /*9ada0*/  @!P4 IADD3 R68, P5, P6, R24, UR11, R18 ;  /* 0x0000000b1844cc10 */ /* 0x001fc8000febe012 */
[----:B------:R-:W-:Y:S02]  /*9adb0*/  @!P4 IADD3.X R69, R32, UR10, R19, P5, P6 ;  /* 0x0000000a2045cc10 */ /* 0x000fe4000afec413 */
[C---:B------:R-:W-:Y:S02]  /*9adc0*/  ISETP.LT.OR P5, PT, R31.reuse, 0x41, !P1 ;  /* 0x000000411f00780c */ /* 0x040fe40004fa1670 */
[----:B------:R-:W-:-:S03]  /*9add0*/  ISETP.LT.OR P4, PT, R31, 0x91, !P0 ;  /* 0x000000911f00780c */ /* 0x000fc60004781670 */
[----:B------:R-:W-:-:S04]  /*9ade0*/  @P2 LOP3.LUT R0, R0, 0x2, RZ, 0xfc, !PT ;  /* 0x0000000200002812 */ /* 0x000fc800078efcff */
[----:B------:R-:W-:-:S04]  /*9adf0*/  LOP3.LUT R0, R0, 0xfffdffff, RZ, 0xc0, !PT ;  /* 0xfffdffff00007812 */ /* 0x000fc800078ec0ff */
[----:B------:R-:W0:Y:S02]  /*9ae00*/  @!P5 LDC.64 R18, c[0x0][0x5c0] ;  /* 0x00017000ff12db82 */ /* 0x000e240000000a00 */
[----:B------:R-:W-:-:S04]  /*9ae10*/  @P4 LOP3.LUT R0, R0, 0x20000, RZ, 0xfc, !PT ;  /* 0x0002000000004812 */ /* 0x000fc800078efcff */
[----:B------:R-:W-:Y:S02]  /*9ae20*/  LOP3.LUT R0, R0, 0xffffff7f, RZ, 0xc0, !PT ;  /* 0xffffff7f00007812 */ /* 0x000fe400078ec0ff */
        /* <DEDUP_REMOVED lines=243> */
[----:B------:R-:W-:-:S04]  /*9bd60*/  @P2 LOP3.LUT R0, R0, 0x4000, RZ, 0xfc, !PT ;  /* 0x0000400000002812 */ /* 0x000fc800078efcff */
[----:B------:R-:W-:Y:S02]  /*9bd70*/  LOP3.LUT R0, R0, 0x7fffffff, RZ, 0xc0, !PT ;  /* 0x7fffffff00007812 */ /* 0x000fe400078ec0ff */
[----:B0-----:R-:W-:-:S04]  /*9bd80*/  @!P4 IADD3 R92, P5, P6, R24, UR11, R18 ;  /* 0x0000000b185ccc10 */ /* 0x001fc8000febe012 */
[----:B------:R-:W-:Y:S02]  /*9bd90*/  @!P4 IADD3.X R93, R32, UR10, R19, P5, P6 ;  /* 0x0000000a205dcc10 */ /* 0x000fe4000afec413 */
[----:B------:R-:W0:Y:S01]  /*9bda0*/  @!P2 LDC.64 R18, c[0x0][0x5c0] ;  /* 0x00017000ff12ab82 */ /* 0x000e220000000a00 */
[----:B------:R-:W-:Y:S02]  /*9bdb0*/  LOP3.LUT P4, RZ, R16, 0x20000000, RZ, 0xc0, !PT ;  /* 0x2000000010ff7812 */ /* 0x000fe4000788c0ff */
[----:B0-----:R-:W-:-:S04]  /*9bdc0*/  @!P2 IADD3 R88, P5, P6, R24, UR11, R18 ;  /* 0x0000000b1858ac10 */ /* 0x001fc8000febe012 */
[----:B------:R-:W-:Y:S02]  /*9bdd0*/  @!P2 IADD3.X R89, R32, UR10, R19, P5, P6 ;  /* 0x0000000a2059ac10 */ /* 0x000fe4000afec413 */
[----:B------:R-:W-:-:S13]  /*9bde0*/  ISETP.LT.OR P2, PT, R31, 0xf9, !P0 ;  /* 0x000000f91f00780c */ /* 0x000fda0004741670 */
[----:B------:R-:W0:Y:S01]  /*9bdf0*/  @!P2 LDC.64 R18, c[0x0][0x5c0] ;  /* 0x00017000ff12ab82 */ /* 0x000e220000000a00 */
[----:B------:R-:W-:-:S04]  /*9be00*/  @P2 LOP3.LUT R5, R5, 0x1, RZ, 0xfc, !PT ;  /* 0x0000000105052812 */ /* 0x000fc800078efcff */
[----:B------:R-:W-:Y:S02]  /*9be10*/  LOP3.LUT R5, R5, 0xfffffffb, RZ, 0xc0, !PT ;  /* 0xfffffffb05057812 */ /* 0x000fe400078ec0ff */
[----:B0-----:R-:W-:-:S04]  /*9be20*/  @!P2 IADD3 R100, P5, P6, R24, UR11, R18 ;  /* 0x0000000b1864ac10 */ /* 0x001fc8000febe012 */
[----:B------:R-:W-:Y:S02]  /*9be30*/  @!P2 IADD3.X R101, R32, UR10, R19, P5, P6 ;  /* 0x0000000a2065ac10 */ /* 0x000fe4000afec413 */
[----:B------:R-:W-:Y:S02]  /*9be40*/  LOP3.LUT P2, RZ, R16, 0x10000000, RZ, 0xc0, !PT ;  /* 0x1000000010ff7812 */ /* 0x000fe4000784c0ff */
[----:B------:R-:W-:Y:S02]  /*9be50*/  ISETP.LT.OR P6, PT, R31, 0xfa, !P0 ;  /* 0x000000fa1f00780c */ /* 0x000fe400047c1670 */
[----:B------:R-:W-:Y:S02]  /*9be60*/  ISETP.GE.AND P0, PT, R30, 0x81, PT ;  /* 0x000000811e00780c */ /* 0x000fe40003f06270 */
[----:B------:R-:W-:-:S07]  /*9be70*/  LOP3.LUT R16, R16, 0xfbffffff, RZ, 0xc0, !PT ;  /* 0xfbffffff10107812 */ /* 0x000fce00078ec0ff */
[----:B------:R-:W-:Y:S01]  /*9be80*/  @!P2 STG.E.U8 desc[UR32][R40.64+0x71], R204 ;  /* 0x000071cc2800a986 */ /* 0x000fe2000c101120 */
[----:B------:R-:W-:Y:S02]  /*9be90*/  ISETP.LT.OR P2, PT, R31, 0x79, !P1 ;  /* 0x000000791f00780c */ /* 0x000fe40004f41670 */
[----:B------:R-:W-:-:S04]  /*9bea0*/  @P6 LOP3.LUT R0, R0, 0x80000000, RZ, 0xfc, !PT ;  /* 0x8000000000006812 */ /* 0x000fc800078efcff */
[----:B------:R-:W-:-:S04]  /*9beb0*/  LOP3.LUT R0, R0, 0xfff7ffff, RZ, 0xc0, !PT ;  /* 0xfff7ffff00007812 */ /* 0x000fc800078ec0ff */
[----:B------:R-:W-:-:S03]  /*9bec0*/  @P0 LOP3.LUT R0, R0, 0x80000, RZ, 0xfc, !PT ;  /* 0x0008000000000812 */ /* 0x000fc600078efcff */
[----:B------:R-:W0:Y:S02]  /*9bed0*/  @!P2 LDC.64 R18, c[0x0][0x5c0] ;  /* 0x00017000ff12ab82 */ /* 0x000e240000000a00 */
[----:B0-----:R-:W-:-:S05]  /*9bee0*/  @!P2 IADD3 R18, P5, R24, R18, RZ ;  /* 0x000000121812a210 */ /* 0x001fca0007fbe0ff */
[----:B------:R-:W-:-:S05]  /*9bef0*/  @!P2 IMAD.X R19, R32, 0x1, R19, P5 ;  /* 0x000000012013a824 */ /* 0x000fca00028e0613 */
[----:B------:R0:W-:Y:S02]  /*9bf00*/  @!P2 STG.E.U8 desc[UR32][R18.64+0x78], R205 ;  /* 0x000078cd1200a986 */ /* 0x0001e4000c101120 */
[----:B0-----:R-:W0:Y:S02]  /*9bf10*/  @!P6 LDC.64 R18, c[0x0][0x5c0] ;  /* 0x00017000ff12eb82 */ /* 0x001e240000000a00 */
[----:B0-----:R-:W-:-:S04]  /*9bf20*/  @!P6 IADD3 R90, P2, P5, R24, UR11, R18 ;  /* 0x0000000b185aec10 */ /* 0x001fc8000fd5e012 */
[----:B------:R-:W-:Y:S02]  /*9bf30*/  @!P6 IADD3.X R91, R32, UR10, R19, P2, P5 ;  /* 0x0000000a205bec10 */ /* 0x000fe400097ea413 */
[----:B------:R-:W-:-:S13]  /*9bf40*/  ISETP.LT.OR P2, PT, R31, 0x7a, !P1 ;  /* 0x0000007a1f00780c */ /* 0x000fda0004f41670 */
[----:B------:R-:W0:Y:S02]  /*9bf50*/  @!P2 LDC.64 R18, c[0x0][0x5c0] ;  /* 0x00017000ff12ab82 */ /* 0x000e240000000a00 */
[----:B0-----:R-:W-:-:S05]  /*9bf60*/  @!P2 IADD3 R18, P5, R24, R18, RZ ;  /* 0x000000121812a210 */ /* 0x001fca0007fbe0ff */
[----:B------:R-:W-:-:S05]  /*9bf70*/  @!P2 IMAD.X R19, R32, 0x1, R19, P5 ;  /* 0x000000012013a824 */ /* 0x000fca00028e0613 */
[----:B------:R0:W-:Y:S01]  /*9bf80*/  @!P2 STG.E.U8 desc[UR32][R18.64+0x79], R206 ;  /* 0x000079ce1200a986 */ /* 0x0001e2000c101120 */
[C---:B------:R-:W-:Y:S02]  /*9bf90*/  ISETP.LT.OR P2, PT, R31.reuse, 0x1, !P0 ;  /* 0x000000011f00780c */ /* 0x040fe40004741670 */
[----:B------:R-:W-:Y:S01]  /*9bfa0*/  LOP3.LUT P0, RZ, R0, 0x8000, RZ, 0xc0, !PT ;  /* 0x0000800000ff7812 */ /* 0x000fe2000780c0ff */
[----:B------:R-:W-:Y:S04]  /*9bfb0*/  @!P4 STG.E.U8 desc[UR32][R64.64+0x78], R207 ;  /* 0x000078cf4000c986 */ /* 0x000fe8000c101120 */
[----:B------:R-:W-:Y:S01]  /*9bfc0*/  @!P3 STG.E.U8 desc[UR32][R36.64+0x79], R208 ;  /* 0x000079d02400b986 */ /* 0x000fe2000c101120 */
[----:B------:R-:W-:-:S05]  /*9bfd0*/  ISETP.LT.OR P3, PT, R31, 0x81, !P1 ;  /* 0x000000811f00780c */ /* 0x000fca0004f61670 */
[----:B0-----:R-:W0:Y:S01]  /*9bfe0*/  @!P2 LDC.64 R18, c[0x0][0x5c0] ;  /* 0x00017000ff12ab82 */ /* 0x001e220000000a00 */
[----:B------:R-:W-:-:S04]  /*9bff0*/  @P2 LOP3.LUT R16, R16, 0x4000000, RZ, 0xfc, !PT ;  /* 0x0400000010102812 */ /* 0x000fc800078efcff */
[----:B------:R-:W-:Y:S02]  /*9c000*/  LOP3.LUT R16, R16, 0xf7ffffff, RZ, 0xc0, !PT ;  /* 0xf7ffffff10107812 */ /* 0x000fe400078ec0ff */
[----:B0-----:R-:W-:-:S04]  /*9c010*/  @!P2 IADD3 R54, P5, P6, R24, UR9, R18 ;  /* 0x000000091836ac10 */ /* 0x001fc8000febe012 */
[----:B------:R-:W-:Y:S02]  /*9c020*/  @!P2 IADD3.X R55, R32, UR8, R19, P5, P6 ;  /* 0x000000082037ac10 */ /* 0x000fe4000afec413 */
[----:B------:R-:W-:-:S04]  /*9c030*/  LOP3.LUT P2, RZ, R0, 0x80000, RZ, 0xc0, !PT ;  /* 0x0008000000ff7812 */ /* 0x000fc8000784c0ff */
[----:B------:R-:W-:-:S13]  /*9c040*/  ISETP.LT.OR P4, PT, R31, 0x2, !P2 ;  /* 0x000000021f00780c */ /* 0x000fda0005781670 */
[----:B------:R-:W0:Y:S01]  /*9c050*/  @!P4 LDC.64 R18, c[0x0][0x5c0] ;  /* 0x00017000ff12cb82 */ /* 0x000e220000000a00 */
[----:B------:R-:W-:Y:S02]  /*9c060*/  @P4 LOP3.LUT R16, R16, 0x8000000, RZ, 0xfc, !PT ;  /* 0x0800000010104812 */ /* 0x000fe400078efcff */
        /* <DEDUP_REMOVED lines=8> */
[----:B------:R-:W0:Y:S01]  /*9c0f0*/  @!P3 LDC.64 R18, c[0x0][0x5c0] ;  /* 0x00017000ff12bb82 */ /* 0x000e220000000a00 */
[----:B------:R-:W-:Y:S02]  /*9c100*/  ISETP.LT.OR P6, PT, R31, 0xa, !P2 ;  /* 0x0000000a1f00780c */ /* 0x000fe400057c1670 */
[C---:B------:R-:W-:Y:S02]  /*9c110*/  LOP3.LUT P4, RZ, R0.reuse, 0x40, RZ, 0xc0, !PT ;  /* 0x0000004000ff7812 */ /* 0x040fe4000788c0ff */
[----:B------:R-:W-:-:S09]  /*9c120*/  LOP3.LUT R0, R0, 0xffff7fff, RZ, 0xc0, !PT ;  /* 0xffff7fff00007812 */ /* 0x000fd200078ec0ff */
        /* <DEDUP_REMOVED lines=11> */
[----:B------:R-:W-:-:S04]  /*9c1e0*/  @P6 LOP3.LUT R5, R5, 0x8, RZ, 0xfc, !PT ;  /* 0x0000000805056812 */ /* 0x000fc800078efcff */
[----:B------:R-:W-:Y:S02]  /*9c1f0*/  LOP3.LUT R5, R5, 0xffffffef, RZ, 0xc0, !PT ;  /* 0xffffffef05057812 */ /* 0x000fe400078ec0ff */
[----:B0-----:R-:W-:-:S05]  /*9c200*/  @!P3 IADD3 R18, P5, R24, R18, RZ ;  /* 0x000000121812b210 */ /* 0x001fca0007fbe0ff */
[----:B------:R-:W-:-:S05]  /*9c210*/  @!P3 IMAD.X R19, R32, 0x1, R19, P5 ;  /* 0x000000012013b824 */ /* 0x000fca00028e0613 */
[----:B------:R0:W-:Y:S04]  /*9c220*/  @!P3 STG.E.U8 desc[UR32][R18.64+0x81], R210 ;  /* 0x000081d21200b986 */ /* 0x0001e8000c101120 */
[----:B------:R1:W-:Y:S01]  /*9c230*/  @!P0 STG.E.U8 desc[UR32][R58.64+0x80], R211 ;  /* 0x000080d33a008986 */ /* 0x0003e2000c101120 */
[----:B------:R-:W-:-:S03]  /*9c240*/  ISETP.LT.OR P0, PT, R31, 0x12, !P2 ;  /* 0x000000121f00780c */ /* 0x000fc60005701670 */
[----:B------:R-:W-:Y:S01]  /*9c250*/  @!P4 STG.E.U8 desc[UR32][R48.64+0x81], R212 ;  /* 0x000081d43000c986 */ /* 0x000fe2000c101120 */
[----:B0-----:R-:W0:Y:S09]  /*9c260*/  @!P6 LDC.64 R18, c[0x0][0x5c0] ;  /* 0x00017000ff12eb82 */ /* 0x001e320000000a00 */
[----:B------:R-:W-:-:S04]  /*9c270*/  @P0 LOP3.LUT R0, R0, 0x8000, RZ, 0xfc, !PT ;  /* 0x0000800000000812 */ /* 0x000fc800078efcff */
[----:B------:R-:W-:Y:S02]  /*9c280*/  LOP3.LUT P4, RZ, R0, 0x2, RZ, 0xc0, !PT ;  /* 0x0000000200ff7812 */ /* 0x000fe4000788c0ff */
[----:B0-----:R-:W-:-:S04]  /*9c290*/  @!P6 IADD3 R64, P3, P5, R24, UR9, R18 ;  /* 0x000000091840ec10 */ /* 0x001fc8000fd7e012 */
[----:B------:R-:W-:Y:S02]  /*9c2a0*/  @!P6 IADD3.X R65, R32, UR8, R19, P3, P5 ;  /* 0x000000082041ec10 */ /* 0x000fe40009fea413 */
[----:B------:R-:W0:Y:S01]  /*9c2b0*/  @!P0 LDC.64 R18, c[0x0][0x5c0] ;  /* 0x00017000ff128b82 */ /* 0x000e220000000a00 */
[----:B------:R-:W-:-:S13]  /*9c2c0*/  ISETP.LT.OR P6, PT, R31, 0x19, !P2 ;  /* 0x000000191f00780c */ /* 0x000fda00057c1670 */
[----:B------:R-:W-:-:S04]  /*9c2d0*/  @P6 LOP3.LUT R5, R5, 0x10, RZ, 0xfc, !PT ;  /* 0x0000001005056812 */ /* 0x000fc800078efcff */
[----:B------:R-:W-:Y:S02]  /*9c2e0*/  LOP3.LUT R5, R5, 0xffffffdf, RZ, 0xc0, !PT ;  /* 0xffffffdf05057812 */ /* 0x000fe400078ec0ff */
[----:B0-----:R-:W-:-:S04]  /*9c2f0*/  @!P0 IADD3 R40, P3, P5, R24, UR9, R18 ;  /* 0x0000000918288c10 */ /* 0x001fc8000fd7e012 */
[----:B------:R-:W-:Y:S02]  /*9c300*/  @!P0 IADD3.X R41, R32, UR8, R19, P3, P5 ;  /* 0x0000000820298c10 */ /* 0x000fe40009fea413 */
[----:B------:R-:W1:Y:S01]  /*9c310*/  @!P6 LDC.64 R18, c[0x0][0x5c0] ;  /* 0x00017000ff12eb82 */ /* 0x000e620000000a00 */
[C---:B------:R-:W-:Y:S02]  /*9c320*/  LOP3.LUT P0, RZ, R0.reuse, 0x10000, RZ, 0xc0, !PT ;  /* 0x0001000000ff7812 */ /* 0x040fe4000780c0ff */
[----:B------:R-:W-:Y:S02]  /*9c330*/  LOP3.LUT R0, R0, 0xffffffbf, RZ, 0xc0, !PT ;  /* 0xffffffbf00007812 */ /* 0x000fe400078ec0ff */
[----:B-1----:R-:W-:-:S04]  /*9c340*/  @!P6 IADD3 R58, P3, P5, R24, UR9, R18 ;  /* 0x00000009183aec10 */ /* 0x002fc8000fd7e012 */
        /* <DEDUP_REMOVED lines=35> */
[C---:B------:R-:W-:Y:S02]  /*9c580*/  LOP3.LUT P0, RZ, R0.reuse, 0x20000, RZ, 0xc0, !PT ;  /* 0x0002000000ff7812 */ /* 0x040fe4000780c0ff */
[----:B------:R-:W-:Y:S02]  /*9c590*/  LOP3.LUT R0, R0, 0xfffffffd, RZ, 0xc0, !PT ;  /* 0xfffffffd00007812 */ /* 0x000fe400078ec0ff */
        /* <DEDUP_REMOVED lines=59> */
[----:B------:R-:W-:Y:S01]  /*9c950*/  @!P0 STG.E.U8 desc[UR32][R72.64+0x98], R223 ;  /* 0x000098df48008986 */ /* 0x000fe2000c101120 */
        /* <DEDUP_REMOVED lines=97> */
[----:B------:R-:W-:Y:S02]  /*9cf70*/  @P6 LOP3.LUT R0, R0, 0x1, RZ, 0xfc, !PT ;  /* 0x0000000100006812 */ /* 0x000fe400078efcff */
[----:B------:R-:W-:Y:S02]  /*9cf80*/  F2FP.SATFINITE.E4M3.F32.PACK_AB_MERGE_C R17, RZ, R17, RZ ;  /* 0x00000011ff11723e */ /* 0x000fe400048070ff */
        /* <DEDUP_REMOVED lines=25> */
[----:B------:R-:W-:Y:S02]  /*9d120*/  @P6 LOP3.LUT R5, R5, 0x10000, RZ, 0xfc, !PT ;  /* 0x0001000005056812 */ /* 0x000fe400078efcff */
        /* <DEDUP_REMOVED lines=21> */
[----:B------:R3:W-:Y:S02]  /*9d280*/  @!P3 STG.E.U8 desc[UR32][R18.64+0xb9], R17 ;  /* 0x0000b9111200b986 */ /* 0x0007e4000c101120 */
[----:B---3--:R-:W-:Y:S02]  /*9d290*/  FMUL R17, R33, UR27 ;  /* 0x0000001b21117c20 */ /* 0x008fe40008400000 */
[----:B------:R-:W3:Y:S01]  /*9d2a0*/  LDL.LU R33, [R1+0xe10] ;  /* 0x000e100001217983 */ /* 0x000ee20000300800 */
[----:B------:R-:W-:Y:S02]  /*9d2b0*/  ISETP.LT.OR P6, PT, R31, 0x81, !P2 ;  /* 0x000000811f00780c */ /* 0x000fe400057c1670 */
[----:B------:R-:W-:-:S05]  /*9d2c0*/  F2FP.SATFINITE.E4M3.F32.PACK_AB_MERGE_C R17, RZ, R17, RZ ;  /* 0x00000011ff11723e */ /* 0x000fca00048070ff */
[----:B------:R4:W-:Y:S06]  /*9d2d0*/  @!P0 STG.E.U8 desc[UR32][R80.64+0xb8], R17 ;  /* 0x0000b81150008986 */ /* 0x0009ec000c101120 */
[----:B------:R-:W0:Y:S01]  /*9d2e0*/  @!P6 LDC.64 R18, c[0x0][0x5c0] ;  /* 0x00017000ff12eb82 */ /* 0x000e220000000a00 */
[----:B----4-:R-:W-:Y:S02]  /*9d2f0*/  FMUL R17, R102, UR27 ;  /* 0x0000001b66117c20 */ /* 0x010fe40008400000 */
[----:B------:R-:W4:Y:S01]  /*9d300*/  LDL.LU R102, [R1+0xe14] ;  /* 0x000e140001667983 */ /* 0x000f220000300800 */
[----:B------:R-:W-:-:S02]  /*9d310*/  ISETP.LT.OR P0, PT, R31, 0x82, !P2 ;  /* 0x000000821f00780c */ /* 0x000fc40005701670 */
[----:B0-----:R-:W-:-:S04]  /*9d320*/  @!P6 IADD3 R236, P3, P5, R24, UR9, R18 ;  /* 0x0000000918ecec10 */ /* 0x001fc8000fd7e012 */
[----:B------:R-:W-:-:S07]  /*9d330*/  @!P6 IADD3.X R237, R32, UR8, R19, P3, P5 ;  /* 0x0000000820edec10 */ /* 0x000fce0009fea413 */
[----:B------:R-:W0:Y:S01]  /*9d340*/  @!P0 LDC.64 R18, c[0x0][0x5c0] ;  /* 0x00017000ff128b82 */ /* 0x000e220000000a00 */
[----:B------:R-:W-:-:S04]  /*9d350*/  LOP3.LUT R5, R5, 0xfffdffff, RZ, 0xc0, !PT ;  /* 0xfffdffff05057812 */ /* 0x000fc800078ec0ff */
[----:B------:R-:W-:Y:S02]  /*9d360*/  @P6 LOP3.LUT R5, R5, 0x20000, RZ, 0xfc, !PT ;  /* 0x0002000005056812 */ /* 0x000fe400078efcff */
        /* <DEDUP_REMOVED lines=8> */
[----:B------:R-:W-:-:S05]  /*9d3f0*/  F2FP.SATFINITE.E4M3.F32.PACK_AB_MERGE_C R17, RZ, R17, RZ ;  /* 0x00000011ff11723e */ /* 0x000fca00048070ff */
[----:B------:R2:W-:Y:S02]  /*9d400*/  @!P4 STG.E.U8 desc[UR32][R34.64+0xb9], R17 ;  /* 0x0000b9112200c986 */ /* 0x0005e4000c101120 */
[----:B--2---:R-:W-:Y:S02]  /*9d410*/  FMUL R17, R103, UR27 ;  /* 0x0000001b67117c20 */ /* 0x004fe40008400000 */
[----:B------:R-:W2:Y:S01]  /*9d420*/  LDL.LU R103, [R1+0xe18] ;  /* 0x000e180001677983 */ /* 0x000ea20000300800 */
[----:B0-----:R-:W-:Y:S02]  /*9d430*/  @!P3 IADD3 R18, P5, R24, R18, RZ ;  /* 0x000000121812b210 */ /* 0x001fe40007fbe0ff */
[----:B------:R-:W-:-:S03]  /*9d440*/  F2FP.SATFINITE.E4M3.F32.PACK_AB_MERGE_C R17, RZ, R17, RZ ;  /* 0x00000011ff11723e */ /* 0x000fc600048070ff */
[----:B------:R-:W-:-:S05]  /*9d450*/  @!P3 IMAD.X R19, R32, 0x1, R19, P5 ;  /* 0x000000012013b824 */ /* 0x000fca00028e0613 */
[----:B------:R0:W-:Y:S01]  /*9d460*/  @!P3 STG.E.U8 desc[UR32][R18.64+0xc0], R17 ;  /* 0x0000c0111200b986 */ /* 0x0001e2000c101120 */
[----:B------:R-:W-:-:S04]  /*9d470*/  LOP3.LUT R5, R5, 0xfffbffff, RZ, 0xc0, !PT ;  /* 0xfffbffff05057812 */ /* 0x000fc800078ec0ff */
[----:B------:R-:W-:Y:S02]  /*9d480*/  @P6 LOP3.LUT R5, R5, 0x40000, RZ, 0xfc, !PT ;  /* 0x0004000005056812 */ /* 0x000fe400078efcff */
[----:B------:R-:W-:-:S13]  /*9d490*/  ISETP.LT.OR P6, PT, R31, 0x8a, !P2 ;  /* 0x0000008a1f00780c */ /* 0x000fda00057c1670 */
[----:B0-----:R-:W0:Y:S01]  /*9d4a0*/  @!P6 LDC.64 R18, c[0x0][0x5c0] ;  /* 0x00017000ff12eb82 */ /* 0x001e220000000a00 */
[----:B---3--:R-:W-:Y:S02]  /*9d4b0*/  FMUL R17, R33, UR27 ;  /* 0x0000001b21117c20 */ /* 0x008fe40008400000 */
[----:B------:R-:W3:Y:S01]  /*9d4c0*/  LDL.LU R33, [R1+0xe1c] ;  /* 0x000e1c0001217983 */ /* 0x000ee20000300800 */
[----:B0-----:R-:W-:-:S04]  /*9d4d0*/  @!P6 IADD3 R226, P3, P5, R24, UR9, R18 ;  /* 0x0000000918e2ec10 */ /* 0x001fc8000fd7e012 */
[----:B------:R-:W-:Y:S02]  /*9d4e0*/  @!P6 IADD3.X R227, R32, UR8, R19, P3, P5 ;  /* 0x0000000820e3ec10 */ /* 0x000fe40009fea413 */
[----:B------:R-:W-:-:S13]  /*9d4f0*/  ISETP.LT.OR P3, PT, R31, 0xc2, !P1 ;  /* 0x000000c21f00780c */ /* 0x000fda0004f61670 */
[----:B------:R-:W0:Y:S01]  /*9d500*/  @!P3 LDC.64 R18, c[0x0][0x5c0] ;  /* 0x00017000ff12bb82 */ /* 0x000e220000000a00 */
[----:B------:R-:W-:Y:S02]  /*9d510*/  F2FP.SATFINITE.E4M3.F32.PACK_AB_MERGE_C R17, RZ, R17, RZ ;  /* 0x00000011ff11723e */ /* 0x000fe400048070ff */
[----:B0-----:R-:W-:-:S05]  /*9d520*/  @!P3 IADD3 R18, P5, R24, R18, RZ ;  /* 0x000000121812b210 */ /* 0x001fca0007fbe0ff */
[----:B------:R-:W-:-:S05]  /*9d530*/  @!P3 IMAD.X R19, R32, 0x1, R19, P5 ;  /* 0x000000012013b824 */ /* 0x000fca00028e0613 */
[----:B------:R4:W-:Y:S02]  /*9d540*/  @!P3 STG.E.U8 desc[UR32][R18.64+0xc1], R17 ;  /* 0x0000c1111200b986 */ /* 0x0009e4000c101120 */
[----:B----4-:R-:W-:Y:S02]  /*9d550*/  FMUL R17, R102, UR27 ;  /* 0x0000001b66117c20 */ /* 0x010fe40008400000 */
[----:B------:R-:W4:Y:S01]  /*9d560*/  LDL.LU R102, [R1+0xe20] ;  /* 0x000e200001667983 */ /* 0x000f220000300800 */
[----:B------:R-:W-:-:S04]  /*9d570*/  LOP3.LUT R0, R0, 0xff7fffff, RZ, 0xc0, !PT ;  /* 0xff7fffff00007812 */ /* 0x000fc800078ec0ff */
[----:B------:R-:W-:-:S04]  /*9d580*/  @P0 LOP3.LUT R0, R0, 0x800000, RZ, 0xfc, !PT ;  /* 0x0080000000000812 */ /* 0x000fc800078efcff */
[C---:B------:R-:W-:Y:S02]  /*9d590*/  LOP3.LUT P0, RZ, R0.reuse, 0x1000000, RZ, 0xc0, !PT ;  /* 0x0100000000ff7812 */ /* 0x040fe4000780c0ff */
[----:B------:R-:W-:Y:S02]  /*9d5a0*/  F2FP.SATFINITE.E4M3.F32.PACK_AB_MERGE_C R17, RZ, R17, RZ ;  /* 0x00000011ff11723e */ /* 0x000fe400048070ff */
[----:B------:R-:W-:-:S09]  /*9d5b0*/  LOP3.LUT P4, RZ, R0, 0x400, RZ, 0xc0, !PT ;  /* 0x0000040000ff7812 */ /* 0x000fd2000788c0ff */
[----:B------:R2:W-:Y:S01]  /*9d5c0*/  @!P0 STG.E.U8 desc[UR32][R74.64+0xc0], R17 ;  /* 0x0000c0114a008986 */ /* 0x0005e2000c101120 */
[----:B------:R-:W-:-:S04]  /*9d5d0*/  LOP3.LUT R5, R5, 0xfff7ffff, RZ, 0xc0, !PT ;  /* 0xfff7ffff05057812 */ /* 0x000fc800078ec0ff */
[----:B------:R-:W-:Y:S02]  /*9d5e0*/  @P6 LOP3.LUT R5, R5, 0x80000, RZ, 0xfc, !PT ;  /* 0x0008000005056812 */ /* 0x000fe400078efcff */
[----:B------:R-:W-:-:S13]  /*9d5f0*/  ISETP.LT.OR P6, PT, R31, 0x91, !P2 ;  /* 0x000000911f00780c */ /* 0x000fda00057c1670 */
[----:B------:R-:W0:Y:S01]  /*9d600*/  @!P6 LDC.64 R18, c[0x0][0x5c0] ;  /* 0x00017000ff12eb82 */ /* 0x000e220000000a00 */
[----:B--2---:R-:W-:Y:S02]  /*9d610*/  FMUL R17, R103, UR27 ;  /* 0x0000001b67117c20 */ /* 0x004fe40008400000 */
[----:B------:R-:W2:Y:S03]  /*9d620*/  LDL.LU R103, [R1+0xe24] ;  /* 0x000e240001677983 */ /* 0x000ea60000300800 */
[----:B------:R-:W-:-:S05]  /*9d630*/  F2FP.SATFINITE.E4M3.F32.PACK_AB_MERGE_C R17, RZ, R17, RZ ;  /* 0x00000011ff11723e */ /* 0x000fca00048070ff */
[----:B------:R3:W-:Y:S01]  /*9d640*/  @!P4 STG.E.U8 desc[UR32][R56.64+0xc1], R17 ;  /* 0x0000c1113800c986 */ /* 0x0007e2000c101120 */
[----:B------:R-:W-:Y:S02]  /*9d650*/  ISETP.LT.OR P0, PT, R31, 0x92, !P2 ;  /* 0x000000921f00780c */ /* 0x000fe40005701670 */
        /* <DEDUP_REMOVED lines=8> */
[----:B------:R-:W0:Y:S01]  /*9d6e0*/  @!P6 LDC.64 R18, c[0x0][0x5c0] ;  /* 0x00017000ff12eb82 */ /* 0x000e220000000a00 */
        /* <DEDUP_REMOVED lines=13> */
[----:B------:R-:W-:Y:S02]  /*9d7c0*/  @P6 LOP3.LUT R5, R5, 0x200000, RZ, 0xfc, !PT ;  /* 0x0020000005056812 */ /* 0x000fe400078efcff */
[----:B------:R-:W-:-:S13]  /*9d7d0*/  ISETP.LT.OR P6, PT, R31, 0x9a, !P2 ;  /* 0x0000009a1f00780c */ /* 0x000fda00057c1670 */
[----:B------:R-:W0:Y:S02]  /*9d7e0*/  @!P6 LDC.64 R18, c[0x0][0x5c0] ;  /* 0x00017000ff12eb82 */ /* 0x000e240000000a00 */
[----:B0-----:R-:W-:-:S04]  /*9d7f0*/  @!P6 IADD3 R214, P3, P5, R24, UR9, R18 ;  /* 0x0000000918d6ec10 */ /* 0x001fc8000fd7e012 */
[----:B------:R-:W-:Y:S02]  /*9d800*/  @!P6 IADD3.X R215, R32, UR8, R19, P3, P5 ;  /* 0x0000000820d7ec10 */ /* 0x000fe40009fea413 */
[----:B------:R-:W-:-:S13]  /*9d810*/  ISETP.LT.OR P3, PT, R31, 0xca, !P1 ;  /* 0x000000ca1f00780c */ /* 0x000fda0004f61670 */
[----:B------:R-:W0:Y:S01]  /*9d820*/  @!P3 LDC.64 R18, c[0x0][0x5c0] ;  /* 0x00017000ff12bb82 */ /* 0x000e220000000a00 */
[----:B------:R-:W-:Y:S02]  /*9d830*/  LOP3.LUT R0, R0, 0xfeffffff, RZ, 0xc0, !PT ;  /* 0xfeffffff00007812 */ /* 0x000fe400078ec0ff */
[----:B------:R-:W-:Y:S02]  /*9d840*/  F2FP.SATFINITE.E4M3.F32.PACK_AB_MERGE_C R17, RZ, R17, RZ ;  /* 0x00000011ff11723e */ /* 0x000fe400048070ff */
[----:B------:R-:W-:-:S04]  /*9d850*/  @P0 LOP3.LUT R0, R0, 0x1000000, RZ, 0xfc, !PT ;  /* 0x0100000000000812 */ /* 0x000fc800078efcff */
[----:B------:R-:W-:Y:S02]  /*9d860*/  LOP3.LUT P0, RZ, R0, 0x2000000, RZ, 0xc0, !PT ;  /* 0x0200000000ff7812 */ /* 0x000fe4000780c0ff */
[----:B0-----:R-:W-:-:S05]  /*9d870*/  @!P3 IADD3 R18, P5, R24, R18, RZ ;  /* 0x000000121812b210 */ /* 0x001fca0007fbe0ff */
[----:B------:R-:W-:-:S05]  /*9d880*/  @!P3 IMAD.X R19, R32, 0x1, R19, P5 ;  /* 0x000000012013b824 */ /* 0x000fca00028e0613 */
[----:B------:R2:W-:Y:S02]  /*9d890*/  @!P3 STG.E.U8 desc[UR32][R18.64+0xc9], R17 ;  /* 0x0000c9111200b986 */ /* 0x0005e4000c101120 */
[----:B--2---:R-:W-:Y:S02]  /*9d8a0*/  FMUL R17, R103, UR27 ;  /* 0x0000001b67117c20 */ /* 0x004fe40008400000 */
[----:B------:R-:W2:Y:S03]  /*9d8b0*/  LDL.LU R103, [R1+0xe30] ;  /* 0x000e300001677983 */ /* 0x000ea60000300800 */
[----:B------:R-:W-:-:S05]  /*9d8c0*/  F2FP.SATFINITE.E4M3.F32.PACK_AB_MERGE_C R17, RZ, R17, RZ ;  /* 0x00000011ff11723e */ /* 0x000fca00048070ff */
[----:B------:R3:W-:Y:S01]  /*9d8d0*/  @!P0 STG.E.U8 desc[UR32][R86.64+0xc8], R17 ;  /* 0x0000c81156008986 */ /* 0x0007e2000c101120 */
[----:B------:R-:W-:-:S04]  /*9d8e0*/  LOP3.LUT R5, R5, 0xffbfffff, RZ, 0xc0, !PT ;  /* 0xffbfffff05057812 */ /* 0x000fc800078ec0ff */
[----:B------:R-:W-:Y:S02]  /*9d8f0*/  @P6 LOP3.LUT R5, R5, 0x400000, RZ, 0xfc, !PT ;  /* 0x0040000005056812 */ /* 0x000fe400078efcff */
[----:B------:R-:W-:-:S13]  /*9d900*/  ISETP.LT.OR P6, PT, R31, 0xa1, !P2 ;  /* 0x000000a11f00780c */ /* 0x000fda00057c1670 */
[----:B------:R-:W0:Y:S01]  /*9d910*/  @!P6 LDC.64 R18, c[0x0][0x5c0] ;  /* 0x00017000ff12eb82 */ /* 0x000e220000000a00 */
[----:B---3--:R-:W-:Y:S02]  /*9d920*/  FMUL R17, R33, UR27 ;  /* 0x0000001b21117c20 */ /* 0x008fe40008400000 */
[----:B------:R-:W3:Y:S01]  /*9d930*/  LDL.LU R33, [R1+0xe34] ;  /* 0x000e340001217983 */ /* 0x000ee20000300800 */
        /* <DEDUP_REMOVED lines=10> */
[----:B------:R-:W-:Y:S02]  /*9d9e0*/  LOP3.LUT P4, RZ, R0, 0x10, RZ, 0xc0, !PT ;  /* 0x0000001000ff7812 */ /* 0x000fe4000788c0ff */
[----:B------:R-:W-:-:S11]  /*9d9f0*/  F2FP.SATFINITE.E4M3.F32.PACK_AB_MERGE_C R17, RZ, R17, RZ ;  /* 0x00000011ff11723e */ /* 0x000fd600048070ff */
[----:B------:R4:W-:Y:S01]  /*9da00*/  @!P4 STG.E.U8 desc[UR32][R22.64+0xc9], R17 ;  /* 0x0000c9111600c986 */ /* 0x0009e2000c101120 */
[----:B0-----:R-:W-:Y:S01]  /*9da10*/  @!P6 IADD3 R210, P3, P5, R24, UR9, R18 ;  /* 0x0000000918d2ec10 */ /* 0x001fe2000fd7e012 */
[----:B----4-:R-:W-:Y:S02]  /*9da20*/  FMUL R17, R102, UR27 ;  /* 0x0000001b66117c20 */ /* 0x010fe40008400000 */
[----:B------:R-:W4:Y:S01]  /*9da30*/  LDL.LU R102, [R1+0xe38] ;  /* 0x000e380001667983 */ /* 0x000f220000300800 */
[----:B------:R-:W-:Y:S02]  /*9da40*/  @!P6 IADD3.X R211, R32, UR8, R19, P3, P5 ;  /* 0x0000000820d3ec10 */ /* 0x000fe40009fea413 */
[----:B------:R-:W-:-:S13]  /*9da50*/  ISETP.LT.OR P3, PT, R31, 0xd1, !P1 ;  /* 0x000000d11f00780c */ /* 0x000fda0004f61670 */
[----:B------:R-:W0:Y:S01]  /*9da60*/  @!P3 LDC.64 R18, c[0x0][0x5c0] ;  /* 0x00017000ff12bb82 */ /* 0x000e220000000a00 */
[----:B------:R-:W-:-:S04]  /*9da70*/  LOP3.LUT R5, R5, 0xfeffffff, RZ, 0xc0, !PT ;  /* 0xfeffffff05057812 */ /* 0x000fc800078ec0ff */
[----:B------:R-:W-:Y:S02]  /*9da80*/  @P6 LOP3.LUT R5, R5, 0x1000000, RZ, 0xfc, !PT ;  /* 0x0100000005056812 */ /* 0x000fe400078efcff */
[----:B------:R-:W-:Y:S02]  /*9da90*/  ISETP.LT.OR P6, PT, R31, 0xaa, !P2 ;  /* 0x000000aa1f00780c */ /* 0x000fe400057c1670 */
[----:B------:R-:W-:Y:S02]  /*9daa0*/  F2FP.SATFINITE.E4M3.F32.PACK_AB_MERGE_C R17, RZ, R17, RZ ;  /* 0x00000011ff11723e */ /* 0x000fe400048070ff */
[----:B0-----:R-:W-:-:S05]  /*9dab0*/  @!P3 IADD3 R18, P5, R24, R18, RZ ;  /* 0x000000121812b210 */ /* 0x001fca0007fbe0ff */
[----:B------:R-:W-:-:S05]  /*9dac0*/  @!P3 IMAD.X R19, R32, 0x1, R19, P5 ;  /* 0x000000012013b824 */ /* 0x000fca00028e0613 */
[----:B------:R0:W-:Y:S02]  /*9dad0*/  @!P3 STG.E.U8 desc[UR32][R18.64+0xd0], R17 ;  /* 0x0000d0111200b986 */ /* 0x0001e4000c101120 */
[----:B0-----:R-:W0:Y:S02]  /*9dae0*/  @!P6 LDC.64 R18, c[0x0][0x5c0] ;  /* 0x00017000ff12eb82 */ /* 0x001e240000000a00 */
[----:B0-----:R-:W-:-:S04]  /*9daf0*/  @!P6 IADD3 R200, P3, P5, R24, UR9, R18 ;  /* 0x0000000918c8ec10 */ /* 0x001fc8000fd7e012 */
[----:B------:R-:W-:Y:S02]  /*9db00*/  @!P6 IADD3.X R201, R32, UR8, R19, P3, P5 ;  /* 0x0000000820c9ec10 */ /* 0x000fe40009fea413 */
[----:B------:R-:W-:-:S13]  /*9db10*/  ISETP.LT.OR P3, PT, R31, 0xd2, !P1 ;  /* 0x000000d21f00780c */ /* 0x000fda0004f61670 */
[----:B------:R-:W0:Y:S01]  /*9db20*/  @!P3 LDC.64 R18, c[0x0][0x5c0] ;  /* 0x00017000ff12bb82 */ /* 0x000e220000000a00 */
[----:B--2---:R-:W-:Y:S02]  /*9db30*/  FMUL R17, R103, UR27 ;  /* 0x0000001b67117c20 */ /* 0x004fe40008400000 */
[----:B------:R-:W2:Y:S03]  /*9db40*/  LDL.LU R103, [R1+0xe3c] ;  /* 0x000e3c0001677983 */ /* 0x000ea60000300800 */
[----:B------:R-:W-:Y:S02]  /*9db50*/  F2FP.SATFINITE.E4M3.F32.PACK_AB_MERGE_C R17, RZ, R17, RZ ;  /* 0x00000011ff11723e */ /* 0x000fe400048070ff */
[----:B0-----:R-:W-:-:S05]  /*9db60*/  @!P3 IADD3 R18, P5, R24, R18, RZ ;  /* 0x000000121812b210 */ /* 0x001fca0007fbe0ff */
[----:B------:R-:W-:-:S05]  /*9db70*/  @!P3 IMAD.X R19, R32, 0x1, R19, P5 ;  /* 0x000000012013b824 */ /* 0x000fca00028e0613 */
[----:B------:R3:W-:Y:S02]  /*9db80*/  @!P3 STG.E.U8 desc[UR32][R18.64+0xd1], R17 ;  /* 0x0000d1111200b986 */ /* 0x0007e4000c101120 */
[----:B---3--:R-:W-:Y:S02]  /*9db90*/  FMUL R17, R33, UR27 ;  /* 0x0000001b21117c20 */ /* 0x008fe40008400000 */
[----:B------:R-:W3:Y:S01]  /*9dba0*/  LDL.LU R33, [R1+0xe40] ;  /* 0x000e400001217983 */ /* 0x000ee20000300800 */
[----:B------:R-:W-:Y:S02]  /*9dbb0*/  LOP3.LUT R5, R5, 0xfbffffff, RZ, 0xc0, !PT ;  /* 0xfbffffff05057812 */ /* 0x000fe400078ec0ff */
[----:B------:R-:W-:Y:S02]  /*9dbc0*/  LOP3.LUT R0, R0, 0xfdffffff, RZ, 0xc0, !PT ;  /* 0xfdffffff00007812 */ /* 0x000fe400078ec0ff */
[----:B------:R-:W-:Y:S02]  /*9dbd0*/  @P6 LOP3.LUT R5, R5, 0x4000000, RZ, 0xfc, !PT ;  /* 0x0400000005056812 */ /* 0x000fe400078efcff */
[----:B------:R-:W-:-:S02]  /*9dbe0*/  ISETP.LT.OR P6, PT, R31, 0xb1, !P2 ;  /* 0x000000b11f00780c */ /* 0x000fc400057c1670 */
[----:B------:R-:W-:-:S04]  /*9dbf0*/  @P0 LOP3.LUT R0, R0, 0x2000000, RZ, 0xfc, !PT ;  /* 0x0200000000000812 */ /* 0x000fc800078efcff */
[----:B------:R-:W-:Y:S02]  /*9dc00*/  LOP3.LUT P0, RZ, R0, 0x4000000, RZ, 0xc0, !PT ;  /* 0x0400000000ff7812 */ /* 0x000fe4000780c0ff */
[----:B------:R-:W-:-:S05]  /*9dc10*/  F2FP.SATFINITE.E4M3.F32.PACK_AB_MERGE_C R17, RZ, R17, RZ ;  /* 0x00000011ff11723e */ /* 0x000fca00048070ff */
[----:B------:R-:W0:Y:S06]  /*9dc20*/  @!P6 LDC.64 R18, c[0x0][0x5c0] ;  /* 0x00017000ff12eb82 */ /* 0x000e2c0000000a00 */
[----:B------:R4:W-:Y:S01]  /*9dc30*/  @!P0 STG.E.U8 desc[UR32][R78.64+0xd0], R17 ;  /* 0x0000d0114e008986 */ /* 0x0009e2000c101120 */
[----:B------:R-:W-:Y:S02]  /*9dc40*/  ISETP.LT.OR P0, PT, R31, 0xb2, !P2 ;  /* 0x000000b21f00780c */ /* 0x000fe40005701670 */
[----:B0-----:R-:W-:-:S04]  /*9dc50*/  @!P6 IADD3 R198, P3, P5, R24, UR9, R18 ;  /* 0x0000000918c6ec10 */ /* 0x001fc8000fd7e012 */
[----:B------:R-:W-:-:S07]  /*9dc60*/  @!P6 IADD3.X R199, R32, UR8, R19, P3, P5 ;  /* 0x0000000820c7ec10 */ /* 0x000fce0009fea413 */
[----:B------:R-:W0:Y:S01]  /*9dc70*/  @!P0 LDC.64 R18, c[0x0][0x5c0] ;  /* 0x00017000ff128b82 */ /* 0x000e220000000a00 */
[----:B----4-:R-:W-:Y:S02]  /*9dc80*/  FMUL R17, R102, UR27 ;  /* 0x0000001b66117c20 */ /* 0x010fe40008400000 */
[----:B------:R-:W4:Y:S01]  /*9dc90*/  LDL.LU R102, [R1+0xe44] ;  /* 0x000e440001667983 */ /* 0x000f220000300800 */
        /* <DEDUP_REMOVED lines=8> */
[----:B------:R-:W-:Y:S02]  /*9dd20*/  ISETP.LT.OR P3, PT, R31, 0xd9, !P1 ;  /* 0x000000d91f00780c */ /* 0x000fe40004f61670 */
[----:B------:R-:W-:-:S11]  /*9dd30*/  LOP3.LUT P4, RZ, R0, 0x800, RZ, 0xc0, !PT ;  /* 0x0000080000ff7812 */ /* 0x000fd6000788c0ff */
[----:B------:R-:W0:Y:S01]  /*9dd40*/  @!P3 LDC.64 R18, c[0x0][0x5c0] ;  /* 0x00017000ff12bb82 */ /* 0x000e220000000a00 */
[----:B------:R-:W-:-:S05]  /*9dd50*/  F2FP.SATFINITE.E4M3.F32.PACK_AB_MERGE_C R17, RZ, R17, RZ ;  /* 0x00000011ff11723e */ /* 0x000fca00048070ff */
[----:B------:R2:W-:Y:S01]  /*9dd60*/  @!P4 STG.E.U8 desc[UR32][R50.64+0xd1], R17 ;  /* 0x0000d1113200c986 */ /* 0x0005e2000c101120 */
[----:B0-----:R-:W-:-:S05]  /*9dd70*/  @!P3 IADD3 R18, P5, R24, R18, RZ ;  /* 0x000000121812b210 */ /* 0x001fca0007fbe0ff */
[----:B------:R-:W-:Y:S02]  /*9dd80*/  @!P3 IMAD.X R19, R32, 0x1, R19, P5 ;  /* 0x000000012013b824 */ /* 0x000fe400028e0613 */
[----:B--2---:R-:W-:Y:S02]  /*9dd90*/  FMUL R17, R103, UR27 ;  /* 0x0000001b67117c20 */ /* 0x004fe40008400000 */
[----:B------:R-:W2:Y:S03]  /*9dda0*/  LDL.LU R103, [R1+0xe48] ;  /* 0x000e480001677983 */ /* 0x000ea60000300800 */
[----:B------:R-:W-:-:S05]  /*9ddb0*/  F2FP.SATFINITE.E4M3.F32.PACK_AB_MERGE_C R17, RZ, R17, RZ ;  /* 0x00000011ff11723e */ /* 0x000fca00048070ff */
        /* <DEDUP_REMOVED lines=37> */
[----:B------:R-:W-:Y:S01]  /*9e010*/  ISETP.LT.OR P6, PT, R31, 0xc9, !P2 ;  /* 0x000000c91f00780c */ /* 0x000fe200057c1670 */
[----:B---3--:R-:W-:Y:S02]  /*9e020*/  FMUL R17, R33, UR27 ;  /* 0x0000001b21117c20 */ /* 0x008fe40008400000 */
[----:B------:R-:W3:Y:S01]  /*9e030*/  LDL.LU R33, [R1+0xe58] ;  /* 0x000e580001217983 */ /* 0x000ee20000300800 */
[----:B0-----:R-:W-:-:S04]  /*9e040*/  @!P0 IADD3 R180, P3, P5, R24, UR9, R18 ;  /* 0x0000000918b48c10 */ /* 0x001fc8000fd7e012 */
[----:B------:R-:W-:-:S05]  /*9e050*/  @!P0 IADD3.X R181, R32, UR8, R19, P3, P5 ;  /* 0x0000000820b58c10 */ /* 0x000fca0009fea413 */
[----:B------:R-:W0:Y:S02]  /*9e060*/  @!P6 LDC.64 R18, c[0x0][0x5c0] ;  /* 0x00017000ff12eb82 */ /* 0x000e240000000a00 */
        /* <DEDUP_REMOVED lines=20> */
[----:B------:R-:W-:Y:S02]  /*9e1b0*/  F2FP.SATFINITE.E4M3.F32.PACK_AB_MERGE_C R17, RZ, R17, RZ ;  /* 0x00000011ff11723e */ /* 0x000fe400048070ff */
        /* <DEDUP_REMOVED lines=8> */
[----:B------:R-:W-:Y:S01]  /*9e240*/  LOP3.LUT R4, R4, 0xfffdffff, RZ, 0xc0, !PT ;  /* 0xfffdffff04047812 */ /* 0x000fe200078ec0ff */
[----:B---3--:R-:W-:Y:S02]  /*9e250*/  FMUL R17, R33, UR27 ;  /* 0x0000001b21117c20 */ /* 0x008fe40008400000 */
[----:B------:R-:W3:Y:S01]  /*9e260*/  LDL.LU R33, [R1+0xe64] ;  /* 0x000e640001217983 */ /* 0x000ee20000300800 */
[----:B------:R-:W-:Y:S02]  /*9e270*/  @P6 LOP3.LUT R4, R4, 0x20000, RZ, 0xfc, !PT ;  /* 0x0002000004046812 */ /* 0x000fe400078efcff */
[----:B------:R-:W-:-:S13]  /*9e280*/  ISETP.LT.OR P6, PT, R31, 0xd1, !P2 ;  /* 0x000000d11f00780c */ /* 0x000fda00057c1670 */
[----:B------:R-:W0:Y:S01]  /*9e290*/  @!P6 LDC.64 R18, c[0x0][0x5c0] ;  /* 0x00017000ff12eb82 */ /* 0x000e220000000a00 */
[----:B------:R-:W-:Y:S02]  /*9e2a0*/  ISETP.LT.OR P0, PT, R31, 0xd2, !P2 ;  /* 0x000000d21f00780c */ /* 0x000fe40005701670 */
[----:B------:R-:W-:Y:S02]  /*9e2b0*/  LOP3.LUT R4, R4, 0xffefffff, RZ, 0xc0, !PT ;  /* 0xffefffff04047812 */ /* 0x000fe400078ec0ff */
[----:B0-----:R-:W-:-:S04]  /*9e2c0*/  @!P6 IADD3 R176, P3, P5, R24, UR9, R18 ;  /* 0x0000000918b0ec10 */ /* 0x001fc8000fd7e012 */
[----:B------:R-:W-:-:S05]  /*9e2d0*/  @!P6 IADD3.X R177, R32, UR8, R19, P3, P5 ;  /* 0x0000000820b1ec10 */ /* 0x000fca0009fea413 */
[----:B------:R-:W0:Y:S01]  /*9e2e0*/  @!P0 LDC.64 R18, c[0x0][0x5c0] ;  /* 0x00017000ff128b82 */ /* 0x000e220000000a00 */
[----:B------:R-:W-:Y:S02]  /*9e2f0*/  @P6 LOP3.LUT R4, R4, 0x100000, RZ, 0xfc, !PT ;  /* 0x0010000004046812 */ /* 0x000fe400078efcff */
[----:B------:R-:W-:Y:S02]  /*9e300*/  ISETP.LT.OR P6, PT, R31, 0xd9, !P2 ;  /* 0x000000d91f00780c */ /* 0x000fe400057c1670 */
[----:B------:R-:W-:Y:S02]  /*9e310*/  LOP3.LUT P4, RZ, R0, 0x2000, RZ, 0xc0, !PT ;  /* 0x0000200000ff7812 */ /* 0x000fe4000788c0ff */
[----:B0-----:R-:W-:-:S04]  /*9e320*/  @!P0 IADD3 R172, P3, P5, R24, UR9, R18 ;  /* 0x0000000918ac8c10 */ /* 0x001fc8000fd7e012 */
[----:B------:R-:W-:-:S05]  /*9e330*/  @!P0 IADD3.X R173, R32, UR8, R19, P3, P5 ;  /* 0x0000000820ad8c10 */ /* 0x000fca0009fea413 */
[----:B------:R-:W0:Y:S01]  /*9e340*/  @!P6 LDC.64 R18, c[0x0][0x5c0] ;  /* 0x00017000ff12eb82 */ /* 0x000e220000000a00 */
[----:B------:R-:W-:-:S05]  /*9e350*/  F2FP.SATFINITE.E4M3.F32.PACK_AB_MERGE_C R17, RZ, R17, RZ ;  /* 0x00000011ff11723e */ /* 0x000fca00048070ff */
[----:B------:R4:W-:Y:S02]  /*9e360*/  @!P4 STG.E.U8 desc[UR32][R60.64+0xe1], R17 ;  /* 0x0000e1113c00c986 */ /* 0x0009e4000c101120 */
[----:B----4-:R-:W-:Y:S02]  /*9e370*/  FMUL R17, R102, UR27 ;  /* 0x0000001b66117c20 */ /* 0x010fe40008400000 */
[----:B------:R-:W4:Y:S01]  /*9e380*/  LDL.LU R102, [R1+0xe68] ;  /* 0x000e680001667983 */ /* 0x000f220000300800 */
[----:B0-----:R-:W-:-:S04]  /*9e390*/  @!P6 IADD3 R174, P3, P5, R24, UR9, R18 ;  /* 0x0000000918aeec10 */ /* 0x001fc8000fd7e012 */
[----:B------:R-:W-:Y:S02]  /*9e3a0*/  @!P6 IADD3.X R175, R32, UR8, R19, P3, P5 ;  /* 0x0000000820afec10 */ /* 0x000fe40009fea413 */
[----:B------:R-:W-:Y:S02]  /*9e3b0*/  ISETP.LT.OR P3, PT, R31, 0xe9, !P1 ;  /* 0x000000e91f00780c */ /* 0x000fe40004f61670 */
[----:B------:R-:W-:-:S11]  /*9e3c0*/  LOP3.LUT R4, R4, 0xffbfffff, RZ, 0xc0, !PT ;  /* 0xffbfffff04047812 */ /* 0x000fd600078ec0ff */
[----:B------:R-:W0:Y:S01]  /*9e3d0*/  @!P3 LDC.64 R18, c[0x0][0x5c0] ;  /* 0x00017000ff12bb82 */ /* 0x000e220000000a00 */
[----:B------:R-:W-:-:S04]  /*9e3e0*/  @P0 LOP3.LUT R4, R4, 0x400000, RZ, 0xfc, !PT ;  /* 0x0040000004040812 */ /* 0x000fc800078efcff */
        /* <DEDUP_REMOVED lines=20> */
[----:B------:R-:W-:-:S04]  /*9e530*/  LOP3.LUT R4, R4, 0xf7ffffff, RZ, 0xc0, !PT ;  /* 0xf7ffffff04047812 */ /* 0x000fc800078ec0ff */
[----:B------:R-:W-:Y:S02]  /*9e540*/  @P6 LOP3.LUT R4, R4, 0x8000000, RZ, 0xfc, !PT ;  /* 0x0800000004046812 */ /* 0x000fe400078efcff */
[----:B------:R-:W-:Y:S02]  /*9e550*/  ISETP.LT.OR P6, PT, R31, 0xe1, !P2 ;  /* 0x000000e11f00780c */ /* 0x000fe400057c1670 */
[----:B------:R-:W-:Y:S02]  /*9e560*/  LOP3.LUT P0, RZ, R0, 0x20000000, RZ, 0xc0, !PT ;  /* 0x2000000000ff7812 */ /* 0x000fe4000780c0ff */
[----:B------:R-:W-:-:S09]  /*9e570*/  F2FP.SATFINITE.E4M3.F32.PACK_AB_MERGE_C R17, RZ, R17, RZ ;  /* 0x00000011ff11723e */ /* 0x000fd200048070ff */
[----:B------:R-:W0:Y:S02]  /*9e580*/  @!P6 LDC.64 R18, c[0x0][0x5c0] ;  /* 0x00017000ff12eb82 */ /* 0x000e240000000a00 */
[----:B------:R4:W-:Y:S01]  /*9e590*/  @!P0 STG.E.U8 desc[UR32][R98.64+0xe8], R17 ;  /* 0x0000e81162008986 */ /* 0x0009e2000c101120 */
[----:B------:R-:W-:Y:S02]  /*9e5a0*/  ISETP.LT.OR P0, PT, R31, 0xe2, !P2 ;  /* 0x000000e21f00780c */ /* 0x000fe40005701670 */
[----:B------:R-:W-:Y:S02]  /*9e5b0*/  LOP3.LUT R9, R9, 0xfffffffe, RZ, 0xc0, !PT ;  /* 0xfffffffe09097812 */ /* 0x000fe400078ec0ff */
[----:B0-----:R-:W-:-:S04]  /*9e5c0*/  @!P6 IADD3 R168, P3, P5, R24, UR9, R18 ;  /* 0x0000000918a8ec10 */ /* 0x001fc8000fd7e012 */
[----:B------:R-:W-:-:S05]  /*9e5d0*/  @!P6 IADD3.X R169, R32, UR8, R19, P3, P5 ;  /* 0x0000000820a9ec10 */ /* 0x000fca0009fea413 */
[----:B------:R-:W0:Y:S01]  /*9e5e0*/  @!P0 LDC.64 R18, c[0x0][0x5c0] ;  /* 0x00017000ff128b82 */ /* 0x000e220000000a00 */
[----:B------:R-:W-:Y:S02]  /*9e5f0*/  @P6 LOP3.LUT R9, R9, 0x1, RZ, 0xfc, !PT ;  /* 0x0000000109096812 */ /* 0x000fe400078efcff */
[----:B------:R-:W-:Y:S01]  /*9e600*/  ISETP.LT.OR P6, PT, R31, 0xe9, !P2 ;  /* 0x000000e91f00780c */ /* 0x000fe200057c1670 */
[----:B----4-:R-:W-:Y:S02]  /*9e610*/  FMUL R17, R102, UR27 ;  /* 0x0000001b66117c20 */ /* 0x010fe40008400000 */
[----:B------:R-:W4:Y:S01]  /*9e620*/  LDL.LU R102, [R1+0xe74] ;  /* 0x000e740001667983 */ /* 0x000f220000300800 */
[----:B0-----:R-:W-:-:S04]  /*9e630*/  @!P0 IADD3 R164, P3, P5, R24, UR9, R18 ;  /* 0x0000000918a48c10 */ /* 0x001fc8000fd7e012 */
[----:B------:R-:W-:-:S05]  /*9e640*/  @!P0 IADD3.X R165, R32, UR8, R19, P3, P5 ;  /* 0x0000000820a58c10 */ /* 0x000fca0009fea413 */
        /* <DEDUP_REMOVED lines=13> */
[----:B------:R3:W-:Y:S02]  /*9e720*/  @!P3 STG.E.U8 desc[UR32][R18.64+0xf0], R17 ;  /* 0x0000f0111200b986 */ /* 0x0007e4000c101120 */
[----:B---3--:R-:W-:Y:S02]  /*9e730*/  FMUL R17, R33, UR27 ;  /* 0x0000001b21117c20 */ /* 0x008fe40008400000 */
[----:B------:R-:W3:Y:S01]  /*9e740*/  LDL.LU R33, [R1+0xe7c] ;  /* 0x000e7c0001217983 */ /* 0x000ee20000300800 */
[----:B------:R-:W-:-:S13]  /*9e750*/  ISETP.LT.OR P4, PT, R31, 0xea, !P2 ;  /* 0x000000ea1f00780c */ /* 0x000fda0005781670 */
        /* <DEDUP_REMOVED lines=13> */
[C---:B------:R-:W-:Y:S02]  /*9e830*/  LOP3.LUT P0, RZ, R0.reuse, 0x40000000, RZ, 0xc0, !PT ;  /* 0x4000000000ff7812 */ /* 0x040fe4000780c0ff */
[----:B------:R-:W-:Y:S02]  /*9e840*/  LOP3.LUT R9, R9, 0xffffffbf, RZ, 0xc0, !PT ;  /* 0xffffffbf09097812 */ /* 0x000fe400078ec0ff */
[----:B------:R-:W-:Y:S02]  /*9e850*/  F2FP.SATFINITE.E4M3.F32.PACK_AB_MERGE_C R17, RZ, R17, RZ ;  /* 0x00000011ff11723e */ /* 0x000fe400048070ff */
[----:B------:R-:W-:Y:S02]  /*9e860*/  @P6 LOP3.LUT R9, R9, 0x40, RZ, 0xfc, !PT ;  /* 0x0000004009096812 */ /* 0x000fe400078efcff */
[----:B------:R-:W-:-:S05]  /*9e870*/  LOP3.LUT P6, RZ, R0, 0x4000, RZ, 0xc0, !PT ;  /* 0x0000400000ff7812 */ /* 0x000fca00078cc0ff */
[----:B------:R2:W-:Y:S01]  /*9e880*/  @!P0 STG.E.U8 desc[UR32][R92.64+0xf0], R17 ;  /* 0x0000f0115c008986 */ /* 0x0005e2000c101120 */
[----:B------:R-:W-:-:S04]  /*9e890*/  LOP3.LUT R9, R9, 0xffffff7f, RZ, 0xc0, !PT ;  /* 0xffffff7f09097812 */ /* 0x000fc800078ec0ff */
[----:B------:R-:W-:Y:S02]  /*9e8a0*/  @P4 LOP3.LUT R9, R9, 0x80, RZ, 0xfc, !PT ;  /* 0x0000008009094812 */ /* 0x000fe400078efcff */
[----:B------:R-:W-:-:S13]  /*9e8b0*/  ISETP.LT.OR P4, PT, R31, 0xf1, !P2 ;  /* 0x000000f11f00780c */ /* 0x000fda0005781670 */
[----:B------:R-:W0:Y:S01]  /*9e8c0*/  @!P4 LDC.64 R18, c[0x0][0x5c0] ;  /* 0x00017000ff12cb82 */ /* 0x000e220000000a00 */
[----:B------:R-:W-:Y:S01]  /*9e8d0*/  ISETP.LT.OR P0, PT, R31, 0xf2, !P2 ;  /* 0x000000f21f00780c */ /* 0x000fe20005701670 */
[----:B--2---:R-:W-:-:S05]  /*9e8e0*/  FMUL R17, R103, UR27 ;  /* 0x0000001b67117c20 */ /* 0x004fca0008400000 */
[----:B------:R-:W-:-:S05]  /*9e8f0*/  F2FP.SATFINITE.E4M3.F32.PACK_AB_MERGE_C R17, RZ, R17, RZ ;  /* 0x00000011ff11723e */ /* 0x000fca00048070ff */
[----:B------:R3:W-:Y:S01]  /*9e900*/  @!P6 STG.E.U8 desc[UR32][R88.64+0xf1], R17 ;  /* 0x0000f1115800e986 */ /* 0x0007e2000c101120 */
[----:B0-----:R-:W-:-:S04]  /*9e910*/  @!P4 IADD3 R160, P3, P5, R24, UR9, R18 ;  /* 0x0000000918a0cc10 */ /* 0x001fc8000fd7e012 */
[----:B------:R-:W-:Y:S02]  /*9e920*/  @!P4 IADD3.X R161, R32, UR8, R19, P3, P5 ;  /* 0x0000000820a1cc10 */ /* 0x000fe40009fea413 */
[----:B------:R-:W0:Y:S01]  /*9e930*/  @!P0 LDC.64 R18, c[0x0][0x5c0] ;  /* 0x00017000ff128b82 */ /* 0x000e220000000a00 */
[----:B---3--:R-:W-:Y:S02]  /*9e940*/  FMUL R17, R33, UR27 ;  /* 0x0000001b21117c20 */ /* 0x008fe40008400000 */
[----:B------:R-:W2:Y:S01]  /*9e950*/  LDL.LU R33, [R1+0xe84] ;  /* 0x000e840001217983 */ /* 0x000ea20000300800 */
[----:B------:R-:W-:Y:S02]  /*9e960*/  LOP3.LUT R9, R9, 0xfffff7ff, RZ, 0xc0, !PT ;  /* 0xfffff7ff09097812 */ /* 0x000fe400078ec0ff */
[----:B0-----:R-:W-:Y:S01]  /*9e970*/  @!P0 IADD3 R156, P3, P5, R24, UR9, R18 ;  /* 0x00000009189c8c10 */ /* 0x001fe2000fd7e012 */
[----:B------:R-:W3:Y:S01]  /*9e980*/  LDL.LU R103, [R1+0xe88] ;  /* 0x000e880001677983 */ /* 0x000ee20000300800 */
[----:B------:R-:W-:-:S04]  /*9e990*/  @P4 LOP3.LUT R9, R9, 0x800, RZ, 0xfc, !PT ;  /* 0x0000080009094812 */ /* 0x000fc800078efcff */
[----:B------:R-:W-:Y:S02]  /*9e9a0*/  LOP3.LUT R9, R9, 0xffffdfff, RZ, 0xc0, !PT ;  /* 0xffffdfff09097812 */ /* 0x000fe400078ec0ff */
[----:B------:R-:W-:Y:S02]  /*9e9b0*/  @!P0 IADD3.X R157, R32, UR8, R19, P3, P5 ;  /* 0x00000008209d8c10 */ /* 0x000fe40009fea413 */
        /* <DEDUP_REMOVED lines=8> */
[----:B------:R-:W-:-:S04]  /*9ea40*/  LOP3.LUT R2, R2, 0xfeffffff, RZ, 0xc0, !PT ;  /* 0xfeffffff02027812 */ /* 0x000fc800078ec0ff */
[----:B------:R-:W-:Y:S02]  /*9ea50*/  @P0 LOP3.LUT R2, R2, 0x1000000, RZ, 0xfc, !PT ;  /* 0x0100000002020812 */ /* 0x000fe400078efcff */
[----:B0-----:R-:W-:-:S05]  /*9ea60*/  @!P3 IADD3 R18, P5, R24, R18, RZ ;  /* 0x000000121812b210 */ /* 0x001fca0007fbe0ff */
[----:B------:R-:W-:-:S05]  /*9ea70*/  @!P3 IMAD.X R19, R32, 0x1, R19, P5 ;  /* 0x000000012013b824 */ /* 0x000fca00028e0613 */
[----:B------:R4:W-:Y:S01]  /*9ea80*/  @!P3 STG.E.U8 desc[UR32][R18.64+0xf8], R17 ;  /* 0x0000f8111200b986 */ /* 0x0009e2000c101120 */
[----:B------:R-:W-:Y:S01]  /*9ea90*/  ISETP.LT.OR P0, PT, R31, 0xfa, !P2 ;  /* 0x000000fa1f00780c */ /* 0x000fe20005701670 */
[----:B----4-:R-:W-:Y:S02]  /*9eaa0*/  FMUL R17, R102, UR27 ;  /* 0x0000001b66117c20 */ /* 0x010fe40008400000 */
[----:B------:R-:W4:Y:S10]  /*9eab0*/  LDL.LU R102, [R1+0xe8c] ;  /* 0x000e8c0001667983 */ /* 0x000f340000300800 */
[----:B------:R-:W0:Y:S02]  /*9eac0*/  @!P0 LDC.64 R18, c[0x0][0x5c0] ;  /* 0x00017000ff128b82 */ /* 0x000e240000000a00 */
[----:B0-----:R-:W-:-:S04]  /*9ead0*/  @!P0 IADD3 R154, P3, P5, R24, UR9, R18 ;  /* 0x00000009189a8c10 */ /* 0x001fc8000fd7e012 */
[----:B------:R-:W-:Y:S02]  /*9eae0*/  @!P0 IADD3.X R155, R32, UR8, R19, P3, P5 ;  /* 0x00000008209b8c10 */ /* 0x000fe40009fea413 */
[----:B------:R-:W-:-:S13]  /*9eaf0*/  ISETP.LT.OR P3, PT, R31, 0xfa, !P1 ;  /* 0x000000fa1f00780c */ /* 0x000fda0004f61670 */
[----:B------:R-:W0:Y:S01]  /*9eb00*/  @!P3 LDC.64 R18, c[0x0][0x5c0] ;  /* 0x00017000ff12bb82 */ /* 0x000e220000000a00 */
[----:B------:R-:W-:-:S04]  /*9eb10*/  LOP3.LUT R9, R9, 0xffefffff, RZ, 0xc0, !PT ;  /* 0xffefffff09097812 */ /* 0x000fc800078ec0ff */
[----:B------:R-:W-:Y:S02]  /*9eb20*/  @P0 LOP3.LUT R9, R9, 0x100000, RZ, 0xfc, !PT ;  /* 0x0010000009090812 */ /* 0x000fe400078efcff */
[----:B------:R-:W-:-:S04]  /*9eb30*/  ISETP.GE.AND P0, PT, R30, 0x101, PT ;  /* 0x000001011e00780c */ /* 0x000fc80003f06270 */
[----:B------:R-:W-:Y:S02]  /*9eb40*/  ISETP.LT.OR P2, PT, R31, 0x1, !P0 ;  /* 0x000000011f00780c */ /* 0x000fe40004741670 */
[----:B------:R-:W-:Y:S02]  /*9eb50*/  F2FP.SATFINITE.E4M3.F32.PACK_AB_MERGE_C R17, RZ, R17, RZ ;  /* 0x00000011ff11723e */ /* 0x000fe400048070ff */
[----:B0-----:R-:W-:-:S05]  /*9eb60*/  @!P3 IADD3 R18, P5, R24, R18, RZ ;  /* 0x000000121812b210 */ /* 0x001fca0007fbe0ff */
[----:B------:R-:W-:-:S05]  /*9eb70*/  @!P3 IMAD.X R19, R32, 0x1, R19, P5 ;  /* 0x000000012013b824 */ /* 0x000fca00028e0613 */
[----:B------:R0:W-:Y:S02]  /*9eb80*/  @!P3 STG.E.U8 desc[UR32][R18.64+0xf9], R17 ;  /* 0x0000f9111200b986 */ /* 0x0001e4000c101120 */
[----:B0-----:R-:W0:Y:S02]  /*9eb90*/  @!P2 LDC.64 R18, c[0x0][0x5c0] ;  /* 0x00017000ff12ab82 */ /* 0x001e240000000a00 */
[----:B0-----:R-:W-:-:S04]  /*9eba0*/  @!P2 IADD3 R152, P3, P5, R24, UR13, R18 ;  /* 0x0000000d1898ac10 */ /* 0x001fc8000fd7e012 */
[----:B------:R-:W-:-:S05]  /*9ebb0*/  @!P2 IADD3.X R153, R32, UR12, R19, P3, P5 ;  /* 0x0000000c2099ac10 */ /* 0x000fca0009fea413 */
[----:B------:R-:W-:Y:S01]  /*9ebc0*/  STL [R1+0x1d68], R153 ;  /* 0x001d689901007387 */ /* 0x000fe20000100800 */
[----:B------:R-:W-:-:S04]  /*9ebd0*/  LOP3.LUT R2, R2, 0xffffbfff, RZ, 0xc0, !PT ;  /* 0xffffbfff02027812 */ /* 0x000fc800078ec0ff */
[----:B------:R-:W-:Y:S02]  /*9ebe0*/  @P1 LOP3.LUT R2, R2, 0x4000, RZ, 0xfc, !PT ;  /* 0x0000400002021812 */ /* 0x000fe400078efcff */
[----:B------:R-:W-:Y:S01]  /*9ebf0*/  LOP3.LUT P1, RZ, R5, 0x1, RZ, 0xc0, !PT ;  /* 0x0000000105ff7812 */ /* 0x000fe2000782c0ff */
[----:B--2---:R-:W-:Y:S02]  /*9ec00*/  FMUL R17, R33, UR27 ;  /* 0x0000001b21117c20 */ /* 0x004fe40008400000 */
[----:B------:R-:W2:Y:S03]  /*9ec10*/  LDL.LU R33, [R1+0xe90] ;  /* 0x000e900001217983 */ /* 0x000ea60000300800 */
[----:B------:R-:W-:-:S07]  /*9ec20*/  F2FP.SATFINITE.E4M3.F32.PACK_AB_MERGE_C R17, RZ, R17, RZ ;  /* 0x00000011ff11723e */ /* 0x000fce00048070ff */
[----:B------:R3:W-:Y:S01]  /*9ec30*/  @!P1 STG.E.U8 desc[UR32][R100.64+0xf8], R17 ;  /* 0x0000f81164009986 */ /* 0x0007e2000c101120 */
[----:B------:R-:W-:-:S13]  /*9ec40*/  ISETP.LT.OR P1, PT, R31, 0x2, !P0 ;  /* 0x000000021f00780c */ /* 0x000fda0004721670 */
[----:B------:R-:W0:Y:S01]  /*9ec50*/  @!P1 LDC.64 R18, c[0x0][0x5c0] ;  /* 0x00017000ff129b82 */ /* 0x000e220000000a00 */
[----:B------:R-:W-:-:S04]  /*9ec60*/  LOP3.LUT R9, R9, 0xfffbffff, RZ, 0xc0, !PT ;  /* 0xfffbffff09097812 */ /* 0x000fc800078ec0ff */
[----:B------:R-:W-:-:S04]  /*9ec70*/  @P2 LOP3.LUT R9, R9, 0x40000, RZ, 0xfc, !PT ;  /* 0x0004000009092812 */ /* 0x000fc800078efcff */
[----:B------:R-:W-:-:S04]  /*9ec80*/  LOP3.LUT R9, R9, 0xfffdffff, RZ, 0xc0, !PT ;  /* 0xfffdffff09097812 */ /* 0x000fc800078ec0ff */
[----:B------:R-:W-:Y:S02]  /*9ec90*/  @P1 LOP3.LUT R9, R9, 0x20000, RZ, 0xfc, !PT ;  /* 0x0002000009091812 */ /* 0x000fe400078efcff */
[----:B0-----:R-:W-:-:S04]  /*9eca0*/  @!P1 IADD3 R146, P3, P5, R24, UR13, R18 ;  /* 0x0000000d18929c10 */ /* 0x001fc8000fd7e012 */
[----:B------:R-:W-:Y:S02]  /*9ecb0*/  @!P1 IADD3.X R147, R32, UR12, R19, P3, P5 ;  /* 0x0000000c20939c10 */ /* 0x000fe40009fea413 */
        /* <DEDUP_REMOVED lines=8> */
[----:B------:R-:W-:Y:S01]  /*9ed40*/  LOP3.LUT P6, RZ, R0, 0x80000000, RZ, 0xc0, !PT ;  /* 0x8000000000ff7812 */ /* 0x000fe200078cc0ff */
[----:B---3--:R-:W-:-:S05]  /*9ed50*/  FMUL R17, R103, UR27 ;  /* 0x0000001b67117c20 */ /* 0x008fca0008400000 */
[----:B------:R-:W-:-:S07]  /*9ed60*/  F2FP.SATFINITE.E4M3.F32.PACK_AB_MERGE_C R17, RZ, R17, RZ ;  /* 0x00000011ff11723e */ /* 0x000fce00048070ff */
[----:B------:R4:W-:Y:S01]  /*9ed70*/  @!P6 STG.E.U8 desc[UR32][R90.64+0xf9], R17 ;  /* 0x0000f9115a00e986 */ /* 0x0009e2000c101120 */
[----:B0-----:R-:W-:-:S04]  /*9ed80*/  @!P1 IADD3 R144, P3, P5, R24, UR13, R18 ;  /* 0x0000000d18909c10 */ /* 0x001fc8000fd7e012 */
[----:B------:R-:W-:Y:S01]  /*9ed90*/  @!P1 IADD3.X R145, R32, UR12, R19, P3, P5 ;  /* 0x0000000c20919c10 */ /* 0x000fe20009fea413 */
[----:B----4-:R-:W-:-:S04]  /*9eda0*/  FMUL R17, R102, UR27 ;  /* 0x0000001b66117c20 */ /* 0x010fc80008400000 */
[----:B------:R-:W-:Y:S04]  /*9edb0*/  STL [R1+0x1d64], R145 ;  /* 0x001d649101007387 */ /* 0x000fe80000100800 */
[----:B------:R-:W3:Y:S01]  /*9edc0*/  LDL.LU R102, [R1+0xe94] ;  /* 0x000e940001667983 */ /* 0x000ee20000300800 */
[----:B------:R-:W-:-:S03]  /*9edd0*/  LOP3.LUT P2, RZ, R16, 0x4000000, RZ, 0xc0, !PT ;  /* 0x0400000010ff7812 */ /* 0x000fc6000784c0ff */
[----:B------:R-:W4:Y:S01]  /*9ede0*/  LDL.LU R103, [R1+0xe98] ;  /* 0x000e980001677983 */ /* 0x000f220000300800 */
[----:B------:R-:W-:-:S09]  /*9edf0*/  F2FP.SATFINITE.E4M3.F32.PACK_AB_MERGE_C R17, RZ, R17, RZ ;  /* 0x00000011ff11723e */ /* 0x000fd200048070ff */
[----:B------:R2:W-:Y:S01]  /*9ee00*/  @!P2 STG.E.U8 desc[UR32][R54.64], R17 ;  /* 0x000000113600a986 */ /* 0x0005e2000c101120 */
[----:B------:R-:W-:-:S04]  /*9ee10*/  LOP3.LUT R9, R9, 0xffff7fff, RZ, 0xc0, !PT ;  /* 0xffff7fff09097812 */ /* 0x000fc800078ec0ff */
[----:B------:R-:W-:Y:S02]  /*9ee20*/  @P1 LOP3.LUT R9, R9, 0x8000, RZ, 0xfc, !PT ;  /* 0x0000800009091812 */ /* 0x000fe400078efcff */
[----:B------:R-:W-:-:S13]  /*9ee30*/  ISETP.LT.OR P1, PT, R31, 0x11, !P0 ;  /* 0x000000111f00780c */ /* 0x000fda0004721670 */
[----:B------:R-:W0:Y:S02]  /*9ee40*/  @!P1 LDC.64 R18, c[0x0][0x5c0] ;  /* 0x00017000ff129b82 */ /* 0x000e240000000a00 */
[----:B0-----:R-:W-:Y:S01]  /*9ee50*/  @!P1 IADD3 R148, P2, P3, R24, UR13, R18 ;  /* 0x0000000d18949c10 */ /* 0x001fe2000fb5e012 */
[----:B--2---:R-:W-:Y:S02]  /*9ee60*/  FMUL R17, R33, UR27 ;  /* 0x0000001b21117c20 */ /* 0x004fe40008400000 */
[----:B------:R-:W2:Y:S01]  /*9ee70*/  LDL.LU R33, [R1+0xe9c] ;  /* 0x000e9c0001217983 */ /* 0x000ea20000300800 */
[----:B------:R-:W-:Y:S02]  /*9ee80*/  @!P1 IADD3.X R149, R32, UR12, R19, P2, P3 ;  /* 0x0000000c20959c10 */ /* 0x000fe400097e6413 */
[----:B------:R-:W-:-:S04]  /*9ee90*/  ISETP.GE.AND P2, PT, R30, 0x89, PT ;  /* 0x000000891e00780c */ /* 0x000fc80003f46270 */
[----:B------:R-:W-:Y:S02]  /*9eea0*/  ISETP.LT.OR P3, PT, R31, 0x1, !P2 ;  /* 0x000000011f00780c */ /* 0x000fe40005761670 */
[----:B------:R-:W-:-:S11]  /*9eeb0*/  LOP3.LUT R9, R9, 0xffffbfff, RZ, 0xc0, !PT ;  /* 0xffffbfff09097812 */ /* 0x000fd600078ec0ff */
[----:B------:R-:W0:Y:S01]  /*9eec0*/  @!P3 LDC.64 R20, c[0x0][0x5c0] ;  /* 0x00017000ff14bb82 */ /* 0x000e220000000a00 */
[----:B------:R-:W-:Y:S02]  /*9eed0*/  LOP3.LUT P4, RZ, R16, 0x8000000, RZ, 0xc0, !PT ;  /* 0x0800000010ff7812 */ /* 0x000fe4000788c0ff */
[----:B------:R-:W-:Y:S02]  /*9eee0*/  @P1 LOP3.LUT R9, R9, 0x4000, RZ, 0xfc, !PT ;  /* 0x0000400009091812 */ /* 0x000fe400078efcff */
[----:B------:R-:W-:Y:S01]  /*9eef0*/  ISETP.LT.OR P1, PT, R31, 0x12, !P0 ;  /* 0x000000121f00780c */ /* 0x000fe20004721670 */
[----:B------:R-:W-:Y:S01]  /*9ef00*/  IMAD.U32 R18, RZ, RZ, UR11 ;  /* 0x0000000bff127e24 */ /* 0x000fe2000f8e00ff */
[----:B------:R-:W-:-:S04]  /*9ef10*/  F2FP.SATFINITE.E4M3.F32.PACK_AB_MERGE_C R17, RZ, R17, RZ ;  /* 0x00000011ff11723e */ /* 0x000fc800048070ff */
[----:B------:R-:W-:-:S03]  /*9ef20*/  @!P3 IADD3 R18, P5, P6, R18, UR9, R24 ;  /* 0x000000091212bc10 */ /* 0x000fc6000febe018 */
[----:B------:R3:W-:Y:S01]  /*9ef30*/  @!P4 STG.E.U8 desc[UR32][R28.64+0x1], R17 ;  /* 0x000001111c00c986 */ /* 0x0007e2000c101120 */
[----:B0-----:R-:W-:-:S03]  /*9ef40*/  @!P3 IADD3 R20, P4, R18, R20, RZ ;  /* 0x000000141214b210 */ /* 0x001fc60007f9e0ff */
[----:B------:R-:W0:Y:S01]  /*9ef50*/  @!P1 LDC.64 R18, c[0x0][0x5c0] ;  /* 0x00017000ff129b82 */ /* 0x000e220000000a00 */
[----:B------:R-:W-:-:S05]  /*9ef60*/  IMAD.U32 R22, RZ, RZ, UR10 ;  /* 0x0000000aff167e24 */ /* 0x000fca000f8e00ff */
[----:B------:R-:W-:Y:S02]  /*9ef70*/  @!P3 IADD3.X R22, R22, UR8, R32, P5, P6 ;  /* 0x000000081616bc10 */ /* 0x000fe4000afec420 */
[----:B0-----:R-:W-:-:S04]  /*9ef80*/  @!P1 IADD3 R142, P5, P6, R24, UR13, R18 ;  /* 0x0000000d188e9c10 */ /* 0x001fc8000febe012 */
[----:B------:R-:W-:Y:S01]  /*9ef90*/  @!P1 IADD3.X R143, R32, UR12, R19, P5, P6 ;  /* 0x0000000c208f9c10 */ /* 0x000fe2000afec413 */
[----:B------:R-:W-:Y:S04]  /*9efa0*/  STL [R1+0x1d60], R142 ;  /* 0x001d608e01007387 */ /* 0x000fe80000100800 */
[----:B------:R-:W-:Y:S01]  /*9efb0*/  STL [R1+0x1d5c], R143 ;  /* 0x001d5c8f01007387 */ /* 0x000fe20000100800 */
[----:B------:R-:W-:Y:S02]  /*9efc0*/  @!P3 IMAD.X R21, R22, 0x1, R21, P4 ;  /* 0x000000011615b824 */ /* 0x000fe400020e0615 */
[----:B---3--:R-:W-:Y:S02]  /*9efd0*/  FMUL R17, R102, UR27 ;  /* 0x0000001b66117c20 */ /* 0x008fe40008400000 */
[----:B------:R-:W3:Y:S03]  /*9efe0*/  LDL.LU R102, [R1+0xea0] ;  /* 0x000ea00001667983 */ /* 0x000ee60000300800 */
[----:B------:R-:W-:-:S05]  /*9eff0*/  F2FP.SATFINITE.E4M3.F32.PACK_AB_MERGE_C R17, RZ, R17, RZ ;  /* 0x00000011ff11723e */ /* 0x000fca00048070ff */
[----:B------:R0:W-:Y:S01]  /*9f000*/  @!P3 STG.E.U8 desc[UR32][R20.64], R17 ;  /* 0x000000111400b986 */ /* 0x0001e2000c101120 */
[----:B------:R-:W-:Y:S02]  /*9f010*/  ISETP.LT.OR P3, PT, R31, 0x2, !P2 ;  /* 0x000000021f00780c */ /* 0x000fe40005761670 */
[----:B------:R-:W-:-:S11]  /*9f020*/  LOP3.LUT P6, RZ, R5, 0x4, RZ, 0xc0, !PT ;  /* 0x0000000405ff7812 */ /* 0x000fd600078cc0ff */
[----:B------:R-:W1:Y:S01]  /*9f030*/  @!P3 LDC.64 R18, c[0x0][0x5c0] ;  /* 0x00017000ff12bb82 */ /* 0x000e620000000a00 */
[----:B------:R-:W-:Y:S01]  /*9f040*/  LOP3.LUT R16, R16, 0xfdffffff, RZ, 0xc0, !PT ;  /* 0xfdffffff10107812 */ /* 0x000fe200078ec0ff */
[----:B0-----:R-:W-:-:S03]  /*9f050*/  IMAD.U32 R20, RZ, RZ, UR11 ;  /* 0x0000000bff147e24 */ /* 0x001fc6000f8e00ff */
[----:B------:R-:W-:Y:S01]  /*9f060*/  @P6 LOP3.LUT R16, R16, 0x2000000, RZ, 0xfc, !PT ;  /* 0x0200000010106812 */ /* 0x000fe200078efcff */
[----:B------:R-:W-:Y:S01]  /*9f070*/  IMAD.U32 R17, RZ, RZ, UR10 ;  /* 0x0000000aff117e24 */ /* 0x000fe2000f8e00ff */
[----:B------:R-:W-:Y:S02]  /*9f080*/  ISETP.LT.OR P6, PT, R31, 0x19, !P0 ;  /* 0x000000191f00780c */ /* 0x000fe400047c1670 */
[----:B------:R-:W-:-:S04]  /*9f090*/  @!P3 IADD3 R20, P4, P5, R20, UR9, R24 ;  /* 0x000000091414bc10 */ /* 0x000fc8000fd9e018 */
[----:B------:R-:W-:Y:S02]  /*9f0a0*/  @!P3 IADD3.X R17, R17, UR8, R32, P4, P5 ;  /* 0x000000081111bc10 */ /* 0x000fe4000a7ea420 */
[----:B-1----:R-:W-:-:S05]  /*9f0b0*/  @!P3 IADD3 R20, P4, R20, R18, RZ ;  /* 0x000000121414b210 */ /* 0x002fca0007f9e0ff */
[----:B------:R-:W-:Y:S02]  /*9f0c0*/  @!P3 IMAD.X R21, R17, 0x1, R19, P4 ;  /* 0x000000011115b824 */ /* 0x000fe400020e0613 */
[----:B------:R-:W0:Y:S01]  /*9f0d0*/  @!P6 LDC.64 R18, c[0x0][0x5c0] ;  /* 0x00017000ff12eb82 */ /* 0x000e220000000a00 */
[----:B----4-:R-:W-:-:S05]  /*9f0e0*/  FMUL R17, R103, UR27 ;  /* 0x0000001b67117c20 */ /* 0x010fca0008400000 */
[----:B------:R-:W-:-:S05]  /*9f0f0*/  F2FP.SATFINITE.E4M3.F32.PACK_AB_MERGE_C R17, RZ, R17, RZ ;  /* 0x00000011ff11723e */ /* 0x000fca00048070ff */
[----:B------:R2:W-:Y:S01]  /*9f100*/  @!P3 STG.E.U8 desc[UR32][R20.64+0x1], R17 ;  /* 0x000001111400b986 */ /* 0x0005e2000c101120 */
[----:B0-----:R-:W-:-:S04]  /*9f110*/  @!P6 IADD3 R140, P4, P5, R24, UR13, R18 ;  /* 0x0000000d188cec10 */ /* 0x001fc8000fd9e012 */
[----:B------:R-:W-:-:S05]  /*9f120*/  @!P6 IADD3.X R141, R32, UR12, R19, P4, P5 ;  /* 0x0000000c208dec10 */ /* 0x000fca000a7ea413 */
[----:B------:R-:W-:Y:S01]  /*9f130*/  STL [R1+0x1d58], R141 ;  /* 0x001d588d01007387 */ /* 0x000fe20000100800 */
[----:B--2---:R-:W-:-:S03]  /*9f140*/  FMUL R17, R33, UR27 ;  /* 0x0000001b21117c20 */ /* 0x004fc60008400000 */
[----:B------:R-:W2:Y:S01]  /*9f150*/  LDL.LU R33, [R1+0xea4] ;  /* 0x000ea40001217983 */ /* 0x000ea20000300800 */
[----:B------:R-:W-:Y:S02]  /*9f160*/  LOP3.LUT R9, R9, 0xffffefff, RZ, 0xc0, !PT ;  /* 0xffffefff09097812 */ /* 0x000fe400078ec0ff */
[----:B------:R-:W-:Y:S01]  /*9f170*/  ISETP.LT.OR P5, PT, R31, 0x1a, !P0 ;  /* 0x0000001a1f00780c */ /* 0x000fe200047a1670 */
[----:B------:R-:W4:Y:S01]  /*9f180*/  LDL.LU R103, [R1+0xea8] ;  /* 0x000ea80001677983 */ /* 0x000f220000300800 */
[----:B------:R-:W-:-:S04]  /*9f190*/  @P1 LOP3.LUT R9, R9, 0x1000, RZ, 0xfc, !PT ;  /* 0x0000100009091812 */ /* 0x000fc800078efcff */
[----:B------:R-:W-:-:S04]  /*9f1a0*/  LOP3.LUT R9, R9, 0xfffffbff, RZ, 0xc0, !PT ;  /* 0xfffffbff09097812 */ /* 0x000fc800078ec0ff */
[----:B------:R-:W-:Y:S02]  /*9f1b0*/  @P6 LOP3.LUT R9, R9, 0x400, RZ, 0xfc, !PT ;  /* 0x0000040009096812 */ /* 0x000fe400078efcff */
[----:B------:R-:W-:Y:S01]  /*9f1c0*/  LOP3.LUT P6, RZ, R16, 0x2000000, RZ, 0xc0, !PT ;  /* 0x0200000010ff7812 */ /* 0x000fe200078cc0ff */
[----:B------:R-:W0:Y:S01]  /*9f1d0*/  @!P5 LDC.64 R18, c[0x0][0x5c0] ;  /* 0x00017000ff12db82 */ /* 0x000e220000000a00 */
[----:B------:R-:W-:-:S11]  /*9f1e0*/  F2FP.SATFINITE.E4M3.F32.PACK_AB_MERGE_C R17, RZ, R17, RZ ;  /* 0x00000011ff11723e */ /* 0x000fd600048070ff */
[----:B------:R3:W-:Y:S01]  /*9f1f0*/  @!P6 STG.E.U8 desc[UR32][R96.64+0x8], R17 ;  /* 0x000008116000e986 */ /* 0x0007e2000c101120 */
[----:B------:R-:W-:-:S04]  /*9f200*/  LOP3.LUT R9, R9, 0xfffffdff, RZ, 0xc0, !PT ;  /* 0xfffffdff09097812 */ /* 0x000fc800078ec0ff */
[----:B------:R-:W-:Y:S02]  /*9f210*/  @P5 LOP3.LUT R9, R9, 0x200, RZ, 0xfc, !PT ;  /* 0x0000020009095812 */ /* 0x000fe400078efcff */
[----:B0-----:R-:W-:-:S04]  /*9f220*/  @!P5 IADD3 R136, P3, P4, R24, UR13, R18 ;  /* 0x0000000d1888dc10 */ /* 0x001fc8000fc7e012 */
[----:B------:R-:W-:Y:S02]  /*9f230*/  @!P5 IADD3.X R137, R32, UR12, R19, P3, P4 ;  /* 0x0000000c2089dc10 */ /* 0x000fe40009fe8413 */
[----:B------:R-:W-:-:S13]  /*9f240*/  ISETP.LT.OR P5, PT, R31, 0x21, !P0 ;  /* 0x000000211f00780c */ /* 0x000fda00047a1670 */
[----:B------:R-:W0:Y:S01]  /*9f250*/  @!P5 LDC.64 R18, c[0x0][0x5c0] ;  /* 0x00017000ff12db82 */ /* 0x000e220000000a00 */
[----:B------:R-:W-:Y:S02]  /*9f260*/  LOP3.LUT P1, RZ, R5, 0x2, RZ, 0xc0, !PT ;  /* 0x0000000205ff7812 */ /* 0x000fe4000782c0ff */
[----:B0-----:R-:W-:Y:S01]  /*9f270*/  @!P5 IADD3 R138, P3, P4, R24, UR13, R18 ;  /* 0x0000000d188adc10 */ /* 0x001fe2000fc7e012 */
[----:B---3--:R-:W-:Y:S02]  /*9f280*/  FMUL R17, R102, UR27 ;  /* 0x0000001b66117c20 */ /* 0x008fe40008400000 */
[----:B------:R-:W3:Y:S01]  /*9f290*/  LDL.LU R102, [R1+0xeac] ;  /* 0x000eac0001667983 */ /* 0x000ee20000300800 */
[----:B------:R-:W-:Y:S02]  /*9f2a0*/  @!P5 IADD3.X R139, R32, UR12, R19, P3, P4 ;  /* 0x0000000c208bdc10 */ /* 0x000fe40009fe8413 */
[----:B------:R-:W-:Y:S02]  /*9f2b0*/  ISETP.LT.OR P3, PT, R31, 0x9, !P2 ;  /* 0x000000091f00780c */ /* 0x000fe40005761670 */
[----:B------:R-:W-:-:S11]  /*9f2c0*/  F2FP.SATFINITE.E4M3.F32.PACK_AB_MERGE_C R17, RZ, R17, RZ ;  /* 0x00000011ff11723e */ /* 0x000fd600048070ff */
[----:B------:R-:W0:Y:S01]  /*9f2d0*/  @!P3 LDC.64 R20, c[0x0][0x5c0] ;  /* 0x00017000ff14bb82 */ /* 0x000e220000000a00 */
[----:B------:R2:W-:Y:S01]  /*9f2e0*/  @!P1 STG.E.U8 desc[UR32][R36.64+0x9], R17 ;  /* 0x0000091124009986 */ /* 0x0005e2000c101120 */
[----:B------:R-:W-:Y:S01]  /*9f2f0*/  ISETP.LT.OR P1, PT, R31, 0x22, !P0 ;  /* 0x000000221f00780c */ /* 0x000fe20004721670 */
[----:B------:R-:W-:Y:S01]  /*9f300*/  IMAD.U32 R18, RZ, RZ, UR11 ;  /* 0x0000000bff127e24 */ /* 0x000fe2000f8e00ff */
[----:B------:R-:W-:Y:S01]  /*9f310*/  LOP3.LUT R9, R9, 0xfffffeff, RZ, 0xc0, !PT ;  /* 0xfffffeff09097812 */ /* 0x000fe200078ec0ff */
[----:B------:R-:W-:-:S03]  /*9f320*/  IMAD.U32 R22, RZ, RZ, UR10 ;  /* 0x0000000aff167e24 */ /* 0x000fc6000f8e00ff */
[----:B------:R-:W-:Y:S02]  /*9f330*/  @P5 LOP3.LUT R9, R9, 0x100, RZ, 0xfc, !PT ;  /* 0x0000010009095812 */ /* 0x000fe400078efcff */
[----:B------:R-:W-:-:S04]  /*9f340*/  @!P3 IADD3 R18, P4, P5, R18, UR9, R24 ;  /* 0x000000091212bc10 */ /* 0x000fc8000fd9e018 */
[----:B------:R-:W-:Y:S02]  /*9f350*/  @!P3 IADD3.X R22, R22, UR8, R32, P4, P5 ;  /* 0x000000081616bc10 */ /* 0x000fe4000a7ea420 */
[----:B0-----:R-:W-:Y:S02]  /*9f360*/  @!P3 IADD3 R20, P4, R18, R20, RZ ;  /* 0x000000141214b210 */ /* 0x001fe40007f9e0ff */
[----:B------:R-:W0:Y:S02]  /*9f370*/  @!P1 LDC.64 R18, c[0x0][0x5c0] ;  /* 0x00017000ff129b82 */ /* 0x000e240000000a00 */
[----:B0-----:R-:W-:-:S04]  /*9f380*/  @!P1 IADD3 R134, P5, P6, R24, UR13, R18 ;  /* 0x0000000d18869c10 */ /* 0x001fc8000febe012 */
[----:B------:R-:W-:-:S05]  /*9f390*/  @!P1 IADD3.X R135, R32, UR12, R19, P5, P6 ;  /* 0x0000000c20879c10 */ /* 0x000fca000afec413 */
[----:B------:R-:W-:Y:S01]  /*9f3a0*/  STL [R1+0x1d54], R135 ;  /* 0x001d548701007387 */ /* 0x000fe20000100800 */
[----:B------:R-:W-:Y:S01]  /*9f3b0*/  @!P3 IMAD.X R21, R22, 0x1, R21, P4 ;  /* 0x000000011615b824 */ /* 0x000fe200020e0615 */
[----:B------:R-:W-:Y:S01]  /*9f3c0*/  LOP3.LUT P6, RZ, R5, 0x8, RZ, 0xc0, !PT ;  /* 0x0000000805ff7812 */ /* 0x000fe200078cc0ff */
[----:B--2---:R-:W-:Y:S02]  /*9f3d0*/  FMUL R17, R33, UR27 ;  /* 0x0000001b21117c20 */ /* 0x004fe40008400000 */
[----:B------:R-:W2:Y:S03]  /*9f3e0*/  LDL.LU R33, [R1+0xeb0] ;  /* 0x000eb00001217983 */ /* 0x000ea60000300800 */
[----:B------:R-:W-:-:S05]  /*9f3f0*/  F2FP.SATFINITE.E4M3.F32.PACK_AB_MERGE_C R17, RZ, R17, RZ ;  /* 0x00000011ff11723e */ /* 0x000fca00048070ff */
[----:B------:R0:W-:Y:S01]  /*9f400*/  @!P3 STG.E.U8 desc[UR32][R20.64+0x8], R17 ;  /* 0x000008111400b986 */ /* 0x0001e2000c101120 */
[----:B------:R-:W-:-:S13]  /*9f410*/  ISETP.LT.OR P3, PT, R31, 0xa, !P2 ;  /* 0x0000000a1f00780c */ /* 0x000fda0005761670 */
        /* <DEDUP_REMOVED lines=10> */
[----:B------:R-:W0:Y:S02]  /*9f4c0*/  @!P6 LDC.64 R18, c[0x0][0x5c0] ;  /* 0x00017000ff12eb82 */ /* 0x000e240000000a00 */
[----:B0-----:R-:W-:-:S04]  /*9f4d0*/  @!P6 IADD3 R132, P4, P5, R24, UR13, R18 ;  /* 0x0000000d1884ec10 */ /* 0x001fc8000fd9e012 */
[----:B------:R-:W-:Y:S02]  /*9f4e0*/  @!P6 IADD3.X R133, R32, UR12, R19, P4, P5 ;  /* 0x0000000c2085ec10 */ /* 0x000fe4000a7ea413 */
[----:B------:R-:W-:-:S13]  /*9f4f0*/  ISETP.LT.OR P5, PT, R31, 0x2a, !P0 ;  /* 0x0000002a1f00780c */ /* 0x000fda00047a1670 */
[----:B------:R-:W0:Y:S01]  /*9f500*/  @!P5 LDC.64 R18, c[0x0][0x5c0] ;  /* 0x00017000ff12db82 */ /* 0x000e220000000a00 */
[----:B----4-:R-:W-:-:S05]  /*9f510*/  FMUL R17, R103, UR27 ;  /* 0x0000001b67117c20 */ /* 0x010fca0008400000 */
[----:B------:R-:W-:-:S05]  /*9f520*/  F2FP.SATFINITE.E4M3.F32.PACK_AB_MERGE_C R17, RZ, R17, RZ ;  /* 0x00000011ff11723e */ /* 0x000fca00048070ff */
[----:B------:R3:W-:Y:S01]  /*9f530*/  @!P3 STG.E.U8 desc[UR32][R20.64+0x9], R17 ;  /* 0x000009111400b986 */ /* 0x0007e2000c101120 */
[----:B0-----:R-:W-:-:S04]  /*9f540*/  @!P5 IADD3 R124, P3, P4, R24, UR13, R18 ;  /* 0x0000000d187cdc10 */ /* 0x001fc8000fc7e012 */
[----:B------:R-:W-:Y:S01]  /*9f550*/  @!P5 IADD3.X R125, R32, UR12, R19, P3, P4 ;  /* 0x0000000c207ddc10 */ /* 0x000fe20009fe8413 */
[----:B------:R-:W-:Y:S04]  /*9f560*/  STL [R1+0x1d50], R124 ;  /* 0x001d507c01007387 */ /* 0x000fe80000100800 */
[----:B------:R-:W-:Y:S01]  /*9f570*/  STL [R1+0x1d4c], R125 ;  /* 0x001d4c7d01007387 */ /* 0x000fe20000100800 */
[----:B---3--:R-:W-:-:S03]  /*9f580*/  FMUL R17, R102, UR27 ;  /* 0x0000001b66117c20 */ /* 0x008fc60008400000 */
[----:B------:R-:W3:Y:S01]  /*9f590*/  LDL.LU R102, [R1+0xeb4] ;  /* 0x000eb40001667983 */ /* 0x000ee20000300800 */
[----:B------:R-:W-:-:S04]  /*9f5a0*/  LOP3.LUT R9, R9, 0xffffffdf, RZ, 0xc0, !PT ;  /* 0xffffffdf09097812 */ /* 0x000fc800078ec0ff */
[----:B------:R-:W-:-:S04]  /*9f5b0*/  @P1 LOP3.LUT R9, R9, 0x20, RZ, 0xfc, !PT ;  /* 0x0000002009091812 */ /* 0x000fc800078efcff */
[----:B------:R-:W-:-:S04]  /*9f5c0*/  LOP3.LUT R9, R9, 0xffffffef, RZ, 0xc0, !PT ;  /* 0xffffffef09097812 */ /* 0x000fc800078ec0ff */
[----:B------:R-:W-:-:S04]  /*9f5d0*/  @P6 LOP3.LUT R9, R9, 0x10, RZ, 0xfc, !PT ;  /* 0x0000001009096812 */ /* 0x000fc800078efcff */
[----:B------:R-:W-:-:S04]  /*9f5e0*/  LOP3.LUT R9, R9, 0xfffffff7, RZ, 0xc0, !PT ;  /* 0xfffffff709097812 */ /* 0x000fc800078ec0ff */
[----:B------:R-:W-:Y:S02]  /*9f5f0*/  @P5 LOP3.LUT R9, R9, 0x8, RZ, 0xfc, !PT ;  /* 0x0000000809095812 */ /* 0x000fe400078efcff */
[----:B------:R-:W-:-:S13]  /*9f600*/  ISETP.LT.OR P5, PT, R31, 0x31, !P0 ;  /* 0x000000311f00780c */ /* 0x000fda00047a1670 */
[----:B------:R-:W0:Y:S01]  /*9f610*/  @!P5 LDC.64 R18, c[0x0][0x5c0] ;  /* 0x00017000ff12db82 */ /* 0x000e220000000a00 */
[----:B------:R-:W-:Y:S02]  /*9f620*/  LOP3.LUT P6, RZ, R16, 0x1000000, RZ, 0xc0, !PT ;  /* 0x0100000010ff7812 */ /* 0x000fe400078cc0ff */
[----:B0-----:R-:W-:-:S04]  /*9f630*/  @!P5 IADD3 R128, P3, P4, R24, UR13, R18 ;  /* 0x0000000d1880dc10 */ /* 0x001fc8000fc7e012 */
[----:B------:R-:W-:-:S05]  /*9f640*/  @!P5 IADD3.X R129, R32, UR12, R19, P3, P4 ;  /* 0x0000000c2081dc10 */ /* 0x000fca0009fe8413 */
[----:B------:R-:W-:Y:S04]  /*9f650*/  STL [R1+0x1d48], R129 ;  /* 0x001d488101007387 */ /* 0x000fe80000100800 */
[----:B------:R-:W4:Y:S01]  /*9f660*/  LDL.LU R103, [R1+0xeb8] ;  /* 0x000eb80001677983 */ /* 0x000f220000300800 */
[----:B------:R-:W-:-:S05]  /*9f670*/  F2FP.SATFINITE.E4M3.F32.PACK_AB_MERGE_C R17, RZ, R17, RZ ;  /* 0x00000011ff11723e */ /* 0x000fca00048070ff */
[----:B------:R2:W-:Y:S02]  /*9f680*/  @!P6 STG.E.U8 desc[UR32][R64.64+0x10], R17 ;  /* 0x000010114000e986 */ /* 0x0005e4000c101120 */
[----:B--2---:R-:W-:Y:S02]  /*9f690*/  FMUL R17, R33, UR27 ;  /* 0x0000001b21117c20 */ /* 0x004fe40008400000 */
[----:B------:R-:W2:Y:S01]  /*9f6a0*/  LDL.LU R33, [R1+0xebc] ;  /* 0x000ebc0001217983 */ /* 0x000ea20000300800 */
[----:B------:R-:W-:Y:S02]  /*9f6b0*/  ISETP.LT.OR P3, PT, R31, 0x11, !P2 ;  /* 0x000000111f00780c */ /* 0x000fe40005761670 */
[----:B------:R-:W-:-:S04]  /*9f6c0*/  LOP3.LUT R0, R0, 0xf7ffffff, RZ, 0xc0, !PT ;  /* 0xf7ffffff00007812 */ /* 0x000fc800078ec0ff */
[----:B------:R-:W-:-:S04]  /*9f6d0*/  @P0 LOP3.LUT R0, R0, 0x8000000, RZ, 0xfc, !PT ;  /* 0x0800000000000812 */ /* 0x000fc800078efcff */
[----:B------:R-:W-:-:S03]  /*9f6e0*/  LOP3.LUT P1, RZ, R0, 0x8000, RZ, 0xc0, !PT ;  /* 0x0000800000ff7812 */ /* 0x000fc6000782c0ff */
[----:B------:R-:W0:Y:S01]  /*9f6f0*/  @!P3 LDC.64 R20, c[0x0][0x5c0] ;  /* 0x00017000ff14bb82 */ /* 0x000e220000000a00 */
[----:B------:R-:W-:Y:S01]  /*9f700*/  F2FP.SATFINITE.E4M3.F32.PACK_AB_MERGE_C R17, RZ, R17, RZ ;  /* 0x00000011ff11723e */ /* 0x000fe200048070ff */
[----:B------:R-:W-:Y:S01]  /*9f710*/  IMAD.U32 R18, RZ, RZ, UR11 ;  /* 0x0000000bff127e24 */ /* 0x000fe2000f8e00ff */
[----:B------:R-:W-:-:S07]  /*9f720*/  LOP3.LUT R9, R9, 0xfffffffb, RZ, 0xc0, !PT ;  /* 0xfffffffb09097812 */ /* 0x000fce00078ec0ff */
[----:B------:R3:W-:Y:S01]  /*9f730*/  @!P1 STG.E.U8 desc[UR32][R40.64+0x11], R17 ;  /* 0x0000111128009986 */ /* 0x0007e2000c101120 */
[----:B------:R-:W-:Y:S01]  /*9f740*/  ISETP.LT.OR P1, PT, R31, 0x32, !P0 ;  /* 0x000000321f00780c */ /* 0x000fe20004721670 */
[----:B------:R-:W-:Y:S01]  /*9f750*/  IMAD.U32 R22, RZ, RZ, UR10 ;  /* 0x0000000aff167e24 */ /* 0x000fe2000f8e00ff */
[----:B------:R-:W-:Y:S02]  /*9f760*/  @P5 LOP3.LUT R9, R9, 0x4, RZ, 0xfc, !PT ;  /* 0x0000000409095812 */ /* 0x000fe400078efcff */
[----:B------:R-:W-:-:S04]  /*9f770*/  @!P3 IADD3 R18, P4, P5, R18, UR9, R24 ;  /* 0x000000091212bc10 */ /* 0x000fc8000fd9e018 */
[----:B------:R-:W-:Y:S02]  /*9f780*/  @!P3 IADD3.X R22, R22, UR8, R32, P4, P5 ;  /* 0x000000081616bc10 */ /* 0x000fe4000a7ea420 */
[----:B0-----:R-:W-:-:S03]  /*9f790*/  @!P3 IADD3 R20, P4, R18, R20, RZ ;  /* 0x000000141214b210 */ /* 0x001fc60007f9e0ff */
[----:B------:R-:W0:Y:S02]  /*9f7a0*/  @!P1 LDC.64 R18, c[0x0][0x5c0] ;  /* 0x00017000ff129b82 */ /* 0x000e240000000a00 */
[----:B------:R-:W-:Y:S01]  /*9f7b0*/  @!P3 IMAD.X R21, R22, 0x1, R21, P4 ;  /* 0x000000011615b824 */ /* 0x000fe200020e0615 */
[----:B------:R-:W-:Y:S02]  /*9f7c0*/  LOP3.LUT R16, R16, 0xff7fffff, RZ, 0xc0, !PT ;  /* 0xff7fffff10107812 */ /* 0x000fe400078ec0ff */
[----:B0-----:R-:W-:-:S04]  /*9f7d0*/  @!P1 IADD3 R120, P5, P6, R24, UR13, R18 ;  /* 0x0000000d18789c10 */ /* 0x001fc8000febe012 */
[----:B------:R-:W-:Y:S02]  /*9f7e0*/  @!P1 IADD3.X R121, R32, UR12, R19, P5, P6 ;  /* 0x0000000c20799c10 */ /* 0x000fe4000afec413 */
[----:B------:R-:W-:-:S13]  /*9f7f0*/  LOP3.LUT P6, RZ, R5, 0x10, RZ, 0xc0, !PT ;  /* 0x0000001005ff7812 */ /* 0x000fda00078cc0ff */
[----:B------:R-:W-:Y:S02]  /*9f800*/  @P6 LOP3.LUT R16, R16, 0x800000, RZ, 0xfc, !PT ;  /* 0x0080000010106812 */ /* 0x000fe400078efcff */
[----:B------:R-:W-:Y:S01]  /*9f810*/  ISETP.LT.OR P6, PT, R31, 0x39, !P0 ;  /* 0x000000391f00780c */ /* 0x000fe200047c1670 */
[----:B---3--:R-:W-:Y:S02]  /*9f820*/  FMUL R17, R102, UR27 ;  /* 0x0000001b66117c20 */ /* 0x008fe40008400000 */
[----:B------:R-:W3:Y:S03]  /*9f830*/  LDL.LU R102, [R1+0xec0] ;  /* 0x000ec00001667983 */ /* 0x000ee60000300800 */
[----:B------:R-:W-:-:S05]  /*9f840*/  F2FP.SATFINITE.E4M3.F32.PACK_AB_MERGE_C R17, RZ, R17, RZ ;  /* 0x00000011ff11723e */ /* 0x000fca00048070ff */
[----:B------:R0:W-:Y:S01]  /*9f850*/  @!P3 STG.E.U8 desc[UR32][R20.64+0x10], R17 ;  /* 0x000010111400b986 */ /* 0x0001e2000c101120 */
[----:B------:R-:W-:-:S13]  /*9f860*/  ISETP.LT.OR P3, PT, R31, 0x12, !P2 ;  /* 0x000000121f00780c */ /* 0x000fda0005761670 */
[----:B------:R-:W1:Y:S01]  /*9f870*/  @!P3 LDC.64 R18, c[0x0][0x5c0] ;  /* 0x00017000ff12bb82 */ /* 0x000e620000000a00 */
[----:B0-----:R-:W-:Y:S02]  /*9f880*/  IMAD.U32 R20, RZ, RZ, UR11 ;  /* 0x0000000bff147e24 */ /* 0x001fe4000f8e00ff */
[----:B------:R-:W-:-:S03]  /*9f890*/  IMAD.U32 R17, RZ, RZ, UR10 ;  /* 0x0000000aff117e24 */ /* 0x000fc6000f8e00ff */
        /* <DEDUP_REMOVED lines=16> */
[----:B------:R-:W2:Y:S04]  /*9f9a0*/  LDL.LU R33, [R1+0xec4] ;  /* 0x000ec40001217983 */ /* 0x000ea80000300800 */
[----:B------:R-:W4:Y:S04]  /*9f9b0*/  LDL.LU R15, [R1+0xec8] ;  /* 0x000ec800010f7983 */ /* 0x000f280000300800 */
[----:B------:R-:W4:Y:S01]  /*9f9c0*/  LDL.LU R14, [R1+0xecc] ;  /* 0x000ecc00010e7983 */ /* 0x000f220000300800 */
        /* <DEDUP_REMOVED lines=9> */
[----:B------:R-:W-:Y:S02]  /*9fa60*/  F2FP.SATFINITE.E4M3.F32.PACK_AB_MERGE_C R17, RZ, R17, RZ ;  /* 0x00000011ff11723e */ /* 0x000fe400048070ff */
[----:B------:R-:W-:Y:S02]  /*9fa70*/  LOP3.LUT P1, RZ, R0, 0x40, RZ, 0xc0, !PT ;  /* 0x0000004000ff7812 */ /* 0x000fe4000782c0ff */
[----:B0-----:R-:W-:-:S04]  /*9fa80*/  @!P5 IADD3 R114, P3, P4, R24, UR13, R18 ;  /* 0x0000000d1872dc10 */ /* 0x001fc8000fc7e012 */
[----:B------:R-:W-:Y:S02]  /*9fa90*/  @!P5 IADD3.X R115, R32, UR12, R19, P3, P4 ;  /* 0x0000000c2073dc10 */ /* 0x000fe40009fe8413 */
[----:B------:R-:W-:Y:S01]  /*9faa0*/  ISETP.LT.OR P3, PT, R31, 0x19, !P2 ;  /* 0x000000191f00780c */ /* 0x000fe20005761670 */
[----:B------:R3:W-:-:S12]  /*9fab0*/  @!P6 STG.E.U8 desc[UR32][R58.64+0x18], R17 ;  /* 0x000018113a00e986 */ /* 0x0007d8000c101120 */
[----:B------:R-:W0:Y:S01]  /*9fac0*/  @!P3 LDC.64 R20, c[0x0][0x5c0] ;  /* 0x00017000ff14bb82 */ /* 0x000e220000000a00 */
[----:B------:R-:W-:Y:S01]  /*9fad0*/  LOP3.LUT R4, R4, 0xefffffff, RZ, 0xc0, !PT ;  /* 0xefffffff04047812 */ /* 0x000fe200078ec0ff */
[----:B------:R-:W-:Y:S02]  /*9fae0*/  IMAD.U32 R18, RZ, RZ, UR11 ;  /* 0x0000000bff127e24 */ /* 0x000fe4000f8e00ff */
[----:B------:R-:W-:Y:S01]  /*9faf0*/  IMAD.U32 R22, RZ, RZ, UR10 ;  /* 0x0000000aff167e24 */ /* 0x000fe2000f8e00ff */
[----:B------:R-:W-:Y:S02]  /*9fb00*/  @P5 LOP3.LUT R4, R4, 0x10000000, RZ, 0xfc, !PT ;  /* 0x1000000004045812 */ /* 0x000fe400078efcff */
[----:B------:R-:W-:-:S04]  /*9fb10*/  @!P3 IADD3 R18, P4, P5, R18, UR9, R24 ;  /* 0x000000091212bc10 */ /* 0x000fc8000fd9e018 */
[----:B------:R-:W-:Y:S02]  /*9fb20*/  @!P3 IADD3.X R22, R22, UR8, R32, P4, P5 ;  /* 0x000000081616bc10 */ /* 0x000fe4000a7ea420 */
[----:B0-----:R-:W-:Y:S01]  /*9fb30*/  @!P3 IADD3 R20, P4, R18, R20, RZ ;  /* 0x000000141214b210 */ /* 0x001fe20007f9e0ff */
[----:B---3--:R-:W-:-:S05]  /*9fb40*/  FMUL R17, R102, UR27 ;  /* 0x0000001b66117c20 */ /* 0x008fca0008400000 */
[----:B------:R-:W-:-:S05]  /*9fb50*/  F2FP.SATFINITE.E4M3.F32.PACK_AB_MERGE_C R17, RZ, R17, RZ ;  /* 0x00000011ff11723e */ /* 0x000fca00048070ff */
[----:B------:R2:W-:Y:S01]  /*9fb60*/  @!P1 STG.E.U8 desc[UR32][R48.64+0x19], R17 ;  /* 0x0000191130009986 */ /* 0x0005e2000c101120 */
[----:B------:R-:W-:-:S13]  /*9fb70*/  ISETP.LT.OR P1, PT, R31, 0x42, !P0 ;  /* 0x000000421f00780c */ /* 0x000fda0004721670 */
[----:B------:R-:W0:Y:S02]  /*9fb80*/  @!P1 LDC.64 R18, c[0x0][0x5c0] ;  /* 0x00017000ff129b82 */ /* 0x000e240000000a00 */
[----:B0-----:R-:W-:-:S04]  /*9fb90*/  @!P1 IADD3 R104, P5, P6, R24, UR13, R18 ;  /* 0x0000000d18689c10 */ /* 0x001fc8000febe012 */
[----:B------:R-:W-:Y:S01]  /*9fba0*/  @!P1 IADD3.X R105, R32, UR12, R19, P5, P6 ;  /* 0x0000000c20699c10 */ /* 0x000fe2000afec413 */
[----:B------:R-:W-:Y:S04]  /*9fbb0*/  STL [R1+0x1d40], R104 ;  /* 0x001d406801007387 */ /* 0x000fe80000100800 */
[----:B------:R-:W-:Y:S01]  /*9fbc0*/  STL [R1+0x1d3c], R105 ;  /* 0x001d3c6901007387 */ /* 0x000fe20000100800 */
[----:B------:R-:W-:Y:S01]  /*9fbd0*/  @!P3 IMAD.X R21, R22, 0x1, R21, P4 ;  /* 0x000000011615b824 */ /* 0x000fe200020e0615 */
[----:B------:R-:W-:Y:S02]  /*9fbe0*/  LOP3.LUT P6, RZ, R5, 0x20, RZ, 0xc0, !PT ;  /* 0x0000002005ff7812 */ /* 0x000fe400078cc0ff */
[----:B------:R-:W-:-:S11]  /*9fbf0*/  LOP3.LUT R16, R16, 0xffbfffff, RZ, 0xc0, !PT ;  /* 0xffbfffff10107812 */ /* 0x000fd600078ec0ff */
[----:B------:R-:W-:Y:S02]  /*9fc00*/  @P6 LOP3.LUT R16, R16, 0x400000, RZ, 0xfc, !PT ;  /* 0x0040000010106812 */ /* 0x000fe400078efcff */
[----:B------:R-:W-:Y:S01]  /*9fc10*/  ISETP.LT.OR P6, PT, R31, 0x49, !P0 ;  /* 0x000000491f00780c */ /* 0x000fe200047c1670 */
[----:B--2---:R-:W-:Y:S02]  /*9fc20*/  FMUL R17, R33, UR27 ;  /* 0x0000001b21117c20 */ /* 0x004fe40008400000 */
[----:B------:R-:W2:Y:S03]  /*9fc30*/  LDL.LU R33, [R1+0xed0] ;  /* 0x000ed00001217983 */ /* 0x000ea60000300800 */
        /* <DEDUP_REMOVED lines=15> */
[----:B------:R-:W-:Y:S01]  /*9fd30*/  @!P6 IADD3.X R103, R32, UR12, R19, P4, P5 ;  /* 0x0000000c2067ec10 */ /* 0x000fe2000a7ea413 */
[----:B-1----:R-:W-:-:S04]  /*9fd40*/  FMUL R17, R14, UR27 ;  /* 0x0000001b0e117c20 */ /* 0x002fc80008400000 */
[----:B------:R-:W-:Y:S04]  /*9fd50*/  STL [R1+0x1d38], R103 ;  /* 0x001d386701007387 */ /* 0x000fe80000100800 */
[----:B------:R-:W3:Y:S01]  /*9fd60*/  LDL.LU R14, [R1+0xed4] ;  /* 0x000ed400010e7983 */ /* 0x000ee20000300800 */
        /* <DEDUP_REMOVED lines=17> */
[----:B0-----:R-:W-:-:S04]  /*9fe80*/  @!P5 IADD3 R98, P3, P4, R24, UR13, R18 ;  /* 0x0000000d1862dc10 */ /* 0x001fc8000fc7e012 */
[----:B------:R-:W-:Y:S02]  /*9fe90*/  @!P5 IADD3.X R99, R32, UR12, R19, P3, P4 ;  /* 0x0000000c2063dc10 */ /* 0x000fe40009fe8413 */
[----:B------:R-:W-:-:S13]  /*9fea0*/  ISETP.LT.OR P3, PT, R31, 0x21, !P2 ;  /* 0x000000211f00780c */ /* 0x000fda0005761670 */
[----:B------:R-:W0:Y:S01]  /*9feb0*/  @!P3 LDC.64 R20, c[0x0][0x5c0] ;  /* 0x00017000ff14bb82 */ /* 0x000e220000000a00 */
[----:B------:R-:W-:Y:S01]  /*9fec0*/  LOP3.LUT R4, R4, 0xffdfffff, RZ, 0xc0, !PT ;  /* 0xffdfffff04047812 */ /* 0x000fe200078ec0ff */
[----:B------:R-:W-:Y:S02]  /*9fed0*/  IMAD.U32 R18, RZ, RZ, UR11 ;  /* 0x0000000bff127e24 */ /* 0x000fe4000f8e00ff */
[----:B------:R-:W-:Y:S01]  /*9fee0*/  IMAD.U32 R22, RZ, RZ, UR10 ;  /* 0x0000000aff167e24 */ /* 0x000fe2000f8e00ff */
[----:B------:R-:W-:Y:S02]  /*9fef0*/  @P5 LOP3.LUT R4, R4, 0x200000, RZ, 0xfc, !PT ;  /* 0x0020000004045812 */ /* 0x000fe400078efcff */
[----:B------:R-:W-:-:S04]  /*9ff00*/  @!P3 IADD3 R18, P4, P5, R18, UR9, R24 ;  /* 0x000000091212bc10 */ /* 0x000fc8000fd9e018 */
[----:B------:R-:W-:Y:S01]  /*9ff10*/  @!P3 IADD3.X R22, R22, UR8, R32, P4, P5 ;  /* 0x000000081616bc10 */ /* 0x000fe2000a7ea420 */
[----:B--2---:R-:W-:Y:S02]  /*9ff20*/  FMUL R17, R33, UR27 ;  /* 0x0000001b21117c20 */ /* 0x004fe40008400000 */
[----:B------:R-:W2:Y:S03]  /*9ff30*/  LDL.LU R33, [R1+0xedc] ;  /* 0x000edc0001217983 */ /* 0x000ea60000300800 */
[----:B------:R-:W-:-:S05]  /*9ff40*/  F2FP.SATFINITE.E4M3.F32.PACK_AB_MERGE_C R17, RZ, R17, RZ ;  /* 0x00000011ff11723e */ /* 0x000fca00048070ff */
[----:B------:R3:W-:Y:S01]  /*9ff50*/  @!P1 STG.E.U8 desc[UR32][R68.64+0x21], R17 ;  /* 0x0000211144009986 */ /* 0x0007e2000c101120 */
[----:B------:R-:W-:Y:S02]  /*9ff60*/  ISETP.LT.OR P1, PT, R31, 0x52, !P0 ;  /* 0x000000521f00780c */ /* 0x000fe40004721670 */
[----:B0-----:R-:W-:-:S11]  /*9ff70*/  @!P3 IADD3 R20, P4, R18, R20, RZ ;  /* 0x000000141214b210 */ /* 0x001fd60007f9e0ff */
[----:B------:R-:W0:Y:S02]  /*9ff80*/  @!P1 LDC.64 R18, c[0x0][0x5c0] ;  /* 0x00017000ff129b82 */ /* 0x000e240000000a00 */
[----:B0-----:R-:W-:-:S04]  /*9ff90*/  @!P1 IADD3 R88, P5, P6, R24, UR13, R18 ;  /* 0x0000000d18589c10 */ /* 0x001fc8000febe012 */
[----:B------:R-:W-:-:S05]  /*9ffa0*/  @!P1 IADD3.X R89, R32, UR12, R19, P5, P6 ;  /* 0x0000000c20599c10 */ /* 0x000fca000afec413 */
[----:B------:R-:W-:Y:S01]  /*9ffb0*/  STL [R1+0x1d34], R89 ;  /* 0x001d345901007387 */ /* 0x000fe20000100800 */
[----:B---3--:R-:W-:-:S03]  /*9ffc0*/  FMUL R17, R14, UR27 ;  /* 0x0000001b0e117c20 */ /* 0x008fc60008400000 */
[----:B------:R-:W3:Y:S01]  /*9ffd0*/  LDL.LU R14, [R1+0xee0] ;  /* 0x000ee000010e7983 */ /* 0x000ee20000300800 */
[----:B------:R-:W-:Y:S01]  /*9ffe0*/  @!P3 IMAD.X R21, R22, 0x1, R21, P4 ;  /* 0x000000011615b824 */ /* 0x000fe200020e0615 */
        /* <DEDUP_REMOVED lines=26> */
[----:B------:R-:W-:-:S04]  /*a0190*/  LOP3.LUT R4, R4, 0xfff7ffff, RZ, 0xc0, !PT ;  /* 0xfff7ffff04047812 */ /* 0x000fc800078ec0ff */
[----:B------:R-:W-:-:S04]  /*a01a0*/  @P1 LOP3.LUT R4, R4, 0x80000, RZ, 0xfc, !PT ;  /* 0x0008000004041812 */ /* 0x000fc800078efcff */
[----:B------:R-:W-:-:S04]  /*a01b0*/  LOP3.LUT R4, R4, 0xfffbffff, RZ, 0xc0, !PT ;  /* 0xfffbffff04047812 */ /* 0x000fc800078ec0ff */
[----:B------:R-:W-:-:S04]  /*a01c0*/  @P6 LOP3.LUT R4, R4, 0x40000, RZ, 0xfc, !PT ;  /* 0x0004000004046812 */ /* 0x000fc800078efcff */
[----:B------:R-:W-:Y:S01]  /*a01d0*/  LOP3.LUT R4, R4, 0xfffeffff, RZ, 0xc0, !PT ;  /* 0xfffeffff04047812 */ /* 0x000fe200078ec0ff */
[----:B--2---:R-:W-:Y:S02]  /*a01e0*/  FMUL R17, R33, UR27 ;  /* 0x0000001b21117c20 */ /* 0x004fe40008400000 */
[----:B------:R-:W2:Y:S01]  /*a01f0*/  LDL.LU R33, [R1+0xee4] ;  /* 0x000ee40001217983 */ /* 0x000ea20000300800 */
        /* <DEDUP_REMOVED lines=10> */
[----:B---3--:R-:W-:Y:S02]  /*a02a0*/  FMUL R17, R14, UR27 ;  /* 0x0000001b0e117c20 */ /* 0x008fe40008400000 */
[----:B------:R-:W3:Y:S01]  /*a02b0*/  LDL.LU R14, [R1+0xeec] ;  /* 0x000eec00010e7983 */ /* 0x000ee20000300800 */
[----:B------:R-:W-:Y:S02]  /*a02c0*/  ISETP.LT.OR P3, PT, R31, 0x29, !P2 ;  /* 0x000000291f00780c */ /* 0x000fe40005761670 */
[----:B------:R-:W-:Y:S02]  /*a02d0*/  LOP3.LUT P1, RZ, R0, 0x2, RZ, 0xc0, !PT ;  /* 0x0000000200ff7812 */ /* 0x000fe4000782c0ff */
[----:B------:R-:W-:-:S09]  /*a02e0*/  F2FP.SATFINITE.E4M3.F32.PACK_AB_MERGE_C R17, RZ, R17, RZ ;  /* 0x00000011ff11723e */ /* 0x000fd200048070ff */
[----:B------:R-:W0:Y:S02]  /*a02f0*/  @!P3 LDC.64 R20, c[0x0][0x5c0] ;  /* 0x00017000ff14bb82 */ /* 0x000e240000000a00 */
        /* <DEDUP_REMOVED lines=9> */
[----:B------:R-:W0:Y:S03]  /*a0390*/  @!P1 LDC.64 R18, c[0x0][0x5c0] ;  /* 0x00017000ff129b82 */ /* 0x000e260000000a00 */
[----:B------:R-:W-:Y:S01]  /*a03a0*/  @!P3 IMAD.X R21, R22, 0x1, R21, P4 ;  /* 0x000000011615b824 */ /* 0x000fe200020e0615 */
[----:B------:R-:W-:Y:S02]  /*a03b0*/  LOP3.LUT R16, R16, 0xffefffff, RZ, 0xc0, !PT ;  /* 0xffefffff10107812 */ /* 0x000fe400078ec0ff */
[----:B0-----:R-:W-:-:S04]  /*a03c0*/  @!P1 IADD3 R72, P5, P6, R24, UR13, R18 ;  /* 0x0000000d18489c10 */ /* 0x001fc8000febe012 */
[----:B------:R-:W-:Y:S02]  /*a03d0*/  @!P1 IADD3.X R73, R32, UR12, R19, P5, P6 ;  /* 0x0000000c20499c10 */ /* 0x000fe4000afec413 */
[----:B------:R-:W-:-:S13]  /*a03e0*/  LOP3.LUT P6, RZ, R5, 0x80, RZ, 0xc0, !PT ;  /* 0x0000008005ff7812 */ /* 0x000fda00078cc0ff */
        /* <DEDUP_REMOVED lines=24> */
[----:B---3--:R-:W-:-:S04]  /*a0570*/  FMUL R17, R14, UR27 ;  /* 0x0000001b0e117c20 */ /* 0x008fc80008400000 */
[----:B------:R-:W-:Y:S04]  /*a0580*/  STL [R1+0x1d24], R59 ;  /* 0x001d243b01007387 */ /* 0x000fe80000100800 */
[----:B------:R-:W3:Y:S01]  /*a0590*/  LDL.LU R14, [R1+0xef4] ;  /* 0x000ef400010e7983 */ /* 0x000ee20000300800 */
[----:B------:R-:W-:-:S03]  /*a05a0*/  LOP3.LUT R4, R4, 0xffffdfff, RZ, 0xc0, !PT ;  /* 0xffffdfff04047812 */ /* 0x000fc600078ec0ff */
[----:B------:R-:W4:Y:S01]  /*a05b0*/  LDL.LU R15, [R1+0xef8] ;  /* 0x000ef800010f7983 */ /* 0x000f220000300800 */
[----:B------:R-:W-:-:S04]  /*a05c0*/  @P1 LOP3.LUT R4, R4, 0x2000, RZ, 0xfc, !PT ;  /* 0x0000200004041812 */ /* 0x000fc800078efcff */
[----:B------:R-:W-:-:S04]  /*a05d0*/  LOP3.LUT R4, R4, 0xffffefff, RZ, 0xc0, !PT ;  /* 0xffffefff04047812 */ /* 0x000fc800078ec0ff */
[----:B------:R-:W-:Y:S02]  /*a05e0*/  @P6 LOP3.LUT R4, R4, 0x1000, RZ, 0xfc, !PT ;  /* 0x0000100004046812 */ /* 0x000fe400078efcff */
[----:B------:R-:W-:Y:S02]  /*a05f0*/  LOP3.LUT P6, RZ, R16, 0x100000, RZ, 0xc0, !PT ;  /* 0x0010000010ff7812 */ /* 0x000fe400078cc0ff */
[----:B------:R-:W-:-:S11]  /*a0600*/  F2FP.SATFINITE.E4M3.F32.PACK_AB_MERGE_C R17, RZ, R17, RZ ;  /* 0x00000011ff11723e */ /* 0x000fd600048070ff */
[----:B------:R2:W-:Y:S01]  /*a0610*/  @!P6 STG.E.U8 desc[UR32][R112.64+0x30], R17 ;  /* 0x000030117000e986 */ /* 0x0005e2000c101120 */
[----:B------:R-:W-:-:S04]  /*a0620*/  LOP3.LUT R4, R4, 0xfffffbff, RZ, 0xc0, !PT ;  /* 0xfffffbff04047812 */ /* 0x000fc800078ec0ff */
[----:B------:R-:W-:Y:S02]  /*a0630*/  @P5 LOP3.LUT R4, R4, 0x400, RZ, 0xfc, !PT ;  /* 0x0000040004045812 */ /* 0x000fe400078efcff */
[----:B------:R-:W-:-:S13]  /*a0640*/  ISETP.LT.OR P5, PT, R31, 0x71, !P0 ;  /* 0x000000711f00780c */ /* 0x000fda00047a1670 */
[----:B------:R-:W0:Y:S01]  /*a0650*/  @!P5 LDC.64 R18, c[0x0][0x5c0] ;  /* 0x00017000ff12db82 */ /* 0x000e220000000a00 */
[----:B------:R-:W-:Y:S02]  /*a0660*/  LOP3.LUT P1, RZ, R0, 0x20000, RZ, 0xc0, !PT ;  /* 0x0002000000ff7812 */ /* 0x000fe4000782c0ff */
[----:B0-----:R-:W-:-:S04]  /*a0670*/  @!P5 IADD3 R66, P3, P4, R24, UR13, R18 ;  /* 0x0000000d1842dc10 */ /* 0x001fc8000fc7e012 */
[----:B------:R-:W-:Y:S02]  /*a0680*/  @!P5 IADD3.X R67, R32, UR12, R19, P3, P4 ;  /* 0x0000000c2043dc10 */ /* 0x000fe40009fe8413 */
[----:B------:R-:W-:-:S13]  /*a0690*/  ISETP.LT.OR P3, PT, R31, 0x31, !P2 ;  /* 0x000000311f00780c */ /* 0x000fda0005761670 */
[----:B------:R-:W0:Y:S01]  /*a06a0*/  @!P3 LDC.64 R20, c[0x0][0x5c0] ;  /* 0x00017000ff14bb82 */ /* 0x000e220000000a00 */
[----:B--2---:R-:W-:Y:S02]  /*a06b0*/  FMUL R17, R33, UR27 ;  /* 0x0000001b21117c20 */ /* 0x004fe40008400000 */
[----:B------:R-:W2:Y:S03]  /*a06c0*/  LDL.LU R33, [R1+0xefc] ;  /* 0x000efc0001217983 */ /* 0x000ea60000300800 */
[----:B------:R-:W-:Y:S01]  /*a06d0*/  F2FP.SATFINITE.E4M3.F32.PACK_AB_MERGE_C R17, RZ, R17, RZ ;  /* 0x00000011ff11723e */ /* 0x000fe200048070ff */
[----:B------:R-:W-:Y:S01]  /*a06e0*/  IMAD.U32 R18, RZ, RZ, UR11 ;  /* 0x0000000bff127e24 */ /* 0x000fe2000f8e00ff */
[----:B------:R-:W-:-:S03]  /*a06f0*/  LOP3.LUT R4, R4, 0xfffffdff, RZ, 0xc0, !PT ;  /* 0xfffffdff04047812 */ /* 0x000fc600078ec0ff */
        /* <DEDUP_REMOVED lines=8> */
[----:B0-----:R-:W-:-:S04]  /*a0780*/  @!P1 IADD3 R56, P5, P6, R24, UR13, R18 ;  /* 0x0000000d18389c10 */ /* 0x001fc8000febe012 */
[----:B------:R-:W-:Y:S01]  /*a0790*/  @!P1 IADD3.X R57, R32, UR12, R19, P5, P6 ;  /* 0x0000000c20399c10 */ /* 0x000fe2000afec413 */
[----:B------:R-:W-:Y:S04]  /*a07a0*/  STL [R1+0x1d20], R56 ;  /* 0x001d203801007387 */ /* 0x000fe80000100800 */
        /* <DEDUP_REMOVED lines=35> */
[----:B------:R-:W-:-:S13]  /*a09e0*/  ISETP.LT.OR P5, PT, R31, 0x7a, !P0 ;  /* 0x0000007a1f00780c */ /* 0x000fda00047a1670 */
[----:B------:R-:W0:Y:S01]  /*a09f0*/  @!P5 LDC.64 R18, c[0x0][0x5c0] ;  /* 0x00017000ff12db82 */ /* 0x000e220000000a00 */
[----:B------:R-:W-:Y:S01]  /*a0a00*/  LOP3.LUT R4, R4, 0xfffffff7, RZ, 0xc0, !PT ;  /* 0xfffffff704047812 */ /* 0x000fe200078ec0ff */
[----:B---3--:R-:W-:Y:S02]  /*a0a10*/  FMUL R17, R14, UR27 ;  /* 0x0000001b0e117c20 */ /* 0x008fe40008400000 */
[----:B------:R-:W3:Y:S01]  /*a0a20*/  LDL.LU R14, [R1+0xf0c] ;  /* 0x000f0c00010e7983 */ /* 0x000ee20000300800 */
[----:B0-----:R-:W-:Y:S02]  /*a0a30*/  @!P5 IADD3 R42, P3, P4, R24, UR13, R18 ;  /* 0x0000000d182adc10 */ /* 0x001fe4000fc7e012 */
[----:B------:R-:W-:Y:S02]  /*a0a40*/  @P5 LOP3.LUT R4, R4, 0x8, RZ, 0xfc, !PT ;  /* 0x0000000804045812 */ /* 0x000fe400078efcff */
[----:B------:R-:W-:Y:S02]  /*a0a50*/  @!P5 IADD3.X R43, R32, UR12, R19, P3, P4 ;  /* 0x0000000c202bdc10 */ /* 0x000fe40009fe8413 */
[----:B------:R-:W-:-:S13]  /*a0a60*/  ISETP.LT.OR P5, PT, R31, 0x81, !P0 ;  /* 0x000000811f00780c */ /* 0x000fda00047a1670 */
[----:B------:R-:W0:Y:S01]  /*a0a70*/  @!P5 LDC.64 R18, c[0x0][0x5c0] ;  /* 0x00017000ff12db82 */ /* 0x000e220000000a00 */
[----:B------:R-:W-:Y:S02]  /*a0a80*/  LOP3.LUT P1, RZ, R0, 0x80, RZ, 0xc0, !PT ;  /* 0x0000008000ff7812 */ /* 0x000fe4000782c0ff */
[----:B0-----:R-:W-:-:S04]  /*a0a90*/  @!P5 IADD3 R50, P3, P4, R24, UR13, R18 ;  /* 0x0000000d1832dc10 */ /* 0x001fc8000fc7e012 */
        /* <DEDUP_REMOVED lines=18> */
[----:B------:R-:W-:Y:S01]  /*a0bc0*/  LOP3.LUT P6, RZ, R5, 0x200, RZ, 0xc0, !PT ;  /* 0x0000020005ff7812 */ /* 0x000fe200078cc0ff */
[----:B--2---:R-:W-:-:S12]  /*a0bd0*/  FMUL R17, R33, UR27 ;  /* 0x0000001b21117c20 */ /* 0x004fd80008400000 */
[----:B------:R-:W-:Y:S01]  /*a0be0*/  @P6 LOP3.LUT R16, R16, 0x40000, RZ, 0xfc, !PT ;  /* 0x0004000010106812 */ /* 0x000fe200078efcff */
[----:B------:R-:W2:Y:S01]  /*a0bf0*/  LDL.LU R33, [R1+0xf10] ;  /* 0x000f100001217983 */ /* 0x000ea20000300800 */
[----:B------:R-:W-:-:S05]  /*a0c00*/  F2FP.SATFINITE.E4M3.F32.PACK_AB_MERGE_C R17, RZ, R17, RZ ;  /* 0x00000011ff11723e */ /* 0x000fca00048070ff */
[----:B------:R0:W-:Y:S01]  /*a0c10*/  @!P3 STG.E.U8 desc[UR32][R20.64+0x38], R17 ;  /* 0x000038111400b986 */ /* 0x0001e2000c101120 */
[----:B------:R-:W-:-:S13]  /*a0c20*/  ISETP.LT.OR P3, PT, R31, 0x3a, !P2 ;  /* 0x0000003a1f00780c */ /* 0x000fda0005761670 */
[----:B------:R-:W1:Y:S01]  /*a0c30*/  @!P3 LDC.64 R18, c[0x0][0x5c0] ;  /* 0x00017000ff12bb82 */ /* 0x000e620000000a00 */
[----:B0-----:R-:W-:Y:S01]  /*a0c40*/  IMAD.U32 R20, RZ, RZ, UR11 ;  /* 0x0000000bff147e24 */ /* 0x001fe2000f8e00ff */
[----:B------:R-:W-:Y:S01]  /*a0c50*/  ISETP.LT.OR P6, PT, R31, 0x89, !P0 ;  /* 0x000000891f00780c */ /* 0x000fe200047c1670 */
        /* <DEDUP_REMOVED lines=20> */
[----:B------:R-:W-:Y:S02]  /*a0da0*/  @P5 LOP3.LUT R3, R3, 0x80000000, RZ, 0xfc, !PT ;  /* 0x8000000003035812 */ /* 0x000fe400078efcff */
[----:B------:R-:W-:-:S13]  /*a0db0*/  ISETP.LT.OR P5, PT, R31, 0x91, !P0 ;  /* 0x000000911f00780c */ /* 0x000fda00047a1670 */
[----:B------:R-:W0:Y:S02]  /*a0dc0*/  @!P5 LDC.64 R18, c[0x0][0x5c0] ;  /* 0x00017000ff12db82 */ /* 0x000e240000000a00 */
[----:B0-----:R-:W-:-:S04]  /*a0dd0*/  @!P5 IADD3 R34, P3, P4, R24, UR13, R18 ;  /* 0x0000000d1822dc10 */ /* 0x001fc8000fc7e012 */
[----:B------:R-:W-:-:S05]  /*a0de0*/  @!P5 IADD3.X R35, R32, UR12, R19, P3, P4 ;  /* 0x0000000c2023dc10 */ /* 0x000fca0009fe8413 */
[----:B------:R-:W-:Y:S04]  /*a0df0*/  STL [R1+0x1d0c], R35 ;  /* 0x001d0c2301007387 */ /* 0x000fe80000100800 */
[----:B------:R-:W4:Y:S01]  /*a0e00*/  LDL.LU R15, [R1+0xf18] ;  /* 0x000f1800010f7983 */ /* 0x000f220000300800 */
[----:B------:R-:W-:-:S04]  /*a0e10*/  LOP3.LUT R4, R4, 0xfffffffd, RZ, 0xc0, !PT ;  /* 0xfffffffd04047812 */ /* 0x000fc800078ec0ff */
[----:B------:R-:W-:-:S04]  /*a0e20*/  @P1 LOP3.LUT R4, R4, 0x2, RZ, 0xfc, !PT ;  /* 0x0000000204041812 */ /* 0x000fc800078efcff */
[----:B------:R-:W-:-:S04]  /*a0e30*/  LOP3.LUT R4, R4, 0xfffffffe, RZ, 0xc0, !PT ;  /* 0xfffffffe04047812 */ /* 0x000fc800078ec0ff */
[----:B------:R-:W-:Y:S02]  /*a0e40*/  @P6 LOP3.LUT R4, R4, 0x1, RZ, 0xfc, !PT ;  /* 0x0000000104046812 */ /* 0x000fe400078efcff */
[----:B------:R-:W-:Y:S02]  /*a0e50*/  LOP3.LUT P6, RZ, R16, 0x40000, RZ, 0xc0, !PT ;  /* 0x0004000010ff7812 */ /* 0x000fe400078cc0ff */
[----:B------:R-:W-:Y:S02]  /*a0e60*/  F2FP.SATFINITE.E4M3.F32.PACK_AB_MERGE_C R17, RZ, R17, RZ ;  /* 0x00000011ff11723e */ /* 0x000fe400048070ff */
[----:B------:R-:W-:-:S09]  /*a0e70*/  LOP3.LUT P1, RZ, R0, 0x40000, RZ, 0xc0, !PT ;  /* 0x0004000000ff7812 */ /* 0x000fd2000782c0ff */
[----:B------:R2:W-:Y:S01]  /*a0e80*/  @!P6 STG.E.U8 desc[UR32][R126.64+0x40], R17 ;  /* 0x000040117e00e986 */ /* 0x0005e2000c101120 */
        /* <DEDUP_REMOVED lines=14> */
[----:B------:R-:W0:Y:S01]  /*a0f70*/  @!P1 LDC.64 R18, c[0x0][0x5c0] ;  /* 0x00017000ff129b82 */ /* 0x000e220000000a00 */
[----:B------:R-:W-:Y:S01]  /*a0f80*/  @!P3 IMAD.X R21, R26, 0x1, R21, P4 ;  /* 0x000000011a15b824 */ /* 0x000fe200020e0615 */
[----:B------:R-:W-:Y:S02]  /*a0f90*/  LOP3.LUT R16, R16, 0xfffdffff, RZ, 0xc0, !PT ;  /* 0xfffdffff10107812 */ /* 0x000fe400078ec0ff */
[----:B0-----:R-:W-:-:S04]  /*a0fa0*/  @!P1 IADD3 R28, P5, P6, R24, UR13, R18 ;  /* 0x0000000d181c9c10 */ /* 0x001fc8000febe012 */
[----:B------:R-:W-:Y:S02]  /*a0fb0*/  @!P1 IADD3.X R29, R32, UR12, R19, P5, P6 ;  /* 0x0000000c201d9c10 */ /* 0x000fe4000afec413 */
[----:B------:R-:W-:Y:S01]  /*a0fc0*/  LOP3.LUT P6, RZ, R5, 0x400, RZ, 0xc0, !PT ;  /* 0x0000040005ff7812 */ /* 0x000fe200078cc0ff */
[----:B---3--:R-:W-:Y:S02]  /*a0fd0*/  FMUL R17, R14, UR27 ;  /* 0x0000001b0e117c20 */ /* 0x008fe40008400000 */
[----:B------:R-:W3:Y:S03]  /*a0fe0*/  LDL.LU R14, [R1+0xf20] ;  /* 0x000f2000010e7983 */ /* 0x000ee60000300800 */
[----:B------:R-:W-:-:S05]  /*a0ff0*/  F2FP.SATFINITE.E4M3.F32.PACK_AB_MERGE_C R17, RZ, R17, RZ ;  /* 0x00000011ff11723e */ /* 0x000fca00048070ff */
[----:B------:R0:W-:Y:S01]  /*a1000*/  @!P3 STG.E.U8 desc[UR32][R20.64+0x40], R17 ;  /* 0x000040111400b986 */ /* 0x0001e2000c101120 */
[----:B------:R-:W-:-:S13]  /*a1010*/  ISETP.LT.OR P3, PT, R31, 0x42, !P2 ;  /* 0x000000421f00780c */ /* 0x000fda0005761670 */
[----:B------:R-:W1:Y:S01]  /*a1020*/  @!P3 LDC.64 R18, c[0x0][0x5c0] ;  /* 0x00017000ff12bb82 */ /* 0x000e620000000a00 */
[----:B0-----:R-:W-:Y:S01]  /*a1030*/  IMAD.U32 R20, RZ, RZ, UR11 ;  /* 0x0000000bff147e24 */ /* 0x001fe2000f8e00ff */
        /* <DEDUP_REMOVED lines=17> */
[----:B------:R-:W-:Y:S04]  /*a1150*/  STL [R1+0x1d08], R27 ;  /* 0x001d081b01007387 */ /* 0x000fe80000100800 */
[----:B------:R-:W4:Y:S01]  /*a1160*/  LDL.LU R15, [R1+0xf24] ;  /* 0x000f2400010f7983 */ /* 0x000f220000300800 */
[----:B------:R-:W-:-:S03]  /*a1170*/  LOP3.LUT R3, R3, 0xdfffffff, RZ, 0xc0, !PT ;  /* 0xdfffffff03037812 */ /* 0x000fc600078ec0ff */
[----:B------:R-:W4:Y:S01]  /*a1180*/  LDL.LU R8, [R1+0xf28] ;  /* 0x000f280001087983 */ /* 0x000f220000300800 */
[----:B------:R-:W-:-:S04]  /*a1190*/  @P1 LOP3.LUT R3, R3, 0x20000000, RZ, 0xfc, !PT ;  /* 0x2000000003031812 */ /* 0x000fc800078efcff */
[----:B------:R-:W-:-:S04]  /*a11a0*/  LOP3.LUT R3, R3, 0xefffffff, RZ, 0xc0, !PT ;  /* 0xefffffff03037812 */ /* 0x000fc800078ec0ff */
[----:B------:R-:W-:Y:S02]  /*a11b0*/  @P6 LOP3.LUT R3, R3, 0x10000000, RZ, 0xfc, !PT ;  /* 0x1000000003036812 */ /* 0x000fe400078efcff */
[----:B------:R-:W-:Y:S01]  /*a11c0*/  LOP3.LUT P6, RZ, R16, 0x20000, RZ, 0xc0, !PT ;  /* 0x0002000010ff7812 */ /* 0x000fe200078cc0ff */
[----:B--2---:R-:W-:-:S05]  /*a11d0*/  FMUL R17, R33, UR27 ;  /* 0x0000001b21117c20 */ /* 0x004fca0008400000 */
[----:B------:R-:W-:-:S07]  /*a11e0*/  F2FP.SATFINITE.E4M3.F32.PACK_AB_MERGE_C R17, RZ, R17, RZ ;  /* 0x00000011ff11723e */ /* 0x000fce00048070ff */
[----:B------:R3:W-:Y:S01]  /*a11f0*/  @!P6 STG.E.U8 desc[UR32][R188.64+0x48], R17 ;  /* 0x00004811bc00e986 */ /* 0x0007e2000c101120 */
[----:B------:R-:W-:-:S04]  /*a1200*/  LOP3.LUT R3, R3, 0xf7ffffff, RZ, 0xc0, !PT ;  /* 0xf7ffffff03037812 */ /* 0x000fc800078ec0ff */
[----:B------:R-:W-:Y:S02]  /*a1210*/  @P5 LOP3.LUT R3, R3, 0x8000000, RZ, 0xfc, !PT ;  /* 0x0800000003035812 */ /* 0x000fe400078efcff */
[----:B------:R-:W-:-:S13]  /*a1220*/  ISETP.LT.OR P5, PT, R31, 0xa1, !P0 ;  /* 0x000000a11f00780c */ /* 0x000fda00047a1670 */
[----:B------:R-:W0:Y:S01]  /*a1230*/  @!P5 LDC.64 R18, c[0x0][0x5c0] ;  /* 0x00017000ff12db82 */ /* 0x000e220000000a00 */
[----:B---3--:R-:W-:Y:S02]  /*a1240*/  FMUL R17, R14, UR27 ;  /* 0x0000001b0e117c20 */ /* 0x008fe40008400000 */
[----:B------:R-:W2:Y:S01]  /*a1250*/  LDL.LU R14, [R1+0xf2c] ;  /* 0x000f2c00010e7983 */ /* 0x000ea20000300800 */
[----:B0-----:R-:W-:-:S04]  /*a1260*/  @!P5 IADD3 R48, P3, P4, R24, UR13, R18 ;  /* 0x0000000d1830dc10 */ /* 0x001fc8000fc7e012 */
[----:B------:R-:W-:Y:S02]  /*a1270*/  @!P5 IADD3.X R49, R32, UR12, R19, P3, P4 ;  /* 0x0000000c2031dc10 */ /* 0x000fe40009fe8413 */
        /* <DEDUP_REMOVED lines=15> */
[----:B------:R-:W-:Y:S01]  /*a1370*/  @!P1 IADD3.X R47, R32, UR12, R19, P5, P6 ;  /* 0x0000000c202f9c10 */ /* 0x000fe2000afec413 */
[----:B------:R-:W-:Y:S04]  /*a1380*/  STL [R1+0x1d04], R46 ;  /* 0x001d042e01007387 */ /* 0x000fe80000100800 */
[----:B------:R-:W-:Y:S01]  /*a1390*/  STL [R1+0x1d00], R47 ;  /* 0x001d002f01007387 */ /* 0x000fe20000100800 */
[----:B------:R-:W-:Y:S02]  /*a13a0*/  @!P3 IMAD.X R21, R33, 0x1, R21, P4 ;  /* 0x000000012115b824 */ /* 0x000fe400020e0615 */
[----:B----4-:R-:W-:Y:S02]  /*a13b0*/  FMUL R17, R15, UR27 ;  /* 0x0000001b0f117c20 */ /* 0x010fe40008400000 */
        /* <DEDUP_REMOVED lines=16> */
[----:B------:R-:W-:-:S05]  /*a14c0*/  FMUL R17, R8, UR27 ;  /* 0x0000001b08117c20 */ /* 0x000fca0008400000 */
[----:B------:R-:W-:-:S05]  /*a14d0*/  F2FP.SATFINITE.E4M3.F32.PACK_AB_MERGE_C R17, RZ, R17, RZ ;  /* 0x00000011ff11723e */ /* 0x000fca00048070ff */
[----:B------:R2:W-:Y:S01]  /*a14e0*/  @!P3 STG.E.U8 desc[UR32][R20.64+0x49], R17 ;  /* 0x000049111400b986 */ /* 0x0005e2000c101120 */
[----:B0-----:R-:W-:-:S04]  /*a14f0*/  @!P6 IADD3 R52, P4, P5, R24, UR13, R18 ;  /* 0x0000000d1834ec10 */ /* 0x001fc8000fd9e012 */
[----:B------:R-:W-:-:S05]  /*a1500*/  @!P6 IADD3.X R53, R32, UR12, R19, P4, P5 ;  /* 0x0000000c2035ec10 */ /* 0x000fca000a7ea413 */
[----:B------:R-:W-:Y:S01]  /*a1510*/  STL [R1+0x1cfc], R53 ;  /* 0x001cfc3501007387 */ /* 0x000fe20000100800 */
[----:B------:R-:W-:Y:S02]  /*a1520*/  ISETP.LT.OR P5, PT, R31, 0xaa, !P0 ;  /* 0x000000aa1f00780c */ /* 0x000fe400047a1670 */
[----:B------:R-:W-:-:S11]  /*a1530*/  LOP3.LUT R3, R3, 0xfdffffff, RZ, 0xc0, !PT ;  /* 0xfdffffff03037812 */ /* 0x000fd600078ec0ff */
[----:B------:R-:W0:Y:S01]  /*a1540*/  @!P5 LDC.64 R18, c[0x0][0x5c0] ;  /* 0x00017000ff12db82 */ /* 0x000e220000000a00 */
[----:B--2---:R-:W-:Y:S02]  /*a1550*/  FMUL R17, R14, UR27 ;  /* 0x0000001b0e117c20 */ /* 0x004fe40008400000 */
[----:B------:R-:W2:Y:S01]  /*a1560*/  LDL.LU R14, [R1+0xf34] ;  /* 0x000f3400010e7983 */ /* 0x000ea20000300800 */
[----:B------:R-:W-:-:S04]  /*a1570*/  @P1 LOP3.LUT R3, R3, 0x2000000, RZ, 0xfc, !PT ;  /* 0x0200000003031812 */ /* 0x000fc800078efcff */
[----:B------:R-:W-:-:S04]  /*a1580*/  LOP3.LUT R3, R3, 0xfeffffff, RZ, 0xc0, !PT ;  /* 0xfeffffff03037812 */ /* 0x000fc800078ec0ff */
[----:B------:R-:W-:Y:S02]  /*a1590*/  @P6 LOP3.LUT R3, R3, 0x1000000, RZ, 0xfc, !PT ;  /* 0x0100000003036812 */ /* 0x000fe400078efcff */
[----:B0-----:R-:W-:Y:S02]  /*a15a0*/  @!P5 IADD3 R44, P3, P4, R24, UR13, R18 ;  /* 0x0000000d182cdc10 */ /* 0x001fe4000fc7e012 */
[----:B------:R-:W-:Y:S02]  /*a15b0*/  LOP3.LUT R3, R3, 0xff7fffff, RZ, 0xc0, !PT ;  /* 0xff7fffff03037812 */ /* 0x000fe400078ec0ff */
[----:B------:R-:W-:Y:S02]  /*a15c0*/  @!P5 IADD3.X R45, R32, UR12, R19, P3, P4 ;  /* 0x0000000c202ddc10 */ /* 0x000fe40009fe8413 */
        /* <DEDUP_REMOVED lines=30> */
[----:B------:R-:W-:Y:S02]  /*a17b0*/  LOP3.LUT P6, RZ, R5, 0x1000, RZ, 0xc0, !PT ;  /* 0x0000100005ff7812 */ /* 0x000fe400078cc0ff */
[----:B------:R-:W-:Y:S01]  /*a17c0*/  LOP3.LUT R16, R16, 0xffff7fff, RZ, 0xc0, !PT ;  /* 0xffff7fff10107812 */ /* 0x000fe200078ec0ff */
[----:B--2---:R-:W-:Y:S02]  /*a17d0*/  FMUL R17, R14, UR27 ;  /* 0x0000001b0e117c20 */ /* 0x004fe40008400000 */
[----:B------:R-:W2:Y:S03]  /*a17e0*/  LDL.LU R14, [R1+0xf40] ;  /* 0x000f4000010e7983 */ /* 0x000ea60000300800 */
        /* <DEDUP_REMOVED lines=83> */
[----:B------:R2:W-:Y:S04]  /*a1d20*/  @!P3 STG.E.U8 desc[UR32][R20.64+0x59], R17 ;  /* 0x000059111400b986 */ /* 0x0005e8000c101120 */
[----:B------:R-:W-:Y:S01]  /*a1d30*/  STL [R1+0x1ce4], R85 ;  /* 0x001ce45501007387 */ /* 0x000fe20000100800 */
        /* <DEDUP_REMOVED lines=16> */
[----:B------:R-:W-:-:S09]  /*a1e40*/  LOP3.LUT P1, RZ, R0, 0x200000, RZ, 0xc0, !PT ;  /* 0x0020000000ff7812 */ /* 0x000fd2000782c0ff */
[----:B------:R3:W-:Y:S01]  /*a1e50*/  @!P6 STG.E.U8 desc[UR32][R216.64+0x60], R17 ;  /* 0x00006011d800e986 */ /* 0x0007e2000c101120 */
        /* <DEDUP_REMOVED lines=10> */
[----:B---3--:R-:W-:Y:S02]  /*a1f00*/  FMUL R17, R15, UR27 ;  /* 0x0000001b0f117c20 */ /* 0x008fe40008400000 */
[----:B------:R-:W3:Y:S03]  /*a1f10*/  LDL.LU R15, [R1+0xf5c] ;  /* 0x000f5c00010f7983 */ /* 0x000ee60000300800 */
[----:B------:R-:W-:-:S05]  /*a1f20*/  F2FP.SATFINITE.E4M3.F32.PACK_AB_MERGE_C R17, RZ, R17, RZ ;  /* 0x00000011ff11723e */ /* 0x000fca00048070ff */
[----:B------:R2:W-:Y:S01]  /*a1f30*/  @!P1 STG.E.U8 desc[UR32][R208.64+0x61], R17 ;  /* 0x00006111d0009986 */ /* 0x0005e2000c101120 */
[----:B------:R-:W-:Y:S02]  /*a1f40*/  ISETP.LT.OR P1, PT, R31, 0xd2, !P0 ;  /* 0x000000d21f00780c */ /* 0x000fe40004721670 */
[----:B0-----:R-:W-:-:S11]  /*a1f50*/  @!P3 IADD3 R20, P4, R18, R20, RZ ;  /* 0x000000141214b210 */ /* 0x001fd60007f9e0ff */
[----:B------:R-:W0:Y:S02]  /*a1f60*/  @!P1 LDC.64 R18, c[0x0][0x5c0] ;  /* 0x00017000ff129b82 */ /* 0x000e240000000a00 */
[----:B0-----:R-:W-:-:S04]  /*a1f70*/  @!P1 IADD3 R94, P5, P6, R24, UR13, R18 ;  /* 0x0000000d185e9c10 */ /* 0x001fc8000febe012 */
[----:B------:R-:W-:Y:S01]  /*a1f80*/  @!P1 IADD3.X R95, R32, UR12, R19, P5, P6 ;  /* 0x0000000c205f9c10 */ /* 0x000fe2000afec413 */
[----:B------:R-:W-:Y:S04]  /*a1f90*/  STL [R1+0x1cdc], R94 ;  /* 0x001cdc5e01007387 */ /* 0x000fe80000100800 */
[----:B------:R-:W-:Y:S01]  /*a1fa0*/  STL [R1+0x1cd8], R95 ;  /* 0x001cd85f01007387 */ /* 0x000fe20000100800 */
[----:B--2---:R-:W-:-:S03]  /*a1fb0*/  FMUL R17, R14, UR27 ;  /* 0x0000001b0e117c20 */ /* 0x004fc60008400000 */
[----:B------:R-:W2:Y:S01]  /*a1fc0*/  LDL.LU R14, [R1+0xf60] ;  /* 0x000f6000010e7983 */ /* 0x000ea20000300800 */
        /* <DEDUP_REMOVED lines=18> */
[----:B------:R-:W-:Y:S02]  /*a20f0*/  ISETP.LT.OR P5, PT, R31, 0xda, !P0 ;  /* 0x000000da1f00780c */ /* 0x000fe400047a1670 */
[----:B------:R-:W-:Y:S01]  /*a2100*/  LOP3.LUT R3, R3, 0xffffdfff, RZ, 0xc0, !PT ;  /* 0xffffdfff03037812 */ /* 0x000fe200078ec0ff */
[----:B----4-:R-:W-:-:S10]  /*a2110*/  FMUL R17, R8, UR27 ;  /* 0x0000001b08117c20 */ /* 0x010fd40008400000 */
[----:B------:R-:W0:Y:S01]  /*a2120*/  @!P5 LDC.64 R18, c[0x0][0x5c0] ;  /* 0x00017000ff12db82 */ /* 0x000e220000000a00 */
[----:B------:R-:W-:Y:S02]  /*a2130*/  @P1 LOP3.LUT R3, R3, 0x2000, RZ, 0xfc, !PT ;  /* 0x0000200003031812 */ /* 0x000fe400078efcff */
[----:B------:R-:W-:Y:S02]  /*a2140*/  F2FP.SATFINITE.E4M3.F32.PACK_AB_MERGE_C R17, RZ, R17, RZ ;  /* 0x00000011ff11723e */ /* 0x000fe400048070ff */
[----:B------:R-:W-:Y:S01]  /*a2150*/  LOP3.LUT R3, R3, 0xffffefff, RZ, 0xc0, !PT ;  /* 0xffffefff03037812 */ /* 0x000fe200078ec0ff */
[----:B------:R-:W-:Y:S03]  /*a2160*/  STL [R1+0x1cd4], R101 ;  /* 0x001cd46501007387 */ /* 0x000fe60000100800 */
[----:B------:R-:W-:Y:S01]  /*a2170*/  @P6 LOP3.LUT R3, R3, 0x1000, RZ, 0xfc, !PT ;  /* 0x0000100003036812 */ /* 0x000fe200078efcff */
[----:B------:R3:W-:Y:S03]  /*a2180*/  @!P3 STG.E.U8 desc[UR32][R20.64+0x61], R17 ;  /* 0x000061111400b986 */ /* 0x0007e6000c101120 */
[----:B------:R-:W-:-:S04]  /*a2190*/  LOP3.LUT R3, R3, 0xfffff7ff, RZ, 0xc0, !PT ;  /* 0xfffff7ff03037812 */ /* 0x000fc800078ec0ff */
[----:B------:R-:W-:Y:S02]  /*a21a0*/  @P5 LOP3.LUT R3, R3, 0x800, RZ, 0xfc, !PT ;  /* 0x0000080003035812 */ /* 0x000fe400078efcff */
[----:B0-----:R-:W-:-:S04]  /*a21b0*/  @!P5 IADD3 R92, P3, P4, R24, UR13, R18 ;  /* 0x0000000d185cdc10 */ /* 0x001fc8000fc7e012 */
[----:B------:R-:W-:Y:S01]  /*a21c0*/  @!P5 IADD3.X R93, R32, UR12, R19, P3, P4 ;  /* 0x0000000c205ddc10 */ /* 0x000fe20009fe8413 */
[----:B---3--:R-:W-:Y:S02]  /*a21d0*/  FMUL R17, R15, UR27 ;  /* 0x0000001b0f117c20 */ /* 0x008fe40008400000 */
[----:B------:R-:W3:Y:S01]  /*a21e0*/  LDL.LU R15, [R1+0xf64] ;  /* 0x000f6400010f7983 */ /* 0x000ee20000300800 */
[----:B------:R-:W-:-:S13]  /*a21f0*/  ISETP.LT.OR P5, PT, R31, 0xe1, !P0 ;  /* 0x000000e11f00780c */ /* 0x000fda00047a1670 */
[----:B------:R-:W0:Y:S01]  /*a2200*/  @!P5 LDC.64 R18, c[0x0][0x5c0] ;  /* 0x00017000ff12db82 */ /* 0x000e220000000a00 */
[----:B------:R-:W-:Y:S02]  /*a2210*/  LOP3.LUT P6, RZ, R16, 0x2000, RZ, 0xc0, !PT ;  /* 0x0000200010ff7812 */ /* 0x000fe400078cc0ff */
[----:B------:R-:W-:Y:S02]  /*a2220*/  F2FP.SATFINITE.E4M3.F32.PACK_AB_MERGE_C R17, RZ, R17, RZ ;  /* 0x00000011ff11723e */ /* 0x000fe400048070ff */
[----:B0-----:R-:W-:-:S04]  /*a2230*/  @!P5 IADD3 R112, P3, P4, R24, UR13, R18 ;  /* 0x0000000d1870dc10 */ /* 0x001fc8000fc7e012 */
[----:B------:R-:W-:-:S05]  /*a2240*/  @!P5 IADD3.X R113, R32, UR12, R19, P3, P4 ;  /* 0x0000000c2071dc10 */ /* 0x000fca0009fe8413 */
[----:B------:R-:W-:Y:S04]  /*a2250*/  STL [R1+0x1cd0], R113 ;  /* 0x001cd07101007387 */ /* 0x000fe80000100800 */
[----:B------:R-:W4:Y:S04]  /*a2260*/  LDL.LU R8, [R1+0xf68] ;  /* 0x000f680001087983 */ /* 0x000f280000300800 */
[----:B------:R2:W-:Y:S02]  /*a2270*/  @!P6 STG.E.U8 desc[UR32][R228.64+0x68], R17 ;  /* 0x00006811e400e986 */ /* 0x0005e4000c101120 */
[----:B--2---:R-:W-:-:S02]  /*a2280*/  FMUL R17, R14, UR27 ;  /* 0x0000001b0e117c20 */ /* 0x004fc40008400000 */
        /* <DEDUP_REMOVED lines=16> */
[----:B0-----:R-:W-:-:S04]  /*a2390*/  @!P1 IADD3 R110, P5, P6, R24, UR13, R18 ;  /* 0x0000000d186e9c10 */ /* 0x001fc8000febe012 */
[----:B------:R-:W-:Y:S01]  /*a23a0*/  @!P1 IADD3.X R111, R32, UR12, R19, P5, P6 ;  /* 0x0000000c206f9c10 */ /* 0x000fe2000afec413 */
        /* <DEDUP_REMOVED lines=12> */
[----:B----4-:R-:W-:-:S05]  /*a2470*/  FMUL R17, R8, UR27 ;  /* 0x0000001b08117c20 */ /* 0x010fca0008400000 */
[----:B------:R-:W-:-:S05]  /*a2480*/  F2FP.SATFINITE.E4M3.F32.PACK_AB_MERGE_C R17, RZ, R17, RZ ;  /* 0x00000011ff11723e */ /* 0x000fca00048070ff */
[----:B------:R2:W-:Y:S02]  /*a2490*/  @!P3 STG.E.U8 desc[UR32][R20.64+0x69], R17 ;  /* 0x000069111400b986 */ /* 0x0005e4000c101120 */
[----:B--2---:R-:W-:Y:S02]  /*a24a0*/  FMUL R17, R14, UR27 ;  /* 0x0000001b0e117c20 */ /* 0x004fe40008400000 */
[----:B------:R-:W2:Y:S01]  /*a24b0*/  LDL.LU R14, [R1+0xf74] ;  /* 0x000f7400010e7983 */ /* 0x000ea20000300800 */
[----:B------:R-:W-:Y:S02]  /*a24c0*/  LOP3.LUT P6, RZ, R5, 0x8000, RZ, 0xc0, !PT ;  /* 0x0000800005ff7812 */ /* 0x000fe400078cc0ff */
[----:B------:R-:W-:-:S11]  /*a24d0*/  LOP3.LUT R16, R16, 0xffffefff, RZ, 0xc0, !PT ;  /* 0xffffefff10107812 */ /* 0x000fd600078ec0ff */
[----:B------:R-:W-:Y:S02]  /*a24e0*/  @P6 LOP3.LUT R16, R16, 0x1000, RZ, 0xfc, !PT ;  /* 0x0000100010106812 */ /* 0x000fe400078efcff */
        /* <DEDUP_REMOVED lines=8> */
[----:B------:R-:W-:Y:S02]  /*a2570*/  LOP3.LUT P6, RZ, R16, 0x1000, RZ, 0xc0, !PT ;  /* 0x0000100010ff7812 */ /* 0x000fe400078cc0ff */
[----:B------:R-:W-:Y:S02]  /*a2580*/  F2FP.SATFINITE.E4M3.F32.PACK_AB_MERGE_C R17, RZ, R17, RZ ;  /* 0x00000011ff11723e */ /* 0x000fe400048070ff */
[----:B------:R-:W-:-:S09]  /*a2590*/  LOP3.LUT P1, RZ, R0, 0x400000, RZ, 0xc0, !PT ;  /* 0x0040000000ff7812 */ /* 0x000fd2000782c0ff */
[----:B------:R3:W-:Y:S02]  /*a25a0*/  @!P6 STG.E.U8 desc[UR32][R12.64+0x70], R17 ;  /* 0x000070110c00e986 */ /* 0x0007e4000c101120 */
[----:B---3--:R-:W-:Y:S02]  /*a25b0*/  FMUL R17, R15, UR27 ;  /* 0x0000001b0f117c20 */ /* 0x008fe40008400000 */
[----:B------:R-:W3:Y:S04]  /*a25c0*/  LDL.LU R15, [R1+0xf78] ;  /* 0x000f7800010f7983 */ /* 0x000ee80000300800 */
[----:B------:R-:W4:Y:S01]  /*a25d0*/  LDL.LU R12, [R1+0xf7c] ;  /* 0x000f7c00010c7983 */ /* 0x000f220000300800 */
[----:B------:R-:W-:-:S05]  /*a25e0*/  F2FP.SATFINITE.E4M3.F32.PACK_AB_MERGE_C R17, RZ, R17, RZ ;  /* 0x00000011ff11723e */ /* 0x000fca00048070ff */
[----:B------:R2:W-:Y:S01]  /*a25f0*/  @!P1 STG.E.U8 desc[UR32][R232.64+0x71], R17 ;  /* 0x00007111e8009986 */ /* 0x0005e2000c101120 */
[----:B------:R-:W-:-:S13]  /*a2600*/  ISETP.LT.OR P5, PT, R31, 0xea, !P0 ;  /* 0x000000ea1f00780c */ /* 0x000fda00047a1670 */
[----:B------:R-:W0:Y:S01]  /*a2610*/  @!P5 LDC.64 R18, c[0x0][0x5c0] ;  /* 0x00017000ff12db82 */ /* 0x000e220000000a00 */
[----:B------:R-:W-:-:S04]  /*a2620*/  LOP3.LUT R3, R3, 0xffffff7f, RZ, 0xc0, !PT ;  /* 0xffffff7f03037812 */ /* 0x000fc800078ec0ff */
[----:B------:R-:W-:Y:S02]  /*a2630*/  @P5 LOP3.LUT R3, R3, 0x80, RZ, 0xfc, !PT ;  /* 0x0000008003035812 */ /* 0x000fe400078efcff */
[----:B0-----:R-:W-:Y:S01]  /*a2640*/  @!P5 IADD3 R108, P3, P4, R24, UR13, R18 ;  /* 0x0000000d186cdc10 */ /* 0x001fe2000fc7e012 */
[----:B--2---:R-:W-:Y:S02]  /*a2650*/  FMUL R17, R14, UR27 ;  /* 0x0000001b0e117c20 */ /* 0x004fe40008400000 */
[----:B------:R-:W2:Y:S01]  /*a2660*/  LDL.LU R14, [R1+0xf80] ;  /* 0x000f8000010e7983 */ /* 0x000ea20000300800 */
[----:B------:R-:W-:Y:S02]  /*a2670*/  @!P5 IADD3.X R109, R32, UR12, R19, P3, P4 ;  /* 0x0000000c206ddc10 */ /* 0x000fe40009fe8413 */
[----:B------:R-:W-:-:S13]  /*a2680*/  ISETP.LT.OR P5, PT, R31, 0xf1, !P0 ;  /* 0x000000f11f00780c */ /* 0x000fda00047a1670 */
[----:B------:R-:W0:Y:S02]  /*a2690*/  @!P5 LDC.64 R18, c[0x0][0x5c0] ;  /* 0x00017000ff12db82 */ /* 0x000e240000000a00 */
[----:B0-----:R-:W-:-:S04]  /*a26a0*/  @!P5 IADD3 R126, P3, P4, R24, UR13, R18 ;  /* 0x0000000d187edc10 */ /* 0x001fc8000fc7e012 */
[----:B------:R-:W-:Y:S02]  /*a26b0*/  @!P5 IADD3.X R127, R32, UR12, R19, P3, P4 ;  /* 0x0000000c207fdc10 */ /* 0x000fe40009fe8413 */
[----:B------:R-:W-:-:S13]  /*a26c0*/  ISETP.LT.OR P3, PT, R31, 0x71, !P2 ;  /* 0x000000711f00780c */ /* 0x000fda0005761670 */
[----:B------:R-:W0:Y:S01]  /*a26d0*/  @!P3 LDC.64 R20, c[0x0][0x5c0] ;  /* 0x00017000ff14bb82 */ /* 0x000e220000000a00 */
        /* <DEDUP_REMOVED lines=8> */
[----:B------:R-:W0:Y:S01]  /*a2760*/  @!P0 LDC.64 R18, c[0x0][0x5c0] ;  /* 0x00017000ff128b82 */ /* 0x000e220000000a00 */
[----:B------:R-:W-:Y:S02]  /*a2770*/  F2FP.SATFINITE.E4M3.F32.PACK_AB_MERGE_C R17, RZ, R17, RZ ;  /* 0x00000011ff11723e */ /* 0x000fe400048070ff */
[----:B------:R-:W-:-:S05]  /*a2780*/  @!P3 IMAD.X R21, R33, 0x1, R21, P4 ;  /* 0x000000012115b824 */ /* 0x000fca00020e0615 */
[----:B------:R1:W-:Y:S01]  /*a2790*/  @!P3 STG.E.U8 desc[UR32][R20.64+0x70], R17 ;  /* 0x000070111400b986 */ /* 0x0003e2000c101120 */
[----:B------:R-:W-:Y:S02]  /*a27a0*/  ISETP.LT.OR P3, PT, R31, 0x72, !P2 ;  /* 0x000000721f00780c */ /* 0x000fe40005761670 */
[----:B------:R-:W-:Y:S02]  /*a27b0*/  LOP3.LUT P1, RZ, R5, 0x10000, RZ, 0xc0, !PT ;  /* 0x0001000005ff7812 */ /* 0x000fe4000782c0ff */
[----:B0-----:R-:W-:-:S04]  /*a27c0*/  @!P0 IADD3 R122, P5, P6, R24, UR13, R18 ;  /* 0x0000000d187a8c10 */ /* 0x001fc8000febe012 */
[----:B------:R-:W-:-:S05]  /*a27d0*/  @!P0 IADD3.X R123, R32, UR12, R19, P5, P6 ;  /* 0x0000000c207b8c10 */ /* 0x000fca000afec413 */
[----:B------:R-:W0:Y:S01]  /*a27e0*/  @!P3 LDC.64 R18, c[0x0][0x5c0] ;  /* 0x00017000ff12bb82 */ /* 0x000e220000000a00 */
[----:B------:R-:W-:Y:S01]  /*a27f0*/  LOP3.LUT R16, R16, 0xfffff7ff, RZ, 0xc0, !PT ;  /* 0xfffff7ff10107812 */ /* 0x000fe200078ec0ff */
[----:B-1----:R-:W-:Y:S01]  /*a2800*/  IMAD.U32 R20, RZ, RZ, UR11 ;  /* 0x0000000bff147e24 */ /* 0x002fe2000f8e00ff */
[----:B------:R-:W-:Y:S02]  /*a2810*/  LOP3.LUT P6, RZ, R0, 0x8000000, RZ, 0xc0, !PT ;  /* 0x0800000000ff7812 */ /* 0x000fe400078cc0ff */
[----:B------:R-:W-:Y:S01]  /*a2820*/  @P1 LOP3.LUT R16, R16, 0x800, RZ, 0xfc, !PT ;  /* 0x0000080010101812 */ /* 0x000fe200078efcff */
[----:B------:R-:W-:Y:S01]  /*a2830*/  IMAD.U32 R17, RZ, RZ, UR10 ;  /* 0x0000000aff117e24 */ /* 0x000fe2000f8e00ff */
[----:B------:R-:W-:Y:S02]  /*a2840*/  ISETP.LT.OR P1, PT, R31, 0xf9, !P6 ;  /* 0x000000f91f00780c */ /* 0x000fe40007721670 */
[----:B------:R-:W-:-:S04]  /*a2850*/  @!P3 IADD3 R20, P4, P5, R20, UR9, R24 ;  /* 0x000000091414bc10 */ /* 0x000fc8000fd9e018 */
[----:B------:R-:W-:Y:S02]  /*a2860*/  @!P3 IADD3.X R17, R17, UR8, R32, P4, P5 ;  /* 0x000000081111bc10 */ /* 0x000fe4000a7ea420 */
[----:B0-----:R-:W-:-:S05]  /*a2870*/  @!P3 IADD3 R20, P4, R20, R18, RZ ;  /* 0x000000121414b210 */ /* 0x001fca0007f9e0ff */
[----:B------:R-:W-:Y:S02]  /*a2880*/  @!P3 IMAD.X R21, R17, 0x1, R19, P4 ;  /* 0x000000011115b824 */ /* 0x000fe400020e0613 */
[----:B------:R-:W0:Y:S01]  /*a2890*/  @!P1 LDC.64 R18, c[0x0][0x5c0] ;  /* 0x00017000ff129b82 */ /* 0x000e220000000a00 */
[----:B------:R-:W-:Y:S01]  /*a28a0*/  LOP3.LUT R3, R3, 0xffffffdf, RZ, 0xc0, !PT ;  /* 0xffffffdf03037812 */ /* 0x000fe200078ec0ff */
[----:B---3--:R-:W-:Y:S02]  /*a28b0*/  FMUL R17, R15, UR27 ;  /* 0x0000001b0f117c20 */ /* 0x008fe40008400000 */
[----:B------:R-:W3:Y:S01]  /*a28c0*/  LDL.LU R15, [R1+0xf84] ;  /* 0x000f8400010f7983 */ /* 0x000ee20000300800 */
[----:B------:R-:W-:Y:S02]  /*a28d0*/  @P0 LOP3.LUT R3, R3, 0x20, RZ, 0xfc, !PT ;  /* 0x0000002003030812 */ /* 0x000fe400078efcff */
[----:B------:R-:W-:Y:S02]  /*a28e0*/  F2FP.SATFINITE.E4M3.F32.PACK_AB_MERGE_C R17, RZ, R17, RZ ;  /* 0x00000011ff11723e */ /* 0x000fe400048070ff */
[----:B------:R-:W-:-:S04]  /*a28f0*/  LOP3.LUT R3, R3, 0xffffffef, RZ, 0xc0, !PT ;  /* 0xffffffef03037812 */ /* 0x000fc800078ec0ff */
[----:B------:R-:W-:Y:S01]  /*a2900*/  @P1 LOP3.LUT R3, R3, 0x10, RZ, 0xfc, !PT ;  /* 0x0000001003031812 */ /* 0x000fe200078efcff */
[----:B------:R4:W-:Y:S01]  /*a2910*/  @!P3 STG.E.U8 desc[UR32][R20.64+0x71], R17 ;  /* 0x000071111400b986 */ /* 0x0009e2000c101120 */
[----:B0-----:R-:W-:-:S04]  /*a2920*/  @!P1 IADD3 R130, P4, P5, R24, UR13, R18 ;  /* 0x0000000d18829c10 */ /* 0x001fc8000fd9e012 */
[----:B------:R-:W-:Y:S02]  /*a2930*/  @!P1 IADD3.X R131, R32, UR12, R19, P4, P5 ;  /* 0x0000000c20839c10 */ /* 0x000fe4000a7ea413 */
[----:B------:R-:W-:Y:S01]  /*a2940*/  LOP3.LUT P1, RZ, R16, 0x800, RZ, 0xc0, !PT ;  /* 0x0000080010ff7812 */ /* 0x000fe2000782c0ff */
[----:B----4-:R-:W-:-:S05]  /*a2950*/  FMUL R17, R12, UR27 ;  /* 0x0000001b0c117c20 */ /* 0x010fca0008400000 */
[----:B------:R-:W-:-:S07]  /*a2960*/  F2FP.SATFINITE.E4M3.F32.PACK_AB_MERGE_C R17, RZ, R17, RZ ;  /* 0x00000011ff11723e */ /* 0x000fce00048070ff */
[----:B------:R2:W-:Y:S02]  /*a2970*/  @!P1 STG.E.U8 desc[UR32][R6.64+0x78], R17 ;  /* 0x0000781106009986 */ /* 0x0005e4000c101120 */
[----:B--2---:R-:W-:Y:S02]  /*a2980*/  FMUL R17, R14, UR27 ;  /* 0x0000001b0e117c20 */ /* 0x004fe40008400000 */
[----:B------:R-:W2:Y:S01]  /*a2990*/  LDL.LU R14, [R1+0xf88] ;  /* 0x000f8800010e7983 */ /* 0x000ea20000300800 */
[----:B------:R-:W-:Y:S02]  /*a29a0*/  ISETP.LT.OR P6, PT, R31, 0xfa, !P6 ;  /* 0x000000fa1f00780c */ /* 0x000fe400077c1670 */
[----:B------:R-:W-:Y:S01]  /*a29b0*/  LOP3.LUT P0, RZ, R0, 0x200, RZ, 0xc0, !PT ;  /* 0x0000020000ff7812 */ /* 0x000fe2000780c0ff */
[----:B------:R-:W4:Y:S10]  /*a29c0*/  LDL.LU R12, [R1+0xf8c] ;  /* 0x000f8c00010c7983 */ /* 0x000f340000300800 */
[----:B------:R-:W0:Y:S02]  /*a29d0*/  @!P6 LDC.64 R18, c[0x0][0x5c0] ;  /* 0x00017000ff12eb82 */ /* 0x000e240000000a00 */
[----:B0-----:R-:W-:-:S04]  /*a29e0*/  @!P6 IADD3 R20, P3, P4, R24, UR13, R18 ;  /* 0x0000000d1814ec10 */ /* 0x001fc8000fc7e012 */
[----:B------:R-:W-:Y:S02]  /*a29f0*/  @!P6 IADD3.X R21, R32, UR12, R19, P3, P4 ;  /* 0x0000000c2015ec10 */ /* 0x000fe40009fe8413 */
[----:B------:R-:W-:-:S13]  /*a2a00*/  ISETP.LT.OR P3, PT, R31, 0x79, !P2 ;  /* 0x000000791f00780c */ /* 0x000fda0005761670 */
[----:B------:R-:W0:Y:S01]  /*a2a10*/  @!P3 LDC.64 R18, c[0x0][0x5c0] ;  /* 0x00017000ff12bb82 */ /* 0x000e220000000a00 */
[----:B------:R-:W-:Y:S01]  /*a2a20*/  IMAD.U32 R33, RZ, RZ, UR11 ;  /* 0x0000000bff217e24 */ /* 0x000fe2000f8e00ff */
[----:B------:R-:W-:Y:S01]  /*a2a30*/  F2FP.SATFINITE.E4M3.F32.PACK_AB_MERGE_C R17, RZ, R17, RZ ;  /* 0x00000011ff11723e */ /* 0x000fe200048070ff */
[----:B------:R-:W-:-:S03]  /*a2a40*/  IMAD.U32 R188, RZ, RZ, UR10 ;  /* 0x0000000affbc7e24 */ /* 0x000fc6000f8e00ff */
[----:B------:R-:W-:Y:S01]  /*a2a50*/  @!P3 IADD3 R33, P4, P5, R33, UR9, R24 ;  /* 0x000000092121bc10 */ /* 0x000fe2000fd9e018 */
[----:B------:R3:W-:Y:S03]  /*a2a60*/  @!P0 STG.E.U8 desc[UR32][R10.64+0x79], R17 ;  /* 0x000079110a008986 */ /* 0x0007e6000c101120 */
[----:B------:R-:W-:Y:S02]  /*a2a70*/  @!P3 IADD3.X R188, R188, UR8, R32, P4, P5 ;  /* 0x00000008bcbcbc10 */ /* 0x000fe4000a7ea420 */
[----:B0-----:R-:W-:-:S05]  /*a2a80*/  @!P3 IADD3 R18, P1, R33, R18, RZ ;  /* 0x000000122112b210 */ /* 0x001fca0007f3e0ff */
[----:B------:R-:W-:Y:S02]  /*a2a90*/  @!P3 IMAD.X R19, R188, 0x1, R19, P1 ;  /* 0x00000001bc13b824 */ /* 0x000fe400008e0613 */
[----:B---3--:R-:W-:Y:S02]  /*a2aa0*/  FMUL R17, R15, UR27 ;  /* 0x0000001b0f117c20 */ /* 0x008fe40008400000 */
[----:B------:R-:W3:Y:S03]  /*a2ab0*/  LDL.LU R15, [R1+0xf90] ;  /* 0x000f9000010f7983 */ /* 0x000ee60000300800 */
[----:B------:R-:W-:-:S05]  /*a2ac0*/  F2FP.SATFINITE.E4M3.F32.PACK_AB_MERGE_C R17, RZ, R17, RZ ;  /* 0x00000011ff11723e */ /* 0x000fca00048070ff */
[----:B------:R2:W-:Y:S02]  /*a2ad0*/  @!P3 STG.E.U8 desc[UR32][R18.64+0x78], R17 ;  /* 0x000078111200b986 */ /* 0x0005e4000c101120 */
[----:B--2---:R-:W-:Y:S02]  /*a2ae0*/  FMUL R17, R14, UR27 ;  /* 0x0000001b0e117c20 */ /* 0x004fe40008400000 */
[----:B------:R-:W2:Y:S01]  /*a2af0*/  LDL.LU R14, [R1+0xf94] ;  /* 0x000f9400010e7983 */ /* 0x000ea20000300800 */
[C---:B------:R-:W-:Y:S02]  /*a2b00*/  ISETP.LT.OR P5, PT, R31.reuse, 0x7a, !P2 ;  /* 0x0000007a1f00780c */ /* 0x040fe400057a1670 */
[----:B------:R-:W-:Y:S01]  /*a2b10*/  ISETP.LT.OR P0, PT, R31, 0x81, !P2 ;  /* 0x000000811f00780c */ /* 0x000fe20005701670 */
[----:B------:R-:W-:Y:S01]  /*a2b20*/  IMAD.U32 R189, RZ, RZ, UR11 ;  /* 0x0000000bffbd7e24 */ /* 0x000fe2000f8e00ff */
[----:B------:R-:W-:Y:S02]  /*a2b30*/  LOP3.LUT R3, R3, 0xfffffff7, RZ, 0xc0, !PT ;  /* 0xfffffff703037812 */ /* 0x000fe400078ec0ff */
[----:B------:R-:W-:-:S07]  /*a2b40*/  ISETP.LT.OR P3, PT, R31, 0x82, !P2 ;  /* 0x000000821f00780c */ /* 0x000fce0005761670 */
[----:B------:R-:W0:Y:S01]  /*a2b50*/  @!P5 LDC.64 R18, c[0x0][0x5c0] ;  /* 0x00017000ff12db82 */ /* 0x000e220000000a00 */
[----:B------:R-:W-:Y:S01]  /*a2b60*/  @P6 LOP3.LUT R3, R3, 0x8, RZ, 0xfc, !PT ;  /* 0x0000000803036812 */ /* 0x000fe200078efcff */
[----:B------:R-:W-:Y:S01]  /*a2b70*/  IMAD.U32 R191, RZ, RZ, UR10 ;  /* 0x0000000affbf7e24 */ /* 0x000fe2000f8e00ff */
[----:B------:R-:W-:Y:S01]  /*a2b80*/  @!P5 IADD3 R189, P4, P6, R189, UR9, R24 ;  /* 0x00000009bdbddc10 */ /* 0x000fe2000fe9e018 */
[----:B------:R-:W-:Y:S02]  /*a2b90*/  IMAD.U32 R190, RZ, RZ, UR11 ;  /* 0x0000000bffbe7e24 */ /* 0x000fe4000f8e00ff */
[----:B------:R-:W-:Y:S01]  /*a2ba0*/  IMAD.U32 R192, RZ, RZ, UR10 ;  /* 0x0000000affc07e24 */ /* 0x000fe2000f8e00ff */
[----:B------:R-:W-:Y:S01]  /*a2bb0*/  @!P5 IADD3.X R191, R191, UR8, R32, P4, P6 ;  /* 0x00000008bfbfdc10 */ /* 0x000fe2000a7ec420 */
[----:B------:R-:W-:Y:S01]  /*a2bc0*/  IMAD.U32 R33, RZ, RZ, UR11 ;  /* 0x0000000bff217e24 */ /* 0x000fe2000f8e00ff */
[----:B------:R-:W-:Y:S01]  /*a2bd0*/  @!P0 IADD3 R190, P6, P4, R190, UR9, R24 ;  /* 0x00000009bebe8c10 */ /* 0x000fe2000fcde018 */
[----:B------:R-:W-:-:S03]  /*a2be0*/  IMAD.U32 R188, RZ, RZ, UR10 ;  /* 0x0000000affbc7e24 */ /* 0x000fc6000f8e00ff */
[----:B------:R-:W-:Y:S02]  /*a2bf0*/  @!P0 IADD3.X R192, R192, UR8, R32, P6, P4 ;  /* 0x00000008c0c08c10 */ /* 0x000fe4000b7e8420 */
[----:B------:R-:W-:-:S04]  /*a2c00*/  @!P3 IADD3 R33, P6, P4, R33, UR9, R24 ;  /* 0x000000092121bc10 */ /* 0x000fc8000fcde018 */
[----:B------:R-:W-:Y:S02]  /*a2c10*/  @!P3 IADD3.X R188, R188, UR8, R32, P6, P4 ;  /* 0x00000008bcbcbc10 */ /* 0x000fe4000b7e8420 */
[----:B0-----:R-:W-:-:S05]  /*a2c20*/  @!P5 IADD3 R18, P4, R189, R18, RZ ;  /* 0x00000012bd12d210 */ /* 0x001fca0007f9e0ff */
[----:B------:R-:W-:Y:S01]  /*a2c30*/  @!P5 IMAD.X R19, R191, 0x1, R19, P4 ;  /* 0x00000001bf13d824 */ /* 0x000fe200020e0613 */
[----:B------:R-:W-:Y:S02]  /*a2c40*/  ISETP.LT.OR P4, PT, R31, 0x89, !P2 ;  /* 0x000000891f00780c */ /* 0x000fe40005781670 */
[----:B------:R-:W-:Y:S01]  /*a2c50*/  LOP3.LUT R16, R16, 0xfffffbff, RZ, 0xc0, !PT ;  /* 0xfffffbff10107812 */ /* 0x000fe200078ec0ff */
[----:B------:R-:W-:-:S03]  /*a2c60*/  IMAD.U32 R189, RZ, RZ, UR11 ;  /* 0x0000000bffbd7e24 */ /* 0x000fc6000f8e00ff */
[----:B------:R-:W-:Y:S01]  /*a2c70*/  @P0 LOP3.LUT R16, R16, 0x400, RZ, 0xfc, !PT ;  /* 0x0000040010100812 */ /* 0x000fe200078efcff */
[----:B------:R-:W-:Y:S01]  /*a2c80*/  IMAD.U32 R193, RZ, RZ, UR10 ;  /* 0x0000000affc17e24 */ /* 0x000fe2000f8e00ff */
[----:B------:R-:W-:Y:S02]  /*a2c90*/  F2FP.SATFINITE.E4M3.F32.PACK_AB_MERGE_C R17, RZ, R17, RZ ;  /* 0x00000011ff11723e */ /* 0x000fe400048070ff */
[----:B------:R-:W-:-:S03]  /*a2ca0*/  LOP3.LUT R16, R16, 0xfffffdff, RZ, 0xc0, !PT ;  /* 0xfffffdff10107812 */ /* 0x000fc600078ec0ff */
[----:B------:R-:W-:Y:S02]  /*a2cb0*/  @!P4 IADD3 R189, P0, P6, R189, UR9, R24 ;  /* 0x00000009bdbdcc10 */ /* 0x000fe4000fe1e018 */
[----:B------:R-:W-:Y:S02]  /*a2cc0*/  @P4 LOP3.LUT R16, R16, 0x200, RZ, 0xfc, !PT ;  /* 0x0000020010104812 */ /* 0x000fe400078efcff */
[----:B------:R-:W-:Y:S02]  /*a2cd0*/  @!P4 IADD3.X R193, R193, UR8, R32, P0, P6 ;  /* 0x00000008c1c1cc10 */ /* 0x000fe400087ec420 */
[----:B------:R-:W-:Y:S01]  /*a2ce0*/  LOP3.LUT P4, RZ, R5, 0x20000, RZ, 0xc0, !PT ;  /* 0x0002000005ff7812 */ /* 0x000fe2000788c0ff */
[----:B------:R4:W-:Y:S01]  /*a2cf0*/  @!P5 STG.E.U8 desc[UR32][R18.64+0x79], R17 ;  /* 0x000079111200d986 */ /* 0x0009e2000c101120 */
[----:B------:R-:W-:Y:S01]  /*a2d00*/  LOP3.LUT P1, RZ, R0, 0x800000, RZ, 0xc0, !PT ;  /* 0x0080000000ff7812 */ /* 0x000fe2000782c0ff */
[----:B----4-:R-:W-:Y:S02]  /*a2d10*/  FMUL R17, R12, UR27 ;  /* 0x0000001b0c117c20 */ /* 0x010fe40008400000 */
[----:B------:R-:W4:Y:S03]  /*a2d20*/  LDL.LU R12, [R1+0xf98] ;  /* 0x000f9800010c7983 */ /* 0x000f260000300800 */
[----:B------:R-:W-:-:S05]  /*a2d30*/  F2FP.SATFINITE.E4M3.F32.PACK_AB_MERGE_C R17, RZ, R17, RZ ;  /* 0x00000011ff11723e */ /* 0x000fca00048070ff */
[----:B------:R3:W-:Y:S02]  /*a2d40*/  @!P4 STG.E.U8 desc[UR32][R236.64+0x80], R17 ;  /* 0x00008011ec00c986 */ /* 0x0007e4000c101120 */
[----:B---3--:R-:W-:-:S05]  /*a2d50*/  FMUL R17, R15, UR27 ;  /* 0x0000001b0f117c20 */ /* 0x008fca0008400000 */
[----:B------:R-:W-:-:S05]  /*a2d60*/  F2FP.SATFINITE.E4M3.F32.PACK_AB_MERGE_C R17, RZ, R17, RZ ;  /* 0x00000011ff11723e */ /* 0x000fca00048070ff */
[----:B------:R2:W-:Y:S02]  /*a2d70*/  @!P1 STG.E.U8 desc[UR32][R230.64+0x81], R17 ;  /* 0x00008111e6009986 */ /* 0x0005e4000c101120 */
[----:B--2---:R-:W-:Y:S02]  /*a2d80*/  FMUL R17, R14, UR27 ;  /* 0x0000001b0e117c20 */ /* 0x004fe40008400000 */
[----:B------:R-:W2:Y:S01]  /*a2d90*/  LDL.LU R14, [R1+0xf9c] ;  /* 0x000f9c00010e7983 */ /* 0x000ea20000300800 */
[----:B------:R-:W-:Y:S01]  /*a2da0*/  ISETP.LT.OR P5, PT, R31, 0x8a, !P2 ;  /* 0x0000008a1f00780c */ /* 0x000fe200057a1670 */
[----:B------:R-:W-:Y:S02]  /*a2db0*/  IMAD.U32 R191, RZ, RZ, UR11 ;  /* 0x0000000bffbf7e24 */ /* 0x000fe4000f8e00ff */
[----:B------:R-:W-:Y:S02]  /*a2dc0*/  IMAD.U32 R202, RZ, RZ, UR10 ;  /* 0x0000000affca7e24 */ /* 0x000fe4000f8e00ff */
[----:B------:R-:W-:-:S02]  /*a2dd0*/  IMAD.U32 R203, RZ, RZ, UR11 ;  /* 0x0000000bffcb7e24 */ /* 0x000fc4000f8e00ff */
[----:B------:R-:W-:Y:S02]  /*a2de0*/  IMAD.U32 R206, RZ, RZ, UR10 ;  /* 0x0000000affce7e24 */ /* 0x000fe4000f8e00ff */
[----:B------:R-:W-:Y:S01]  /*a2df0*/  IMAD.U32 R207, RZ, RZ, UR11 ;  /* 0x0000000bffcf7e24 */ /* 0x000fe2000f8e00ff */
[----:B------:R-:W-:Y:S01]  /*a2e00*/  F2FP.SATFINITE.E4M3.F32.PACK_AB_MERGE_C R17, RZ, R17, RZ ;  /* 0x00000011ff11723e */ /* 0x000fe200048070ff */
[----:B------:R-:W-:Y:S01]  /*a2e10*/  IMAD.U32 R209, RZ, RZ, UR10 ;  /* 0x0000000affd17e24 */ /* 0x000fe2000f8e00ff */
[----:B------:R-:W3:Y:S01]  /*a2e20*/  LDL.LU R15, [R1+0xfa0] ;  /* 0x000fa000010f7983 */ /* 0x000ee20000300800 */
[----:B------:R-:W-:-:S04]  /*a2e30*/  @!P5 IADD3 R191, P0, P6, R191, UR9, R24 ;  /* 0x00000009bfbfdc10 */ /* 0x000fc8000fe1e018 */
[----:B------:R-:W-:Y:S02]  /*a2e40*/  @!P5 IADD3.X R202, R202, UR8, R32, P0, P6 ;  /* 0x00000008cacadc10 */ /* 0x000fe400087ec420 */
[C---:B------:R-:W-:Y:S02]  /*a2e50*/  LOP3.LUT P0, RZ, R16.reuse, 0x400, RZ, 0xc0, !PT ;  /* 0x0000040010ff7812 */ /* 0x040fe4000780c0ff */
[----:B------:R-:W-:Y:S02]  /*a2e60*/  ISETP.LT.OR P6, PT, R31, 0x91, !P2 ;  /* 0x000000911f00780c */ /* 0x000fe400057c1670 */
[----:B------:R-:W-:-:S09]  /*a2e70*/  LOP3.LUT R16, R16, 0xfffffeff, RZ, 0xc0, !PT ;  /* 0xfffffeff10107812 */ /* 0x000fd200078ec0ff */
[----:B------:R-:W0:Y:S01]  /*a2e80*/  @!P0 LDC.64 R18, c[0x0][0x5c0] ;  /* 0x00017000ff128b82 */ /* 0x000e220000000a00 */
[----:B------:R-:W-:Y:S02]  /*a2e90*/  @P5 LOP3.LUT R16, R16, 0x100, RZ, 0xfc, !PT ;  /* 0x0000010010105812 */ /* 0x000fe400078efcff */
[----:B------:R-:W-:Y:S02]  /*a2ea0*/  @!P6 IADD3 R203, P4, P5, R203, UR9, R24 ;  /* 0x00000009cbcbec10 */ /* 0x000fe4000fd9e018 */
[----:B------:R-:W-:Y:S02]  /*a2eb0*/  LOP3.LUT R16, R16, 0xffffff7f, RZ, 0xc0, !PT ;  /* 0xffffff7f10107812 */ /* 0x000fe400078ec0ff */
[----:B------:R-:W-:Y:S02]  /*a2ec0*/  @!P6 IADD3.X R206, R206, UR8, R32, P4, P5 ;  /* 0x00000008ceceec10 */ /* 0x000fe4000a7ea420 */
[----:B------:R-:W-:Y:S02]  /*a2ed0*/  @P6 LOP3.LUT R16, R16, 0x80, RZ, 0xfc, !PT ;  /* 0x0000008010106812 */ /* 0x000fe400078efcff */
[----:B------:R-:W-:-:S02]  /*a2ee0*/  ISETP.LT.OR P6, PT, R31, 0x92, !P2 ;  /* 0x000000921f00780c */ /* 0x000fc400057c1670 */
[----:B0-----:R-:W-:-:S11]  /*a2ef0*/  @!P0 IADD3 R18, P1, R190, R18, RZ ;  /* 0x00000012be128210 */ /* 0x001fd60007f3e0ff */
[----:B------:R-:W-:Y:S01]  /*a2f00*/  @!P6 IADD3 R207, P4, P5, R207, UR9, R24 ;  /* 0x00000009cfcfec10 */ /* 0x000fe2000fd9e018 */
[----:B------:R-:W-:-:S03]  /*a2f10*/  @!P0 IMAD.X R19, R192, 0x1, R19, P1 ;  /* 0x00000001c0138824 */ /* 0x000fc600008e0613 */
[----:B------:R-:W-:Y:S02]  /*a2f20*/  @!P6 IADD3.X R209, R209, UR8, R32, P4, P5 ;  /* 0x00000008d1d1ec10 */ /* 0x000fe4000a7ea420 */
[C---:B------:R-:W-:Y:S01]  /*a2f30*/  ISETP.LT.OR P6, PT, R31.reuse, 0x99, !P2 ;  /* 0x000000991f00780c */ /* 0x040fe200057c1670 */
[----:B------:R0:W-:Y:S01]  /*a2f40*/  @!P0 STG.E.U8 desc[UR32][R18.64+0x80], R17 ;  /* 0x0000801112008986 */ /* 0x0001e2000c101120 */
[----:B------:R-:W-:Y:S01]  /*a2f50*/  ISETP.LT.OR P1, PT, R31, 0x9a, !P2 ;  /* 0x0000009a1f00780c */ /* 0x000fe20005721670 */
[----:B------:R-:W-:Y:S01]  /*a2f60*/  IMAD.U32 R208, RZ, RZ, UR11 ;  /* 0x0000000bffd07e24 */ /* 0x000fe2000f8e00ff */
[----:B0-----:R-:W0:Y:S01]  /*a2f70*/  @!P3 LDC.64 R18, c[0x0][0x5c0] ;  /* 0x00017000ff12bb82 */ /* 0x001e220000000a00 */
[----:B------:R-:W-:-:S08]  /*a2f80*/  IMAD.U32 R216, RZ, RZ, UR10 ;  /* 0x0000000affd87e24 */ /* 0x000fd0000f8e00ff */
[----:B------:R-:W-:Y:S01]  /*a2f90*/  @!P6 IADD3 R208, P4, P5, R208, UR9, R24 ;  /* 0x00000009d0d0ec10 */ /* 0x000fe2000fd9e018 */
[----:B------:R-:W-:Y:S02]  /*a2fa0*/  IMAD.U32 R190, RZ, RZ, UR11 ;  /* 0x0000000bffbe7e24 */ /* 0x000fe4000f8e00ff */
[----:B------:R-:W-:Y:S01]  /*a2fb0*/  IMAD.U32 R192, RZ, RZ, UR10 ;  /* 0x0000000affc07e24 */ /* 0x000fe2000f8e00ff */
[----:B------:R-:W-:Y:S02]  /*a2fc0*/  @!P6 IADD3.X R216, R216, UR8, R32, P4, P5 ;  /* 0x00000008d8d8ec10 */ /* 0x000fe4000a7ea420 */
[----:B------:R-:W-:Y:S01]  /*a2fd0*/  @!P1 IADD3 R190, P0, P4, R190, UR9, R24 ;  /* 0x00000009bebe9c10 */ /* 0x000fe2000fc1e018 */
[----:B----4-:R-:W-:-:S03]  /*a2fe0*/  FMUL R17, R12, UR27 ;  /* 0x0000001b0c117c20 */ /* 0x010fc60008400000 */
[----:B------:R-:W-:Y:S02]  /*a2ff0*/  @!P1 IADD3.X R192, R192, UR8, R32, P0, P4 ;  /* 0x00000008c0c09c10 */ /* 0x000fe400087e8420 */
[----:B------:R-:W-:Y:S02]  /*a3000*/  F2FP.SATFINITE.E4M3.F32.PACK_AB_MERGE_C R17, RZ, R17, RZ ;  /* 0x00000011ff11723e */ /* 0x000fe400048070ff */
[----:B0-----:R-:W-:-:S05]  /*a3010*/  @!P3 IADD3 R18, P4, R33, R18, RZ ;  /* 0x000000122112b210 */ /* 0x001fca0007f9e0ff */
[----:B------:R-:W-:-:S05]  /*a3020*/  @!P3 IMAD.X R19, R188, 0x1, R19, P4 ;  /* 0x00000001bc13b824 */ /* 0x000fca00020e0613 */
[----:B------:R2:W-:Y:S02]  /*a3030*/  @!P3 STG.E.U8 desc[UR32][R18.64+0x81], R17 ;  /* 0x000081111200b986 */ /* 0x0005e4000c101120 */
[----:B--2---:R-:W-:Y:S02]  /*a3040*/  FMUL R17, R14, UR27 ;  /* 0x0000001b0e117c20 */ /* 0x004fe40008400000 */
[----:B------:R-:W2:Y:S01]  /*a3050*/  LDL.LU R14, [R1+0xfa4] ;  /* 0x000fa400010e7983 */ /* 0x000ea20000300800 */
[C---:B------:R-:W-:Y:S02]  /*a3060*/  LOP3.LUT P5, RZ, R5.reuse, 0x40000, RZ, 0xc0, !PT ;  /* 0x0004000005ff7812 */ /* 0x040fe400078ac0ff */
[----:B------:R-:W-:Y:S01]  /*a3070*/  F2FP.SATFINITE.E4M3.F32.PACK_AB_MERGE_C R17, RZ, R17, RZ ;  /* 0x00000011ff11723e */ /* 0x000fe200048070ff */
[----:B------:R-:W4:Y:S01]  /*a3080*/  LDL.LU R12, [R1+0xfa8] ;  /* 0x000fa800010c7983 */ /* 0x000f220000300800 */
[----:B------:R-:W-:-:S09]  /*a3090*/  LOP3.LUT P0, RZ, R5, 0x80000, RZ, 0xc0, !PT ;  /* 0x0008000005ff7812 */ /* 0x000fd2000780c0ff */
[----:B------:R3:W-:Y:S02]  /*a30a0*/  @!P5 STG.E.U8 desc[UR32][R234.64+0x88], R17 ;  /* 0x00008811ea00d986 */ /* 0x0007e4000c101120 */
[----:B---3--:R-:W-:-:S05]  /*a30b0*/  FMUL R17, R15, UR27 ;  /* 0x0000001b0f117c20 */ /* 0x008fca0008400000 */
[----:B------:R-:W-:-:S05]  /*a30c0*/  F2FP.SATFINITE.E4M3.F32.PACK_AB_MERGE_C R17, RZ, R17, RZ ;  /* 0x00000011ff11723e */ /* 0x000fca00048070ff */
[----:B------:R2:W-:Y:S01]  /*a30d0*/  @!P0 STG.E.U8 desc[UR32][R226.64+0x89], R17 ;  /* 0x00008911e2008986 */ /* 0x0005e2000c101120 */
[----:B------:R-:W-:Y:S01]  /*a30e0*/  ISETP.LT.OR P4, PT, R31, 0xa1, !P2 ;  /* 0x000000a11f00780c */ /* 0x000fe20005781670 */
[----:B------:R-:W-:Y:S01]  /*a30f0*/  IMAD.U32 R33, RZ, RZ, UR11 ;  /* 0x0000000bff217e24 */ /* 0x000fe2000f8e00ff */
[----:B------:R-:W-:Y:S01]  /*a3100*/  LOP3.LUT R16, R16, 0xffffffbf, RZ, 0xc0, !PT ;  /* 0xffffffbf10107812 */ /* 0x000fe200078ec0ff */
[----:B------:R-:W-:-:S03]  /*a3110*/  IMAD.U32 R217, RZ, RZ, UR10 ;  /* 0x0000000affd97e24 */ /* 0x000fc6000f8e00ff */
[----:B------:R-:W-:-:S07]  /*a3120*/  @P1 LOP3.LUT R16, R16, 0x40, RZ, 0xfc, !PT ;  /* 0x0000004010101812 */ /* 0x000fce00078efcff */
[----:B------:R-:W-:-:S04]  /*a3130*/  @!P4 IADD3 R33, P1, P6, R33, UR9, R24 ;  /* 0x000000092121cc10 */ /* 0x000fc8000fe3e018 */
[----:B------:R-:W-:Y:S02]  /*a3140*/  @!P4 IADD3.X R217, R217, UR8, R32, P1, P6 ;  /* 0x00000008d9d9cc10 */ /* 0x000fe40008fec420 */
[C---:B------:R-:W-:Y:S02]  /*a3150*/  ISETP.LT.OR P6, PT, R31.reuse, 0xa2, !P2 ;  /* 0x000000a21f00780c */ /* 0x040fe400057c1670 */
[----:B------:R-:W-:Y:S01]  /*a3160*/  ISETP.LT.OR P5, PT, R31, 0xa9, !P2 ;  /* 0x000000a91f00780c */ /* 0x000fe200057a1670 */
[----:B------:R-:W-:Y:S01]  /*a3170*/  IMAD.U32 R188, RZ, RZ, UR11 ;  /* 0x0000000bffbc7e24 */ /* 0x000fe2000f8e00ff */
[----:B------:R-:W-:Y:S01]  /*a3180*/  LOP3.LUT R0, R0, 0xffffefff, RZ, 0xc0, !PT ;  /* 0xffffefff00007812 */ /* 0x000fe200078ec0ff */
[----:B------:R-:W-:Y:S02]  /*a3190*/  IMAD.U32 R220, RZ, RZ, UR10 ;  /* 0x0000000affdc7e24 */ /* 0x000fe4000f8e00ff */
[----:B------:R-:W-:Y:S02]  /*a31a0*/  IMAD.U32 R221, RZ, RZ, UR11 ;  /* 0x0000000bffdd7e24 */ /* 0x000fe4000f8e00ff */
[----:B------:R-:W-:-:S04]  /*a31b0*/  IMAD.U32 R228, RZ, RZ, UR10 ;  /* 0x0000000affe47e24 */ /* 0x000fc8000f8e00ff */
[----:B------:R-:W-:Y:S02]  /*a31c0*/  @!P6 IADD3 R188, P1, P3, R188, UR9, R24 ;  /* 0x00000009bcbcec10 */ /* 0x000fe4000fb3e018 */
[----:B------:R-:W-:Y:S02]  /*a31d0*/  @P6 LOP3.LUT R0, R0, 0x1000, RZ, 0xfc, !PT ;  /* 0x0000100000006812 */ /* 0x000fe400078efcff */
[----:B------:R-:W-:Y:S02]  /*a31e0*/  @!P6 IADD3.X R220, R220, UR8, R32, P1, P3 ;  /* 0x00000008dcdcec10 */ /* 0x000fe40008fe6420 */
[----:B------:R-:W-:Y:S02]  /*a31f0*/  LOP3.LUT R0, R0, 0xfffff7ff, RZ, 0xc0, !PT ;  /* 0xfffff7ff00007812 */ /* 0x000fe400078ec0ff */
[----:B------:R-:W-:Y:S02]  /*a3200*/  @!P5 IADD3 R221, P1, P3, R221, UR9, R24 ;  /* 0x00000009dddddc10 */ /* 0x000fe4000fb3e018 */
[----:B------:R-:W-:-:S02]  /*a3210*/  @P5 LOP3.LUT R0, R0, 0x800, RZ, 0xfc, !PT ;  /* 0x0000080000005812 */ /* 0x000fc400078efcff */
[----:B------:R-:W-:Y:S02]  /*a3220*/  @!P5 IADD3.X R228, R228, UR8, R32, P1, P3 ;  /* 0x00000008e4e4dc10 */ /* 0x000fe40008fe6420 */
[----:B------:R-:W-:Y:S01]  /*a3230*/  ISETP.LT.OR P5, PT, R31, 0xaa, !P2 ;  /* 0x000000aa1f00780c */ /* 0x000fe200057a1670 */
[----:B--2---:R-:W-:Y:S02]  /*a3240*/  FMUL R17, R14, UR27 ;  /* 0x0000001b0e117c20 */ /* 0x004fe40008400000 */
[----:B------:R-:W2:Y:S01]  /*a3250*/  LDL.LU R14, [R1+0xfac] ;  /* 0x000fac00010e7983 */ /* 0x000ea20000300800 */
[----:B------:R-:W-:Y:S01]  /*a3260*/  LOP3.LUT P4, RZ, R16, 0x200, RZ, 0xc0, !PT ;  /* 0x0000020010ff7812 */ /* 0x000fe2000788c0ff */
[----:B------:R-:W-:Y:S01]  /*a3270*/  IMAD.U32 R229, RZ, RZ, UR11 ;  /* 0x0000000bffe57e24 */ /* 0x000fe2000f8e00ff */
[----:B------:R-:W-:Y:S01]  /*a3280*/  LOP3.LUT R0, R0, 0xfffffbff, RZ, 0xc0, !PT ;  /* 0xfffffbff00007812 */ /* 0x000fe200078ec0ff */
[----:B------:R-:W-:Y:S02]  /*a3290*/  IMAD.U32 R230, RZ, RZ, UR10 ;  /* 0x0000000affe67e24 */ /* 0x000fe4000f8e00ff */
[----:B------:R-:W-:-:S04]  /*a32a0*/  IMAD.U32 R226, RZ, RZ, UR11 ;  /* 0x0000000bffe27e24 */ /* 0x000fc8000f8e00ff */
[----:B------:R-:W-:Y:S01]  /*a32b0*/  @!P5 IADD3 R229, P1, P3, R229, UR9, R24 ;  /* 0x00000009e5e5dc10 */ /* 0x000fe2000fb3e018 */
[----:B------:R-:W-:Y:S01]  /*a32c0*/  IMAD.U32 R227, RZ, RZ, UR10 ;  /* 0x0000000affe37e24 */ /* 0x000fe2000f8e00ff */
[----:B------:R-:W-:Y:S01]  /*a32d0*/  @P5 LOP3.LUT R0, R0, 0x400, RZ, 0xfc, !PT ;  /* 0x0000040000005812 */ /* 0x000fe200078efcff */
[----:B------:R-:W3:Y:S01]  /*a32e0*/  LDL.LU R15, [R1+0xfb0] ;  /* 0x000fb000010f7983 */ /* 0x000ee20000300800 */
[----:B------:R-:W-:Y:S01]  /*a32f0*/  @!P5 IADD3.X R230, R230, UR8, R32, P1, P3 ;  /* 0x00000008e6e6dc10 */ /* 0x000fe20008fe6420 */
[----:B------:R-:W0:Y:S01]  /*a3300*/  @!P4 LDC.64 R18, c[0x0][0x5c0] ;  /* 0x00017000ff12cb82 */ /* 0x000e220000000a00 */
[----:B------:R-:W-:Y:S02]  /*a3310*/  ISETP.LT.OR P5, PT, R31, 0xb1, !P2 ;  /* 0x000000b11f00780c */ /* 0x000fe400057a1670 */
[----:B------:R-:W-:-:S11]  /*a3320*/  LOP3.LUT R0, R0, 0xfffffdff, RZ, 0xc0, !PT ;  /* 0xfffffdff00007812 */ /* 0x000fd600078ec0ff */
[----:B------:R-:W-:Y:S02]  /*a3330*/  @!P5 IADD3 R226, P6, P3, R226, UR9, R24 ;  /* 0x00000009e2e2dc10 */ /* 0x000fe4000fbde018 */
[----:B------:R-:W-:Y:S02]  /*a3340*/  @P5 LOP3.LUT R0, R0, 0x200, RZ, 0xfc, !PT ;  /* 0x0000020000005812 */ /* 0x000fe400078efcff */
[----:B------:R-:W-:Y:S02]  /*a3350*/  @!P5 IADD3.X R227, R227, UR8, R32, P6, P3 ;  /* 0x00000008e3e3dc10 */ /* 0x000fe4000b7e6420 */
[----:B------:R-:W-:Y:S02]  /*a3360*/  LOP3.LUT P5, RZ, R16, 0x100, RZ, 0xc0, !PT ;  /* 0x0000010010ff7812 */ /* 0x000fe400078ac0ff */
[----:B0-----:R-:W-:Y:S02]  /*a3370*/  @!P4 IADD3 R18, P0, R189, R18, RZ ;  /* 0x00000012bd12c210 */ /* 0x001fe40007f1e0ff */
[----:B------:R-:W-:-:S03]  /*a3380*/  F2FP.SATFINITE.E4M3.F32.PACK_AB_MERGE_C R17, RZ, R17, RZ ;  /* 0x00000011ff11723e */ /* 0x000fc600048070ff */
[----:B------:R-:W-:-:S05]  /*a3390*/  @!P4 IMAD.X R19, R193, 0x1, R19, P0 ;  /* 0x00000001c113c824 */ /* 0x000fca00000e0613 */
[----:B------:R0:W-:Y:S01]  /*a33a0*/  @!P4 STG.E.U8 desc[UR32][R18.64+0x88], R17 ;  /* 0x000088111200c986 */ /* 0x0001e2000c101120 */
[----:B------:R-:W-:Y:S01]  /*a33b0*/  ISETP.LT.OR P0, PT, R31, 0xb2, !P2 ;  /* 0x000000b21f00780c */ /* 0x000fe20005701670 */
[----:B0-----:R-:W0:Y:S01]  /*a33c0*/  @!P5 LDC.64 R18, c[0x0][0x5c0] ;  /* 0x00017000ff12db82 */ /* 0x001e220000000a00 */
[----:B------:R-:W-:Y:S02]  /*a33d0*/  IMAD.U32 R189, RZ, RZ, UR11 ;  /* 0x0000000bffbd7e24 */ /* 0x000fe4000f8e00ff */
[----:B------:R-:W-:-:S09]  /*a33e0*/  IMAD.U32 R193, RZ, RZ, UR10 ;  /* 0x0000000affc17e24 */ /* 0x000fd2000f8e00ff */
        /* <DEDUP_REMOVED lines=9> */
[----:B------:R-:W-:Y:S02]  /*a3480*/  LOP3.LUT P1, RZ, R5, 0x100000, RZ, 0xc0, !PT ;  /* 0x0010000005ff7812 */ /* 0x000fe4000782c0ff */
[----:B------:R-:W-:Y:S01]  /*a3490*/  LOP3.LUT R0, R0, 0xfffffeff, RZ, 0xc0, !PT ;  /* 0xfffffeff00007812 */ /* 0x000fe200078ec0ff */
[----:B------:R-:W4:Y:S01]  /*a34a0*/  LDL.LU R12, [R1+0xfb8] ;  /* 0x000fb800010c7983 */ /* 0x000f220000300800 */
[----:B------:R-:W-:Y:S02]  /*a34b0*/  F2FP.SATFINITE.E4M3.F32.PACK_AB_MERGE_C R17, RZ, R17, RZ ;  /* 0x00000011ff11723e */ /* 0x000fe400048070ff */
[----:B------:R-:W-:-:S04]  /*a34c0*/  @P0 LOP3.LUT R0, R0, 0x100, RZ, 0xfc, !PT ;  /* 0x0000010000000812 */ /* 0x000fc800078efcff */
[----:B------:R-:W-:-:S03]  /*a34d0*/  LOP3.LUT P0, RZ, R0, 0x1000000, RZ, 0xc0, !PT ;  /* 0x0100000000ff7812 */ /* 0x000fc6000780c0ff */
[----:B------:R3:W-:Y:S02]  /*a34e0*/  @!P1 STG.E.U8 desc[UR32][R224.64+0x90], R17 ;  /* 0x00009011e0009986 */ /* 0x0007e4000c101120 */
[----:B---3--:R-:W-:-:S05]  /*a34f0*/  FMUL R17, R15, UR27 ;  /* 0x0000001b0f117c20 */ /* 0x008fca0008400000 */
[----:B------:R-:W-:-:S05]  /*a3500*/  F2FP.SATFINITE.E4M3.F32.PACK_AB_MERGE_C R17, RZ, R17, RZ ;  /* 0x00000011ff11723e */ /* 0x000fca00048070ff */
[----:B------:R2:W-:Y:S01]  /*a3510*/  @!P0 STG.E.U8 desc[UR32][R218.64+0x91], R17 ;  /* 0x00009111da008986 */ /* 0x0005e2000c101120 */
[----:B------:R-:W-:Y:S01]  /*a3520*/  ISETP.LT.OR P6, PT, R31, 0xb9, !P2 ;  /* 0x000000b91f00780c */ /* 0x000fe200057c1670 */
[----:B------:R-:W-:Y:S01]  /*a3530*/  IMAD.U32 R191, RZ, RZ, UR11 ;  /* 0x0000000bffbf7e24 */ /* 0x000fe2000f8e00ff */
[----:B------:R-:W-:Y:S01]  /*a3540*/  LOP3.LUT R0, R0, 0xffffff7f, RZ, 0xc0, !PT ;  /* 0xffffff7f00007812 */ /* 0x000fe200078ec0ff */
[----:B------:R-:W-:-:S10]  /*a3550*/  IMAD.U32 R231, RZ, RZ, UR10 ;  /* 0x0000000affe77e24 */ /* 0x000fd4000f8e00ff */
[----:B------:R-:W-:Y:S02]  /*a3560*/  @!P6 IADD3 R191, P4, P3, R191, UR9, R24 ;  /* 0x00000009bfbfec10 */ /* 0x000fe4000fb9e018 */
[----:B------:R-:W-:Y:S02]  /*a3570*/  @P6 LOP3.LUT R0, R0, 0x80, RZ, 0xfc, !PT ;  /* 0x0000008000006812 */ /* 0x000fe400078efcff */
[----:B------:R-:W-:Y:S02]  /*a3580*/  @!P6 IADD3.X R231, R231, UR8, R32, P4, P3 ;  /* 0x00000008e7e7ec10 */ /* 0x000fe4000a7e6420 */
[----:B------:R-:W-:Y:S02]  /*a3590*/  LOP3.LUT P6, RZ, R16, 0x80, RZ, 0xc0, !PT ;  /* 0x0000008010ff7812 */ /* 0x000fe400078cc0ff */
[C---:B------:R-:W-:Y:S02]  /*a35a0*/  ISETP.LT.OR P5, PT, R31.reuse, 0xba, !P2 ;  /* 0x000000ba1f00780c */ /* 0x040fe400057a1670 */
[----:B------:R-:W-:-:S09]  /*a35b0*/  ISETP.LT.OR P1, PT, R31, 0xc1, !P2 ;  /* 0x000000c11f00780c */ /* 0x000fd20005721670 */
[----:B------:R-:W0:Y:S01]  /*a35c0*/  @!P6 LDC.64 R18, c[0x0][0x5c0] ;  /* 0x00017000ff12eb82 */ /* 0x000e220000000a00 */
[----:B--2---:R-:W-:Y:S02]  /*a35d0*/  FMUL R17, R14, UR27 ;  /* 0x0000001b0e117c20 */ /* 0x004fe40008400000 */
[----:B------:R-:W2:Y:S01]  /*a35e0*/  LDL.LU R14, [R1+0xfbc] ;  /* 0x000fbc00010e7983 */ /* 0x000ea20000300800 */
[----:B------:R-:W-:Y:S01]  /*a35f0*/  IMAD.U32 R202, RZ, RZ, UR11 ;  /* 0x0000000bffca7e24 */ /* 0x000fe2000f8e00ff */
[----:B------:R-:W-:Y:S01]  /*a3600*/  LOP3.LUT R0, R0, 0xffffffdf, RZ, 0xc0, !PT ;  /* 0xffffffdf00007812 */ /* 0x000fe200078ec0ff */
[----:B------:R-:W-:Y:S02]  /*a3610*/  IMAD.U32 R232, RZ, RZ, UR10 ;  /* 0x0000000affe87e24 */ /* 0x000fe4000f8e00ff */
[----:B------:R-:W-:Y:S01]  /*a3620*/  IMAD.U32 R224, RZ, RZ, UR11 ;  /* 0x0000000bffe07e24 */ /* 0x000fe2000f8e00ff */
[----:B------:R-:W-:Y:S01]  /*a3630*/  @!P5 IADD3 R202, P4, P3, R202, UR9, R24 ;  /* 0x00000009cacadc10 */ /* 0x000fe2000fb9e018 */
[----:B------:R-:W-:Y:S01]  /*a3640*/  IMAD.U32 R225, RZ, RZ, UR10 ;  /* 0x0000000affe17e24 */ /* 0x000fe2000f8e00ff */
[----:B------:R-:W-:Y:S01]  /*a3650*/  @P5 LOP3.LUT R0, R0, 0x20, RZ, 0xfc, !PT ;  /* 0x0000002000005812 */ /* 0x000fe200078efcff */
[----:B------:R-:W-:Y:S01]  /*a3660*/  IMAD.U32 R233, RZ, RZ, UR11 ;  /* 0x0000000bffe97e24 */ /* 0x000fe2000f8e00ff */
[----:B------:R-:W-:Y:S01]  /*a3670*/  @!P5 IADD3.X R232, R232, UR8, R32, P4, P3 ;  /* 0x00000008e8e8dc10 */ /* 0x000fe2000a7e6420 */
[----:B------:R-:W-:Y:S01]  /*a3680*/  IMAD.U32 R234, RZ, RZ, UR10 ;  /* 0x0000000affea7e24 */ /* 0x000fe2000f8e00ff */
[----:B------:R-:W-:Y:S01]  /*a3690*/  LOP3.LUT R0, R0, 0xffffffef, RZ, 0xc0, !PT ;  /* 0xffffffef00007812 */ /* 0x000fe200078ec0ff */
[----:B------:R-:W-:Y:S01]  /*a36a0*/  IMAD.U32 R218, RZ, RZ, UR11 ;  /* 0x0000000bffda7e24 */ /* 0x000fe2000f8e00ff */
[----:B------:R-:W-:Y:S01]  /*a36b0*/  @!P1 IADD3 R224, P4, P3, R224, UR9, R24 ;  /* 0x00000009e0e09c10 */ /* 0x000fe2000fb9e018 */
[----:B------:R-:W-:Y:S01]  /*a36c0*/  IMAD.U32 R219, RZ, RZ, UR10 ;  /* 0x0000000affdb7e24 */ /* 0x000fe2000f8e00ff */
[----:B0-----:R-:W-:Y:S01]  /*a36d0*/  @!P6 IADD3 R18, P5, R203, R18, RZ ;  /* 0x00000012cb12e210 */ /* 0x001fe20007fbe0ff */
[----:B------:R-:W3:Y:S01]  /*a36e0*/  LDL.LU R15, [R1+0xfc0] ;  /* 0x000fc000010f7983 */ /* 0x000ee20000300800 */
[----:B------:R-:W-:-:S02]  /*a36f0*/  @P1 LOP3.LUT R0, R0, 0x10, RZ, 0xfc, !PT ;  /* 0x0000001000001812 */ /* 0x000fc400078efcff */
[----:B------:R-:W-:Y:S02]  /*a3700*/  @!P1 IADD3.X R225, R225, UR8, R32, P4, P3 ;  /* 0x00000008e1e19c10 */ /* 0x000fe4000a7e6420 */
[C---:B------:R-:W-:Y:S01]  /*a3710*/  ISETP.LT.OR P1, PT, R31.reuse, 0xc2, !P2 ;  /* 0x000000c21f00780c */ /* 0x040fe20005721670 */
[----:B------:R-:W-:Y:S01]  /*a3720*/  @!P6 IMAD.X R19, R206, 0x1, R19, P5 ;  /* 0x00000001ce13e824 */ /* 0x000fe200028e0613 */
[C---:B------:R-:W-:Y:S02]  /*a3730*/  ISETP.LT.OR P5, PT, R31.reuse, 0x92, !P2 ;  /* 0x000000921f00780c */ /* 0x040fe400057a1670 */
[----:B------:R-:W-:Y:S02]  /*a3740*/  ISETP.LT.OR P0, PT, R31, 0xc9, !P2 ;  /* 0x000000c91f00780c */ /* 0x000fe40005701670 */
[----:B------:R-:W-:Y:S02]  /*a3750*/  LOP3.LUT R0, R0, 0xfffffff7, RZ, 0xc0, !PT ;  /* 0xfffffff700007812 */ /* 0x000fe400078ec0ff */
[----:B------:R-:W-:-:S05]  /*a3760*/  F2FP.SATFINITE.E4M3.F32.PACK_AB_MERGE_C R17, RZ, R17, RZ ;  /* 0x00000011ff11723e */ /* 0x000fca00048070ff */
[----:B------:R-:W-:Y:S02]  /*a3770*/  @!P1 IADD3 R233, P4, P3, R233, UR9, R24 ;  /* 0x00000009e9e99c10 */ /* 0x000fe4000fb9e018 */
[----:B------:R-:W-:Y:S01]  /*a3780*/  @P1 LOP3.LUT R0, R0, 0x8, RZ, 0xfc, !PT ;  /* 0x0000000800001812 */ /* 0x000fe200078efcff */
[----:B------:R0:W-:Y:S01]  /*a3790*/  @!P6 STG.E.U8 desc[UR32][R18.64+0x90], R17 ;  /* 0x000090111200e986 */ /* 0x0001e2000c101120 */
[----:B------:R-:W-:Y:S02]  /*a37a0*/  @!P1 IADD3.X R234, R234, UR8, R32, P4, P3 ;  /* 0x00000008eaea9c10 */ /* 0x000fe4000a7e6420 */
[----:B------:R-:W-:Y:S02]  /*a37b0*/  LOP3.LUT R0, R0, 0xfffffffb, RZ, 0xc0, !PT ;  /* 0xfffffffb00007812 */ /* 0x000fe400078ec0ff */
[----:B------:R-:W-:Y:S02]  /*a37c0*/  @!P0 IADD3 R218, P4, P3, R218, UR9, R24 ;  /* 0x00000009dada8c10 */ /* 0x000fe4000fb9e018 */
[----:B------:R-:W-:Y:S01]  /*a37d0*/  @P0 LOP3.LUT R0, R0, 0x4, RZ, 0xfc, !PT ;  /* 0x0000000400000812 */ /* 0x000fe200078efcff */
[----:B0-----:R-:W0:Y:S01]  /*a37e0*/  @!P5 LDC.64 R18, c[0x0][0x5c0] ;  /* 0x00017000ff12db82 */ /* 0x001e220000000a00 */
[----:B------:R-:W-:-:S02]  /*a37f0*/  @!P0 IADD3.X R219, R219, UR8, R32, P4, P3 ;  /* 0x00000008dbdb8c10 */ /* 0x000fc4000a7e6420 */
[----:B------:R-:W-:Y:S01]  /*a3800*/  ISETP.LT.OR P0, PT, R31, 0xca, !P2 ;  /* 0x000000ca1f00780c */ /* 0x000fe20005701670 */
[----:B------:R-:W-:Y:S02]  /*a3810*/  IMAD.U32 R203, RZ, RZ, UR11 ;  /* 0x0000000bffcb7e24 */ /* 0x000fe4000f8e00ff */
[----:B------:R-:W-:Y:S02]  /*a3820*/  IMAD.U32 R206, RZ, RZ, UR10 ;  /* 0x0000000affce7e24 */ /* 0x000fe4000f8e00ff */
[----:B----4-:R-:W-:-:S08]  /*a3830*/  FMUL R17, R12, UR27 ;  /* 0x0000001b0c117c20 */ /* 0x010fd00008400000 */
[----:B------:R-:W-:-:S04]  /*a3840*/  @!P0 IADD3 R203, P4, P3, R203, UR9, R24 ;  /* 0x00000009cbcb8c10 */ /* 0x000fc8000fb9e018 */
[----:B------:R-:W-:Y:S02]  /*a3850*/  @!P0 IADD3.X R206, R206, UR8, R32, P4, P3 ;  /* 0x00000008cece8c10 */ /* 0x000fe4000a7e6420 */
[----:B0-----:R-:W-:Y:S02]  /*a3860*/  @!P5 IADD3 R18, P3, R207, R18, RZ ;  /* 0x00000012cf12d210 */ /* 0x001fe40007f7e0ff */
[----:B------:R-:W-:-:S03]  /*a3870*/  F2FP.SATFINITE.E4M3.F32.PACK_AB_MERGE_C R17, RZ, R17, RZ ;  /* 0x00000011ff11723e */ /* 0x000fc600048070ff */
[----:B------:R-:W-:-:S05]  /*a3880*/  @!P5 IMAD.X R19, R209, 0x1, R19, P3 ;  /* 0x00000001d113d824 */ /* 0x000fca00018e0613 */
[----:B------:R2:W-:Y:S01]  /*a3890*/  @!P5 STG.E.U8 desc[UR32][R18.64+0x91], R17 ;  /* 0x000091111200d986 */ /* 0x0005e2000c101120 */
[----:B------:R-:W-:-:S04]  /*a38a0*/  LOP3.LUT R0, R0, 0xfffffffd, RZ, 0xc0, !PT ;  /* 0xfffffffd00007812 */ /* 0x000fc800078ec0ff */
[----:B------:R-:W-:Y:S02]  /*a38b0*/  @P0 LOP3.LUT R0, R0, 0x2, RZ, 0xfc, !PT ;  /* 0x0000000200000812 */ /* 0x000fe400078efcff */
[----:B------:R-:W-:Y:S01]  /*a38c0*/  ISETP.LT.OR P0, PT, R31, 0xd1, !P2 ;  /* 0x000000d11f00780c */ /* 0x000fe20005701670 */
[----:B--2---:R-:W-:Y:S02]  /*a38d0*/  FMUL R17, R14, UR27 ;  /* 0x0000001b0e117c20 */ /* 0x004fe40008400000 */
[----:B------:R-:W2:Y:S01]  /*a38e0*/  LDL.LU R14, [R1+0xfc4] ;  /* 0x000fc400010e7983 */ /* 0x000ea20000300800 */
[----:B------:R-:W-:Y:S02]  /*a38f0*/  IMAD.U32 R207, RZ, RZ, UR11 ;  /* 0x0000000bffcf7e24 */ /* 0x000fe4000f8e00ff */
[----:B------:R-:W-:Y:S02]  /*a3900*/  IMAD.U32 R235, RZ, RZ, UR10 ;  /* 0x0000000affeb7e24 */ /* 0x000fe4000f8e00ff */
[----:B------:R-:W-:-:S05]  /*a3910*/  IMAD.U32 R209, RZ, RZ, UR11 ;  /* 0x0000000bffd17e24 */ /* 0x000fca000f8e00ff */
[----:B------:R-:W-:Y:S01]  /*a3920*/  @!P0 IADD3 R207, P4, P3, R207, UR9, R24 ;  /* 0x00000009cfcf8c10 */ /* 0x000fe2000fb9e018 */
[----:B------:R-:W-:Y:S01]  /*a3930*/  IMAD.U32 R236, RZ, RZ, UR10 ;  /* 0x0000000affec7e24 */ /* 0x000fe2000f8e00ff */
[----:B------:R-:W-:Y:S01]  /*a3940*/  LOP3.LUT P1, RZ, R5, 0x200000, RZ, 0xc0, !PT ;  /* 0x0020000005ff7812 */ /* 0x000fe2000782c0ff */
[----:B------:R-:W-:Y:S01]  /*a3950*/  IMAD.U32 R237, RZ, RZ, UR11 ;  /* 0x0000000bffed7e24 */ /* 0x000fe2000f8e00ff */
[----:B------:R-:W-:Y:S01]  /*a3960*/  @!P0 IADD3.X R235, R235, UR8, R32, P4, P3 ;  /* 0x00000008ebeb8c10 */ /* 0x000fe2000a7e6420 */
[----:B------:R-:W4:Y:S01]  /*a3970*/  LDL.LU R12, [R1+0xfc8] ;  /* 0x000fc800010c7983 */ /* 0x000f220000300800 */
[----:B------:R-:W-:Y:S02]  /*a3980*/  ISETP.LT.OR P4, PT, R31, 0xd2, !P2 ;  /* 0x000000d21f00780c */ /* 0x000fe40005781670 */
[----:B------:R-:W-:-:S11]  /*a3990*/  F2FP.SATFINITE.E4M3.F32.PACK_AB_MERGE_C R17, RZ, R17, RZ ;  /* 0x00000011ff11723e */ /* 0x000fd600048070ff */
[----:B------:R-:W-:-:S04]  /*a39a0*/  @!P4 IADD3 R209, P5, P3, R209, UR9, R24 ;  /* 0x00000009d1d1cc10 */ /* 0x000fc8000fbbe018 */
[----:B------:R-:W-:Y:S02]  /*a39b0*/  @!P4 IADD3.X R236, R236, UR8, R32, P5, P3 ;  /* 0x00000008ececcc10 */ /* 0x000fe4000afe6420 */
[----:B------:R-:W-:Y:S01]  /*a39c0*/  ISETP.LT.OR P5, PT, R31, 0xd9, !P2 ;  /* 0x000000d91f00780c */ /* 0x000fe200057a1670 */
[----:B------:R0:W-:Y:S02]  /*a39d0*/  @!P1 STG.E.U8 desc[UR32][R222.64+0x98], R17 ;  /* 0x00009811de009986 */ /* 0x0001e4000c101120 */
[----:B0-----:R-:W-:Y:S02]  /*a39e0*/  IMAD.U32 R222, RZ, RZ, UR11 ;  /* 0x0000000bffde7e24 */ /* 0x001fe4000f8e00ff */
[----:B------:R-:W-:-:S08]  /*a39f0*/  IMAD.U32 R223, RZ, RZ, UR10 ;  /* 0x0000000affdf7e24 */ /* 0x000fd0000f8e00ff */
[----:B------:R-:W-:-:S04]  /*a3a00*/  @!P5 IADD3 R222, P6, P3, R222, UR9, R24 ;  /* 0x00000009dededc10 */ /* 0x000fc8000fbde018 */
[----:B------:R-:W-:Y:S02]  /*a3a10*/  @!P5 IADD3.X R223, R223, UR8, R32, P6, P3 ;  /* 0x00000008dfdfdc10 */ /* 0x000fe4000b7e6420 */
[----:B------:R-:W-:Y:S02]  /*a3a20*/  ISETP.LT.OR P6, PT, R31, 0xda, !P2 ;  /* 0x000000da1f00780c */ /* 0x000fe400057c1670 */
[----:B------:R-:W-:Y:S01]  /*a3a30*/  LOP3.LUT R0, R0, 0xfffffffe, RZ, 0xc0, !PT ;  /* 0xfffffffe00007812 */ /* 0x000fe200078ec0ff */
[----:B------:R-:W-:Y:S01]  /*a3a40*/  IMAD.U32 R17, RZ, RZ, UR10 ;  /* 0x0000000aff117e24 */ /* 0x000fe2000f8e00ff */
[----:B------:R-:W-:Y:S02]  /*a3a50*/  LOP3.LUT R2, R2, 0x7fffffff, RZ, 0xc0, !PT ;  /* 0x7fffffff02027812 */ /* 0x000fe400078ec0ff */
[----:B------:R-:W-:Y:S02]  /*a3a60*/  @P0 LOP3.LUT R0, R0, 0x1, RZ, 0xfc, !PT ;  /* 0x0000000100000812 */ /* 0x000fe400078efcff */
[----:B------:R-:W-:-:S05]  /*a3a70*/  LOP3.LUT P0, RZ, R5, 0x400000, RZ, 0xc0, !PT ;  /* 0x0040000005ff7812 */ /* 0x000fca000780c0ff */
[----:B------:R-:W-:Y:S02]  /*a3a80*/  @!P6 IADD3 R237, P1, P3, R237, UR9, R24 ;  /* 0x00000009ededec10 */ /* 0x000fe4000fb3e018 */
[----:B------:R-:W-:Y:S02]  /*a3a90*/  @P4 LOP3.LUT R2, R2, 0x80000000, RZ, 0xfc, !PT ;  /* 0x8000000002024812 */ /* 0x000fe400078efcff */
[----:B------:R-:W-:Y:S01]  /*a3aa0*/  @!P6 IADD3.X R11, R17, UR8, R32, P1, P3 ;  /* 0x00000008110bec10 */ /* 0x000fe20008fe6420 */
[----:B---3--:R-:W-:Y:S01]  /*a3ab0*/  FMUL R17, R15, UR27 ;  /* 0x0000001b0f117c20 */ /* 0x008fe20008400000 */
[----:B------:R-:W-:Y:S02]  /*a3ac0*/  LOP3.LUT R2, R2, 0xdfffffff, RZ, 0xc0, !PT ;  /* 0xdfffffff02027812 */ /* 0x000fe400078ec0ff */
[----:B------:R-:W-:Y:S02]  /*a3ad0*/  ISETP.LT.OR P1, PT, R31, 0xe1, !P2 ;  /* 0x000000e11f00780c */ /* 0x000fe40005721670 */
[----:B------:R-:W-:-:S02]  /*a3ae0*/  F2FP.SATFINITE.E4M3.F32.PACK_AB_MERGE_C R17, RZ, R17, RZ ;  /* 0x00000011ff11723e */ /* 0x000fc400048070ff */
[----:B------:R-:W-:-:S03]  /*a3af0*/  @P5 LOP3.LUT R2, R2, 0x20000000, RZ, 0xfc, !PT ;  /* 0x2000000002025812 */ /* 0x000fc600078efcff */
[----:B------:R0:W-:Y:S01]  /*a3b00*/  @!P0 STG.E.U8 desc[UR32][R214.64+0x99], R17 ;  /* 0x00009911d6008986 */ /* 0x0001e2000c101120 */
[----:B------:R-:W-:-:S04]  /*a3b10*/  LOP3.LUT R2, R2, 0xbfffffff, RZ, 0xc0, !PT ;  /* 0xbfffffff02027812 */ /* 0x000fc800078ec0ff */
[----:B------:R-:W-:Y:S01]  /*a3b20*/  @P6 LOP3.LUT R2, R2, 0x40000000, RZ, 0xfc, !PT ;  /* 0x4000000002026812 */ /* 0x000fe200078efcff */
[----:B0-----:R-:W-:Y:S02]  /*a3b30*/  IMAD.U32 R214, RZ, RZ, UR11 ;  /* 0x0000000bffd67e24 */ /* 0x001fe4000f8e00ff */
[----:B------:R-:W-:-:S03]  /*a3b40*/  IMAD.U32 R17, RZ, RZ, UR10 ;  /* 0x0000000aff117e24 */ /* 0x000fc6000f8e00ff */
[----:B------:R-:W-:-:S04]  /*a3b50*/  @!P1 IADD3 R214, P6, P3, R214, UR9, R24 ;  /* 0x00000009d6d69c10 */ /* 0x000fc8000fbde018 */
[----:B------:R-:W-:Y:S01]  /*a3b60*/  @!P1 IADD3.X R10, R17, UR8, R32, P6, P3 ;  /* 0x00000008110a9c10 */ /* 0x000fe2000b7e6420 */
[----:B--2---:R-:W-:Y:S02]  /*a3b70*/  FMUL R17, R14, UR27 ;  /* 0x0000001b0e117c20 */ /* 0x004fe40008400000 */
[----:B------:R-:W2:Y:S01]  /*a3b80*/  LDL.LU R14, [R1+0xfcc] ;  /* 0x000fcc00010e7983 */ /* 0x000ea20000300800 */
[----:B------:R-:W-:Y:S02]  /*a3b90*/  ISETP.LT.OR P4, PT, R31, 0x99, !P2 ;  /* 0x000000991f00780c */ /* 0x000fe40005781670 */
[----:B------:R-:W-:Y:S01]  /*a3ba0*/  LOP3.LUT R0, R0, 0xffffffbf, RZ, 0xc0, !PT ;  /* 0xffffffbf00007812 */ /* 0x000fe200078ec0ff */
[----:B------:R-:W3:Y:S10]  /*a3bb0*/  LDL.LU R15, [R1+0xfd0] ;  /* 0x000fd000010f7983 */ /* 0x000ef40000300800 */
[----:B------:R-:W0:Y:S01]  /*a3bc0*/  @!P4 LDC.64 R18, c[0x0][0x5c0] ;  /* 0x00017000ff12cb82 */ /* 0x000e220000000a00 */
[----:B------:R-:W-:-:S02]  /*a3bd0*/  @P1 LOP3.LUT R0, R0, 0x40, RZ, 0xfc, !PT ;  /* 0x0000004000001812 */ /* 0x000fc400078efcff */
[----:B------:R-:W-:Y:S02]  /*a3be0*/  LOP3.LUT P1, RZ, R16, 0x40, RZ, 0xc0, !PT ;  /* 0x0000004010ff7812 */ /* 0x000fe4000782c0ff */
[----:B------:R-:W-:Y:S02]  /*a3bf0*/  F2FP.SATFINITE.E4M3.F32.PACK_AB_MERGE_C R17, RZ, R17, RZ ;  /* 0x00000011ff11723e */ /* 0x000fe400048070ff */
[----:B0-----:R-:W-:-:S05]  /*a3c00*/  @!P4 IADD3 R18, P5, R208, R18, RZ ;  /* 0x00000012d012c210 */ /* 0x001fca0007fbe0ff */
[----:B------:R-:W-:-:S05]  /*a3c10*/  @!P4 IMAD.X R19, R216, 0x1, R19, P5 ;  /* 0x00000001d813c824 */ /* 0x000fca00028e0613 */
[----:B------:R0:W-:Y:S01]  /*a3c20*/  @!P4 STG.E.U8 desc[UR32][R18.64+0x98], R17 ;  /* 0x000098111200c986 */ /* 0x0001e2000c101120 */
[C---:B------:R-:W-:Y:S01]  /*a3c30*/  ISETP.LT.OR P5, PT, R31.reuse, 0xe2, !P2 ;  /* 0x000000e21f00780c */ /* 0x040fe200057a1670 */
[----:B0-----:R-:W0:Y:S01]  /*a3c40*/  @!P1 LDC.64 R18, c[0x0][0x5c0] ;  /* 0x00017000ff129b82 */ /* 0x001e220000000a00 */
[----:B------:R-:W-:Y:S01]  /*a3c50*/  IMAD.U32 R208, RZ, RZ, UR11 ;  /* 0x0000000bffd07e24 */ /* 0x000fe2000f8e00ff */
[----:B------:R-:W-:Y:S01]  /*a3c60*/  ISETP.LT.OR P6, PT, R31, 0xe9, !P2 ;  /* 0x000000e91f00780c */ /* 0x000fe200057c1670 */
[----:B------:R-:W-:-:S09]  /*a3c70*/  IMAD.U32 R215, RZ, RZ, UR10 ;  /* 0x0000000affd77e24 */ /* 0x000fd2000f8e00ff */
[----:B------:R-:W-:-:S04]  /*a3c80*/  @!P5 IADD3 R208, P4, P3, R208, UR9, R24 ;  /* 0x00000009d0d0dc10 */ /* 0x000fc8000fb9e018 */
[----:B------:R-:W-:Y:S01]  /*a3c90*/  @!P5 IADD3.X R215, R215, UR8, R32, P4, P3 ;  /* 0x00000008d7d7dc10 */ /* 0x000fe2000a7e6420 */
[----:B------:R-:W-:Y:S02]  /*a3ca0*/  IMAD.U32 R216, RZ, RZ, UR10 ;  /* 0x0000000affd87e24 */ /* 0x000fe4000f8e00ff */
[----:B----4-:R-:W-:Y:S01]  /*a3cb0*/  FMUL R17, R12, UR27 ;  /* 0x0000001b0c117c20 */ /* 0x010fe20008400000 */
[----:B0-----:R-:W-:Y:S01]  /*a3cc0*/  @!P1 IADD3 R18, P3, R190, R18, RZ ;  /* 0x00000012be129210 */ /* 0x001fe20007f7e0ff */
[----:B------:R-:W-:-:S04]  /*a3cd0*/  IMAD.U32 R190, RZ, RZ, UR11 ;  /* 0x0000000bffbe7e24 */ /* 0x000fc8000f8e00ff */
[----:B------:R-:W-:Y:S01]  /*a3ce0*/  @!P1 IMAD.X R19, R192, 0x1, R19, P3 ;  /* 0x00000001c0139824 */ /* 0x000fe200018e0613 */
[----:B------:R-:W-:-:S04]  /*a3cf0*/  @!P6 IADD3 R190, P4, P3, R190, UR9, R24 ;  /* 0x00000009bebeec10 */ /* 0x000fc8000fb9e018 */
[----:B------:R-:W-:Y:S02]  /*a3d00*/  @!P6 IADD3.X R216, R216, UR8, R32, P4, P3 ;  /* 0x00000008d8d8ec10 */ /* 0x000fe4000a7e6420 */
[----:B------:R-:W-:Y:S02]  /*a3d10*/  ISETP.LT.OR P4, PT, R31, 0xea, !P2 ;  /* 0x000000ea1f00780c */ /* 0x000fe40005781670 */
[----:B------:R-:W-:Y:S01]  /*a3d20*/  F2FP.SATFINITE.E4M3.F32.PACK_AB_MERGE_C R17, RZ, R17, RZ ;  /* 0x00000011ff11723e */ /* 0x000fe200048070ff */
[----:B------:R-:W-:-:S04]  /*a3d30*/  IMAD.U32 R192, RZ, RZ, UR11 ;  /* 0x0000000bffc07e24 */ /* 0x000fc8000f8e00ff */
[----:B------:R0:W-:Y:S06]  /*a3d40*/  @!P1 STG.E.U8 desc[UR32][R18.64+0x99], R17 ;  /* 0x0000991112009986 */ /* 0x0001ec000c101120 */
[----:B------:R-:W-:Y:S01]  /*a3d50*/  @!P4 IADD3 R192, P1, P3, R192, UR9, R24 ;  /* 0x00000009c0c0cc10 */ /* 0x000fe2000fb3e018 */
[----:B0-----:R-:W-:-:S05]  /*a3d60*/  IMAD.U32 R17, RZ, RZ, UR10 ;  /* 0x0000000aff117e24 */ /* 0x001fca000f8e00ff */
[----:B------:R-:W-:Y:S01]  /*a3d70*/  @!P4 IADD3.X R7, R17, UR8, R32, P1, P3 ;  /* 0x000000081107cc10 */ /* 0x000fe20008fe6420 */
[----:B--2---:R-:W-:Y:S02]  /*a3d80*/  FMUL R17, R14, UR27 ;  /* 0x0000001b0e117c20 */ /* 0x004fe40008400000 */
[----:B------:R-:W2:Y:S01]  /*a3d90*/  LDL.LU R14, [R1+0xfd4] ;  /* 0x000fd400010e7983 */ /* 0x000ea20000300800 */
[----:B------:R-:W-:Y:S02]  /*a3da0*/  LOP3.LUT P0, RZ, R5, 0x800000, RZ, 0xc0, !PT ;  /* 0x0080000005ff7812 */ /* 0x000fe4000780c0ff */
[----:B------:R-:W-:-:S11]  /*a3db0*/  F2FP.SATFINITE.E4M3.F32.PACK_AB_MERGE_C R17, RZ, R17, RZ ;  /* 0x00000011ff11723e */ /* 0x000fd600048070ff */
[----:B------:R0:W-:Y:S01]  /*a3dc0*/  @!P0 STG.E.U8 desc[UR32][R212.64+0xa0], R17 ;  /* 0x0000a011d4008986 */ /* 0x0001e2000c101120 */
[----:B------:R-:W-:Y:S01]  /*a3dd0*/  ISETP.LT.OR P0, PT, R31, 0xf1, !P2 ;  /* 0x000000f11f00780c */ /* 0x000fe20005701670 */
[----:B0-----:R-:W-:Y:S02]  /*a3de0*/  IMAD.U32 R212, RZ, RZ, UR11 ;  /* 0x0000000bffd47e24 */ /* 0x001fe4000f8e00ff */
[----:B------:R-:W-:-:S10]  /*a3df0*/  IMAD.U32 R213, RZ, RZ, UR10 ;  /* 0x0000000affd57e24 */ /* 0x000fd4000f8e00ff */
[----:B------:R-:W-:Y:S02]  /*a3e00*/  @!P0 IADD3 R212, P1, P3, R212, UR9, R24 ;  /* 0x00000009d4d48c10 */ /* 0x000fe4000fb3e018 */
[----:B------:R-:W-:Y:S02]  /*a3e10*/  LOP3.LUT R5, R5, 0xfffffdff, RZ, 0xc0, !PT ;  /* 0xfffffdff05057812 */ /* 0x000fe400078ec0ff */
[----:B------:R-:W-:Y:S02]  /*a3e20*/  @!P0 IADD3.X R213, R213, UR8, R32, P1, P3 ;  /* 0x00000008d5d58c10 */ /* 0x000fe40008fe6420 */
[----:B------:R-:W-:Y:S02]  /*a3e30*/  ISETP.LT.OR P1, PT, R31, 0xf2, !P2 ;  /* 0x000000f21f00780c */ /* 0x000fe40005721670 */
[----:B------:R-:W-:Y:S01]  /*a3e40*/  @P6 LOP3.LUT R5, R5, 0x200, RZ, 0xfc, !PT ;  /* 0x0000020005056812 */ /* 0x000fe200078efcff */
[----:B------:R-:W-:-:S03]  /*a3e50*/  IMAD.U32 R17, RZ, RZ, UR11 ;  /* 0x0000000bff117e24 */ /* 0x000fc6000f8e00ff */
[----:B------:R-:W-:-:S04]  /*a3e60*/  LOP3.LUT R5, R5, 0xffffefff, RZ, 0xc0, !PT ;  /* 0xffffefff05057812 */ /* 0x000fc800078ec0ff */
[----:B------:R-:W-:-:S03]  /*a3e70*/  @P4 LOP3.LUT R5, R5, 0x1000, RZ, 0xfc, !PT ;  /* 0x0000100005054812 */ /* 0x000fc600078efcff */
[----:B------:R-:W-:Y:S01]  /*a3e80*/  @!P1 IADD3 R8, P4, P3, R17, UR9, R24 ;  /* 0x0000000911089c10 */ /* 0x000fe2000fb9e018 */
[----:B---3--:R-:W-:Y:S02]  /*a3e90*/  FMUL R17, R15, UR27 ;  /* 0x0000001b0f117c20 */ /* 0x008fe40008400000 */
[----:B------:R-:W3:Y:S04]  /*a3ea0*/  LDL.LU R15, [R1+0xfd8] ;  /* 0x000fd800010f7983 */ /* 0x000ee80000300800 */
[----:B------:R-:W4:Y:S01]  /*a3eb0*/  LDL.LU R12, [R1+0xfdc] ;  /* 0x000fdc00010c7983 */ /* 0x000f220000300800 */
[----:B------:R-:W-:-:S04]  /*a3ec0*/  LOP3.LUT R0, R0, 0xefffffff, RZ, 0xc0, !PT ;  /* 0xefffffff00007812 */ /* 0x000fc800078ec0ff */
[----:B------:R-:W-:-:S04]  /*a3ed0*/  @P5 LOP3.LUT R0, R0, 0x10000000, RZ, 0xfc, !PT ;  /* 0x1000000000005812 */ /* 0x000fc800078efcff */
[----:B------:R-:W-:Y:S02]  /*a3ee0*/  LOP3.LUT P5, RZ, R0, 0x2000000, RZ, 0xc0, !PT ;  /* 0x0200000000ff7812 */ /* 0x000fe400078ac0ff */
[----:B------:R-:W-:Y:S02]  /*a3ef0*/  ISETP.LT.OR P6, PT, R31, 0xf9, !P2 ;  /* 0x000000f91f00780c */ /* 0x000fe400057c1670 */
[----:B------:R-:W-:Y:S01]  /*a3f00*/  F2FP.SATFINITE.E4M3.F32.PACK_AB_MERGE_C R17, RZ, R17, RZ ;  /* 0x00000011ff11723e */ /* 0x000fe200048070ff */
[----:B------:R-:W-:-:S08]  /*a3f10*/  IMAD.U32 R18, RZ, RZ, UR10 ;  /* 0x0000000aff127e24 */ /* 0x000fd0000f8e00ff */
[----:B------:R0:W-:Y:S01]  /*a3f20*/  @!P5 STG.E.U8 desc[UR32][R204.64+0xa1], R17 ;  /* 0x0000a111cc00d986 */ /* 0x0001e2000c101120 */
[----:B------:R-:W-:Y:S01]  /*a3f30*/  @!P1 IADD3.X R6, R18, UR8, R32, P4, P3 ;  /* 0x0000000812069c10 */ /* 0x000fe2000a7e6420 */
[----:B0-----:R-:W-:Y:S02]  /*a3f40*/  IMAD.U32 R204, RZ, RZ, UR11 ;  /* 0x0000000bffcc7e24 */ /* 0x001fe4000f8e00ff */
[----:B------:R-:W-:-:S03]  /*a3f50*/  IMAD.U32 R17, RZ, RZ, UR10 ;  /* 0x0000000aff117e24 */ /* 0x000fc6000f8e00ff */
[----:B------:R-:W-:-:S04]  /*a3f60*/  @!P6 IADD3 R204, P5, P3, R204, UR9, R24 ;  /* 0x00000009ccccec10 */ /* 0x000fc8000fbbe018 */
[----:B------:R-:W-:Y:S02]  /*a3f70*/  @!P6 IADD3.X R153, R17, UR8, R32, P5, P3 ;  /* 0x000000081199ec10 */ /* 0x000fe4000afe6420 */
[----:B------:R-:W-:Y:S02]  /*a3f80*/  ISETP.LT.OR P4, PT, R31, 0xa1, !P2 ;  /* 0x000000a11f00780c */ /* 0x000fe40005781670 */
[----:B------:R-:W-:-:S11]  /*a3f90*/  LOP3.LUT R2, R2, 0xfdffffff, RZ, 0xc0, !PT ;  /* 0xfdffffff02027812 */ /* 0x000fd600078ec0ff */
[----:B------:R-:W0:Y:S01]  /*a3fa0*/  @!P4 LDC.64 R18, c[0x0][0x5c0] ;  /* 0x00017000ff12cb82 */ /* 0x000e220000000a00 */
[----:B------:R-:W-:-:S04]  /*a3fb0*/  @P0 LOP3.LUT R2, R2, 0x2000000, RZ, 0xfc, !PT ;  /* 0x0200000002020812 */ /* 0x000fc800078efcff */
[----:B------:R-:W-:Y:S02]  /*a3fc0*/  LOP3.LUT R2, R2, 0xfbffffff, RZ, 0xc0, !PT ;  /* 0xfbffffff02027812 */ /* 0x000fe400078ec0ff */
[----:B------:R-:W-:Y:S02]  /*a3fd0*/  LOP3.LUT P0, RZ, R0, 0x1000, RZ, 0xc0, !PT ;  /* 0x0000100000ff7812 */ /* 0x000fe4000780c0ff */
[----:B------:R-:W-:Y:S01]  /*a3fe0*/  @P1 LOP3.LUT R2, R2, 0x4000000, RZ, 0xfc, !PT ;  /* 0x0400000002021812 */ /* 0x000fe200078efcff */
[----:B--2---:R-:W-:Y:S02]  /*a3ff0*/  FMUL R17, R14, UR27 ;  /* 0x0000001b0e117c20 */ /* 0x004fe40008400000 */
[----:B------:R-:W2:Y:S01]  /*a4000*/  LDL.LU R14, [R1+0xfe0] ;  /* 0x000fe000010e7983 */ /* 0x000ea20000300800 */
[----:B0-----:R-:W-:Y:S02]  /*a4010*/  @!P4 IADD3 R18, P1, R33, R18, RZ ;  /* 0x000000122112c210 */ /* 0x001fe40007f3e0ff */
[----:B------:R-:W-:-:S03]  /*a4020*/  F2FP.SATFINITE.E4M3.F32.PACK_AB_MERGE_C R17, RZ, R17, RZ ;  /* 0x00000011ff11723e */ /* 0x000fc600048070ff */
[----:B------:R-:W-:-:S05]  /*a4030*/  @!P4 IMAD.X R19, R217, 0x1, R19, P1 ;  /* 0x00000001d913c824 */ /* 0x000fca00008e0613 */
[----:B------:R0:W-:Y:S01]  /*a4040*/  @!P4 STG.E.U8 desc[UR32][R18.64+0xa0], R17 ;  /* 0x0000a0111200c986 */ /* 0x0001e2000c101120 */
[----:B------:R-:W-:Y:S01]  /*a4050*/  ISETP.LT.OR P4, PT, R31, 0xfa, !P2 ;  /* 0x000000fa1f00780c */ /* 0x000fe20005781670 */
[----:B0-----:R-:W0:Y:S01]  /*a4060*/  @!P0 LDC.64 R18, c[0x0][0x5c0] ;  /* 0x00017000ff128b82 */ /* 0x001e220000000a00 */
[----:B------:R-:W-:Y:S01]  /*a4070*/  IMAD.U32 R33, RZ, RZ, UR11 ;  /* 0x0000000bff217e24 */ /* 0x000fe2000f8e00ff */
[----:B------:R-:W-:Y:S01]  /*a4080*/  LOP3.LUT R3, R3, 0xfffffffd, RZ, 0xc0, !PT ;  /* 0xfffffffd03037812 */ /* 0x000fe200078ec0ff */
[----:B------:R-:W-:-:S03]  /*a4090*/  IMAD.U32 R205, RZ, RZ, UR10 ;  /* 0x0000000affcd7e24 */ /* 0x000fc6000f8e00ff */
[----:B------:R-:W-:-:S06]  /*a40a0*/  @P6 LOP3.LUT R3, R3, 0x2, RZ, 0xfc, !PT ;  /* 0x0000000203036812 */ /* 0x000fcc00078efcff */
[----:B------:R-:W-:Y:S02]  /*a40b0*/  @!P4 IADD3 R33, P1, P3, R33, UR9, R24 ;  /* 0x000000092121cc10 */ /* 0x000fe4000fb3e018 */
[----:B------:R-:W-:Y:S02]  /*a40c0*/  LOP3.LUT P6, RZ, R5, 0x1000000, RZ, 0xc0, !PT ;  /* 0x0100000005ff7812 */ /* 0x000fe400078cc0ff */
[----:B------:R-:W-:Y:S02]  /*a40d0*/  @!P4 IADD3.X R205, R205, UR8, R32, P1, P3 ;  /* 0x00000008cdcdcc10 */ /* 0x000fe40008fe6420 */
[----:B------:R-:W-:Y:S02]  /*a40e0*/  LOP3.LUT R16, R16, 0xffffffdf, RZ, 0xc0, !PT ;  /* 0xffffffdf10107812 */ /* 0x000fe400078ec0ff */
[----:B0-----:R-:W-:-:S05]  /*a40f0*/  @!P0 IADD3 R18, P3, R188, R18, RZ ;  /* 0x00000012bc128210 */ /* 0x001fca0007f7e0ff */
[----:B------:R-:W-:Y:S01]  /*a4100*/  @!P0 IMAD.X R19, R220, 0x1, R19, P3 ;  /* 0x00000001dc138824 */ /* 0x000fe200018e0613 */
[----:B------:R-:W-:Y:S02]  /*a4110*/  ISETP.GE.AND P3, PT, R30, 0x109, PT ;  /* 0x000001091e00780c */ /* 0x000fe40003f66270 */
[----:B------:R-:W-:Y:S02]  /*a4120*/  @P6 LOP3.LUT R16, R16, 0x20, RZ, 0xfc, !PT ;  /* 0x0000002010106812 */ /* 0x000fe400078efcff */
[----:B------:R-:W-:Y:S01]  /*a4130*/  ISETP.LT.OR P6, PT, R31, 0x1, !P3 ;  /* 0x000000011f00780c */ /* 0x000fe20005fc1670 */
[----:B------:R-:W-:Y:S01]  /*a4140*/  IMAD.U32 R188, RZ, RZ, UR11 ;  /* 0x0000000bffbc7e24 */ /* 0x000fe2000f8e00ff */
[----:B------:R-:W-:Y:S01]  /*a4150*/  LOP3.LUT R2, R2, 0xffff7fff, RZ, 0xc0, !PT ;  /* 0xffff7fff02027812 */ /* 0x000fe200078ec0ff */
[----:B------:R-:W-:-:S03]  /*a4160*/  IMAD.U32 R220, RZ, RZ, UR10 ;  /* 0x0000000affdc7e24 */ /* 0x000fc6000f8e00ff */
[----:B------:R-:W-:Y:S01]  /*a4170*/  @P2 LOP3.LUT R2, R2, 0x8000, RZ, 0xfc, !PT ;  /* 0x0000800002022812 */ /* 0x000fe200078efcff */
[----:B---3--:R-:W-:Y:S02]  /*a4180*/  FMUL R17, R15, UR27 ;  /* 0x0000001b0f117c20 */ /* 0x008fe40008400000 */
[----:B------:R-:W3:Y:S04]  /*a4190*/  LDL.LU R15, [R1+0xfe4] ;  /* 0x000fe400010f7983 */ /* 0x000ee80000300800 */
[----:B------:R-:W-:-:S04]  /*a41a0*/  @!P6 IADD3 R188, P1, P2, R188, UR13, R24 ;  /* 0x0000000dbcbcec10 */ /* 0x000fc8000fa3e018 */
[----:B------:R-:W-:Y:S02]  /*a41b0*/  @!P6 IADD3.X R220, R220, UR12, R32, P1, P2 ;  /* 0x0000000cdcdcec10 */ /* 0x000fe40008fe4420 */
[----:B------:R-:W-:Y:S02]  /*a41c0*/  ISETP.LT.OR P2, PT, R31, 0x2, !P3 ;  /* 0x000000021f00780c */ /* 0x000fe40005f41670 */
[----:B------:R-:W-:Y:S01]  /*a41d0*/  F2FP.SATFINITE.E4M3.F32.PACK_AB_MERGE_C R17, RZ, R17, RZ ;  /* 0x00000011ff11723e */ /* 0x000fe200048070ff */
[----:B------:R-:W-:-:S04]  /*a41e0*/  IMAD.U32 R217, RZ, RZ, UR11 ;  /* 0x0000000bffd97e24 */ /* 0x000fc8000f8e00ff */
[----:B------:R0:W-:Y:S01]  /*a41f0*/  @!P0 STG.E.U8 desc[UR32][R18.64+0xa1], R17 ;  /* 0x0000a11112008986 */ /* 0x0001e2000c101120 */
[----:B------:R-:W-:-:S05]  /*a4200*/  LOP3.LUT P6, RZ, R16, 0x20, RZ, 0xc0, !PT ;  /* 0x0000002010ff7812 */ /* 0x000fca00078cc0ff */
[----:B------:R-:W-:Y:S01]  /*a4210*/  @!P2 IADD3 R217, P0, P1, R217, UR13, R24 ;  /* 0x0000000dd9d9ac10 */ /* 0x000fe2000f91e018 */
[----:B0-----:R-:W-:-:S05]  /*a4220*/  IMAD.U32 R17, RZ, RZ, UR10 ;  /* 0x0000000aff117e24 */ /* 0x001fca000f8e00ff */
[----:B------:R-:W-:Y:S01]  /*a4230*/  @!P2 IADD3.X R145, R17, UR12, R32, P0, P1 ;  /* 0x0000000c1191ac10 */ /* 0x000fe200087e2420 */
[----:B----4-:R-:W-:-:S05]  /*a4240*/  FMUL R17, R12, UR27 ;  /* 0x0000001b0c117c20 */ /* 0x010fca0008400000 */
[----:B------:R-:W-:-:S05]  /*a4250*/  F2FP.SATFINITE.E4M3.F32.PACK_AB_MERGE_C R17, RZ, R17, RZ ;  /* 0x00000011ff11723e */ /* 0x000fca00048070ff */
[----:B------:R0:W-:Y:S01]  /*a4260*/  @!P6 STG.E.U8 desc[UR32][R210.64+0xa8], R17 ;  /* 0x0000a811d200e986 */ /* 0x0001e2000c101120 */
[----:B------:R-:W-:Y:S01]  /*a4270*/  ISETP.LT.OR P6, PT, R31, 0x9, !P3 ;  /* 0x000000091f00780c */ /* 0x000fe20005fc1670 */
[----:B0-----:R-:W-:Y:S02]  /*a4280*/  IMAD.U32 R210, RZ, RZ, UR11 ;  /* 0x0000000bffd27e24 */ /* 0x001fe4000f8e00ff */
[----:B------:R-:W-:-:S10]  /*a4290*/  IMAD.U32 R211, RZ, RZ, UR10 ;  /* 0x0000000affd37e24 */ /* 0x000fd4000f8e00ff */
[----:B------:R-:W-:-:S04]  /*a42a0*/  @!P6 IADD3 R210, P1, P2, R210, UR13, R24 ;  /* 0x0000000dd2d2ec10 */ /* 0x000fc8000fa3e018 */
[----:B------:R-:W-:Y:S02]  /*a42b0*/  @!P6 IADD3.X R211, R211, UR12, R32, P1, P2 ;  /* 0x0000000cd3d3ec10 */ /* 0x000fe40008fe4420 */
[----:B------:R-:W-:Y:S01]  /*a42c0*/  ISETP.LT.OR P6, PT, R31, 0xa, !P3 ;  /* 0x0000000a1f00780c */ /* 0x000fe20005fc1670 */
[----:B------:R-:W-:-:S12]  /*a42d0*/  IMAD.U32 R17, RZ, RZ, UR11 ;  /* 0x0000000bff117e24 */ /* 0x000fd8000f8e00ff */
[----:B------:R-:W-:Y:S01]  /*a42e0*/  @!P6 IADD3 R142, P1, P2, R17, UR13, R24 ;  /* 0x0000000d118eec10 */ /* 0x000fe2000fa3e018 */
[----:B--2---:R-:W-:Y:S02]  /*a42f0*/  FMUL R17, R14, UR27 ;  /* 0x0000001b0e117c20 */ /* 0x004fe40008400000 */
[----:B------:R-:W2:Y:S04]  /*a4300*/  LDL.LU R14, [R1+0xfe8] ;  /* 0x000fe800010e7983 */ /* 0x000ea80000300800 */
[----:B------:R-:W4:Y:S01]  /*a4310*/  LDL.LU R12, [R1+0xfec] ;  /* 0x000fec00010c7983 */ /* 0x000f220000300800 */
[----:B------:R-:W-:Y:S01]  /*a4320*/  IMAD.U32 R18, RZ, RZ, UR10 ;  /* 0x0000000aff127e24 */ /* 0x000fe2000f8e00ff */
[----:B------:R-:W-:-:S04]  /*a4330*/  LOP3.LUT R5, R5, 0x7fffffff, RZ, 0xc0, !PT ;  /* 0x7fffffff05057812 */ /* 0x000fc800078ec0ff */
[----:B------:R-:W-:Y:S02]  /*a4340*/  @!P6 IADD3.X R143, R18, UR12, R32, P1, P2 ;  /* 0x0000000c128fec10 */ /* 0x000fe40008fe4420 */
[----:B------:R-:W-:Y:S02]  /*a4350*/  LOP3.LUT P6, RZ, R3, 0x4, RZ, 0xc0, !PT ;  /* 0x0000000403ff7812 */ /* 0x000fe400078cc0ff */
[----:B------:R-:W-:Y:S02]  /*a4360*/  @P4 LOP3.LUT R5, R5, 0x80000000, RZ, 0xfc, !PT ;  /* 0x8000000005054812 */ /* 0x000fe400078efcff */
[----:B------:R-:W-:Y:S02]  /*a4370*/  LOP3.LUT R16, R16, 0xffffffef, RZ, 0xc0, !PT ;  /* 0xffffffef10107812 */ /* 0x000fe400078ec0ff */
[----:B------:R-:W-:Y:S02]  /*a4380*/  LOP3.LUT P5, RZ, R5, 0x4000000, RZ, 0xc0, !PT ;  /* 0x0400000005ff7812 */ /* 0x000fe400078ac0ff */
[----:B------:R-:W-:-:S05]  /*a4390*/  F2FP.SATFINITE.E4M3.F32.PACK_AB_MERGE_C R17, RZ, R17, RZ ;  /* 0x00000011ff11723e */ /* 0x000fca00048070ff */
[----:B------:R-:W-:Y:S02]  /*a43a0*/  @P6 LOP3.LUT R16, R16, 0x10, RZ, 0xfc, !PT ;  /* 0x0000001010106812 */ /* 0x000fe400078efcff */
[----:B------:R-:W-:-:S04]  /*a43b0*/  ISETP.LT.OR P6, PT, R31, 0x11, !P3 ;  /* 0x000000111f00780c */ /* 0x000fc80005fc1670 */
[----:B------:R0:W-:Y:S02]  /*a43c0*/  @!P5 STG.E.U8 desc[UR32][R200.64+0xa9], R17 ;  /* 0x0000a911c800d986 */ /* 0x0001e4000c101120 */
[----:B0-----:R-:W-:Y:S02]  /*a43d0*/  IMAD.U32 R201, RZ, RZ, UR11 ;  /* 0x0000000bffc97e24 */ /* 0x001fe4000f8e00ff */
[----:B------:R-:W-:-:S05]  /*a43e0*/  IMAD.U32 R17, RZ, RZ, UR10 ;  /* 0x0000000aff117e24 */ /* 0x000fca000f8e00ff */
[----:B------:R-:W-:-:S04]  /*a43f0*/  @!P6 IADD3 R201, P2, P5, R201, UR13, R24 ;  /* 0x0000000dc9c9ec10 */ /* 0x000fc8000fd5e018 */
[----:B------:R-:W-:Y:S01]  /*a4400*/  @!P6 IADD3.X R141, R17, UR12, R32, P2, P5 ;  /* 0x0000000c118dec10 */ /* 0x000fe200097ea420 */
[----:B---3--:R-:W-:Y:S02]  /*a4410*/  FMUL R17, R15, UR27 ;  /* 0x0000001b0f117c20 */ /* 0x008fe40008400000 */
[----:B------:R-:W3:Y:S01]  /*a4420*/  LDL.LU R15, [R1+0xff0] ;  /* 0x000ff000010f7983 */ /* 0x000ee20000300800 */
[----:B------:R-:W-:-:S13]  /*a4430*/  LOP3.LUT P4, RZ, R0, 0x800, RZ, 0xc0, !PT ;  /* 0x0000080000ff7812 */ /* 0x000fda000788c0ff */
[----:B------:R-:W0:Y:S01]  /*a4440*/  @!P4 LDC.64 R18, c[0x0][0x5c0] ;  /* 0x00017000ff12cb82 */ /* 0x000e220000000a00 */
[----:B------:R-:W-:Y:S02]  /*a4450*/  F2FP.SATFINITE.E4M3.F32.PACK_AB_MERGE_C R17, RZ, R17, RZ ;  /* 0x00000011ff11723e */ /* 0x000fe400048070ff */
[----:B0-----:R-:W-:-:S05]  /*a4460*/  @!P4 IADD3 R18, P1, R221, R18, RZ ;  /* 0x00000012dd12c210 */ /* 0x001fca0007f3e0ff */
[----:B------:R-:W-:-:S05]  /*a4470*/  @!P4 IMAD.X R19, R228, 0x1, R19, P1 ;  /* 0x00000001e413c824 */ /* 0x000fca00008e0613 */
[----:B------:R0:W-:Y:S01]  /*a4480*/  @!P4 STG.E.U8 desc[UR32][R18.64+0xa8], R17 ;  /* 0x0000a8111200c986 */ /* 0x0001e2000c101120 */
[----:B------:R-:W-:Y:S02]  /*a4490*/  LOP3.LUT P0, RZ, R0, 0x400, RZ, 0xc0, !PT ;  /* 0x0000040000ff7812 */ /* 0x000fe4000780c0ff */
[----:B------:R-:W-:-:S11]  /*a44a0*/  ISETP.LT.OR P4, PT, R31, 0x12, !P3 ;  /* 0x000000121f00780c */ /* 0x000fd60005f81670 */
[----:B0-----:R-:W0:Y:S01]  /*a44b0*/  @!P0 LDC.64 R18, c[0x0][0x5c0] ;  /* 0x00017000ff128b82 */ /* 0x001e220000000a00 */
[----:B------:R-:W-:Y:S01]  /*a44c0*/  IMAD.U32 R200, RZ, RZ, UR11 ;  /* 0x0000000bffc87e24 */ /* 0x000fe2000f8e00ff */
[----:B------:R-:W-:Y:S01]  /*a44d0*/  ISETP.LT.OR P6, PT, R31, 0x19, !P3 ;  /* 0x000000191f00780c */ /* 0x000fe20005fc1670 */
[----:B------:R-:W-:-:S03]  /*a44e0*/  IMAD.U32 R221, RZ, RZ, UR10 ;  /* 0x0000000affdd7e24 */ /* 0x000fc6000f8e00ff */
[----:B------:R-:W-:Y:S01]  /*a44f0*/  @!P4 IADD3 R200, P1, P2, R200, UR13, R24 ;  /* 0x0000000dc8c8cc10 */ /* 0x000fe2000fa3e018 */
[----:B--2---:R-:W-:Y:S02]  /*a4500*/  FMUL R17, R14, UR27 ;  /* 0x0000001b0e117c20 */ /* 0x004fe40008400000 */
[----:B------:R-:W2:Y:S01]  /*a4510*/  LDL.LU R14, [R1+0xff4] ;  /* 0x000ff400010e7983 */ /* 0x000ea20000300800 */
[----:B------:R-:W-:Y:S02]  /*a4520*/  @!P4 IADD3.X R221, R221, UR12, R32, P1, P2 ;  /* 0x0000000cddddcc10 */ /* 0x000fe40008fe4420 */
[----:B0-----:R-:W-:Y:S01]  /*a4530*/  @!P0 IADD3 R18, P1, R229, R18, RZ ;  /* 0x00000012e5128210 */ /* 0x001fe20007f3e0ff */
[----:B------:R-:W-:-:S04]  /*a4540*/  IMAD.U32 R228, RZ, RZ, UR11 ;  /* 0x0000000bffe47e24 */ /* 0x000fc8000f8e00ff */
[----:B------:R-:W-:Y:S01]  /*a4550*/  @!P0 IMAD.X R19, R230, 0x1, R19, P1 ;  /* 0x00000001e6138824 */ /* 0x000fe200008e0613 */
[----:B------:R-:W-:Y:S01]  /*a4560*/  @!P6 IADD3 R228, P1, P2, R228, UR13, R24 ;  /* 0x0000000de4e4ec10 */ /* 0x000fe2000fa3e018 */
[----:B------:R-:W-:-:S05]  /*a4570*/  IMAD.U32 R230, RZ, RZ, UR10 ;  /* 0x0000000affe67e24 */ /* 0x000fca000f8e00ff */
        /* <DEDUP_REMOVED lines=20> */
[----:B---3--:R-:W-:Y:S02]  /*a46c0*/  FMUL R17, R15, UR27 ;  /* 0x0000001b0f117c20 */ /* 0x008fe40008400000 */
[----:B------:R-:W3:Y:S04]  /*a46d0*/  LDL.LU R15, [R1+0xff8] ;  /* 0x000ff800010f7983 */ /* 0x000ee80000300800 */
[----:B------:R-:W4:Y:S01]  /*a46e0*/  LDL.LU R12, [R1+0xffc] ;  /* 0x000ffc00010c7983 */ /* 0x000f220000300800 */
[----:B------:R-:W-:-:S05]  /*a46f0*/  IMAD.U32 R18, RZ, RZ, UR10 ;  /* 0x0000000aff127e24 */ /* 0x000fca000f8e00ff */
[----:B------:R-:W-:Y:S02]  /*a4700*/  @!P6 IADD3.X R125, R18, UR12, R32, P1, P2 ;  /* 0x0000000c127dec10 */ /* 0x000fe40008fe4420 */
[----:B------:R-:W-:Y:S02]  /*a4710*/  LOP3.LUT P6, RZ, R4, 0x10, RZ, 0xc0, !PT ;  /* 0x0000001004ff7812 */ /* 0x000fe400078cc0ff */
[----:B------:R-:W-:Y:S02]  /*a4720*/  LOP3.LUT P5, RZ, R0, 0x4000000, RZ, 0xc0, !PT ;  /* 0x0400000000ff7812 */ /* 0x000fe400078ac0ff */
[----:B------:R-:W-:Y:S02]  /*a4730*/  LOP3.LUT R16, R16, 0xfffffff7, RZ, 0xc0, !PT ;  /* 0xfffffff710107812 */ /* 0x000fe400078ec0ff */
[----:B------:R-:W-:-:S07]  /*a4740*/  F2FP.SATFINITE.E4M3.F32.PACK_AB_MERGE_C R17, RZ, R17, RZ ;  /* 0x00000011ff11723e */ /* 0x000fce00048070ff */
[----:B------:R-:W-:Y:S02]  /*a4750*/  @P6 LOP3.LUT R16, R16, 0x8, RZ, 0xfc, !PT ;  /* 0x0000000810106812 */ /* 0x000fe400078efcff */
[----:B------:R-:W-:Y:S01]  /*a4760*/  ISETP.LT.OR P6, PT, R31, 0x29, !P3 ;  /* 0x000000291f00780c */ /* 0x000fe20005fc1670 */
[----:B------:R0:W-:Y:S02]  /*a4770*/  @!P5 STG.E.U8 desc[UR32][R194.64+0xb1], R17 ;  /* 0x0000b111c200d986 */ /* 0x0001e4000c101120 */
[----:B0-----:R-:W-:Y:S02]  /*a4780*/  IMAD.U32 R195, RZ, RZ, UR11 ;  /* 0x0000000bffc37e24 */ /* 0x001fe4000f8e00ff */
[----:B------:R-:W-:-:S08]  /*a4790*/  IMAD.U32 R17, RZ, RZ, UR10 ;  /* 0x0000000aff117e24 */ /* 0x000fd0000f8e00ff */
[----:B------:R-:W-:-:S04]  /*a47a0*/  @!P6 IADD3 R195, P2, P5, R195, UR13, R24 ;  /* 0x0000000dc3c3ec10 */ /* 0x000fc8000fd5e018 */
[----:B------:R-:W-:Y:S02]  /*a47b0*/  @!P6 IADD3.X R129, R17, UR12, R32, P2, P5 ;  /* 0x0000000c1181ec10 */ /* 0x000fe400097ea420 */
[----:B------:R-:W-:-:S13]  /*a47c0*/  LOP3.LUT P4, RZ, R0, 0x200, RZ, 0xc0, !PT ;  /* 0x0000020000ff7812 */ /* 0x000fda000788c0ff */
[----:B------:R-:W0:Y:S01]  /*a47d0*/  @!P4 LDC.64 R18, c[0x0][0x5c0] ;  /* 0x00017000ff12cb82 */ /* 0x000e220000000a00 */
[----:B--2---:R-:W-:Y:S02]  /*a47e0*/  FMUL R17, R14, UR27 ;  /* 0x0000001b0e117c20 */ /* 0x004fe40008400000 */
[----:B------:R-:W2:Y:S01]  /*a47f0*/  LDL.LU R14, [R1+0x1000] ;  /* 0x00100000010e7983 */ /* 0x000ea20000300800 */
[----:B------:R-:W-:Y:S02]  /*a4800*/  LOP3.LUT P0, RZ, R0, 0x100, RZ, 0xc0, !PT ;  /* 0x0000010000ff7812 */ /* 0x000fe4000780c0ff */
[----:B0-----:R-:W-:Y:S02]  /*a4810*/  @!P4 IADD3 R18, P1, R226, R18, RZ ;  /* 0x00000012e212c210 */ /* 0x001fe40007f3e0ff */
[----:B------:R-:W-:-:S03]  /*a4820*/  F2FP.SATFINITE.E4M3.F32.PACK_AB_MERGE_C R17, RZ, R17, RZ ;  /* 0x00000011ff11723e */ /* 0x000fc600048070ff */
        /* <DEDUP_REMOVED lines=9> */
[----:B------:R-:W-:Y:S01]  /*a48c0*/  IMAD.U32 R227, RZ, RZ, UR10 ;  /* 0x0000000affe37e24 */ /* 0x000fe2000f8e00ff */
[----:B0-----:R-:W-:Y:S01]  /*a48d0*/  @!P0 IADD3 R18, P1, R189, R18, RZ ;  /* 0x00000012bd128210 */ /* 0x001fe20007f3e0ff */
[----:B------:R-:W-:-:S04]  /*a48e0*/  IMAD.U32 R189, RZ, RZ, UR11 ;  /* 0x0000000bffbd7e24 */ /* 0x000fc8000f8e00ff */
[----:B------:R-:W-:Y:S01]  /*a48f0*/  @!P0 IMAD.X R19, R193, 0x1, R19, P1 ;  /* 0x00000001c1138824 */ /* 0x000fe200008e0613 */
[----:B------:R-:W-:-:S04]  /*a4900*/  @!P6 IADD3 R189, P1, P2, R189, UR13, R24 ;  /* 0x0000000dbdbdec10 */ /* 0x000fc8000fa3e018 */
[----:B------:R-:W-:Y:S02]  /*a4910*/  @!P6 IADD3.X R227, R227, UR12, R32, P1, P2 ;  /* 0x0000000ce3e3ec10 */ /* 0x000fe40008fe4420 */
[----:B------:R-:W-:Y:S01]  /*a4920*/  ISETP.LT.OR P2, PT, R31, 0x32, !P3 ;  /* 0x000000321f00780c */ /* 0x000fe20005f41670 */
[----:B------:R-:W-:Y:S01]  /*a4930*/  IMAD.U32 R193, RZ, RZ, UR11 ;  /* 0x0000000bffc17e24 */ /* 0x000fe2000f8e00ff */
[----:B------:R-:W-:Y:S01]  /*a4940*/  LOP3.LUT P6, RZ, R16, 0x8, RZ, 0xc0, !PT ;  /* 0x0000000810ff7812 */ /* 0x000fe200078cc0ff */
[----:B---3--:R-:W-:Y:S02]  /*a4950*/  FMUL R17, R15, UR27 ;  /* 0x0000001b0f117c20 */ /* 0x008fe40008400000 */
[----:B------:R-:W3:Y:S03]  /*a4960*/  LDL.LU R15, [R1+0x1004] ;  /* 0x00100400010f7983 */ /* 0x000ee60000300800 */
[----:B------:R-:W-:-:S05]  /*a4970*/  F2FP.SATFINITE.E4M3.F32.PACK_AB_MERGE_C R17, RZ, R17, RZ ;  /* 0x00000011ff11723e */ /* 0x000fca00048070ff */
[----:B------:R0:W-:Y:S01]  /*a4980*/  @!P0 STG.E.U8 desc[UR32][R18.64+0xb1], R17 ;  /* 0x0000b11112008986 */ /* 0x0001e2000c101120 */
        /* <DEDUP_REMOVED lines=17> */
[----:B------:R-:W-:-:S05]  /*a4aa0*/  IMAD.U32 R18, RZ, RZ, UR10 ;  /* 0x0000000aff127e24 */ /* 0x000fca000f8e00ff */
[----:B------:R-:W-:Y:S02]  /*a4ab0*/  @!P6 IADD3.X R105, R18, UR12, R32, P1, P2 ;  /* 0x0000000c1269ec10 */ /* 0x000fe40008fe4420 */
[C---:B------:R-:W-:Y:S02]  /*a4ac0*/  LOP3.LUT P6, RZ, R4.reuse, 0x100, RZ, 0xc0, !PT ;  /* 0x0000010004ff7812 */ /* 0x040fe400078cc0ff */
        /* <DEDUP_REMOVED lines=12> */
[----:B---3--:R-:W-:Y:S02]  /*a4b90*/  FMUL R17, R15, UR27 ;  /* 0x0000001b0f117c20 */ /* 0x008fe40008400000 */
[----:B------:R-:W3:Y:S01]  /*a4ba0*/  LDL.LU R15, [R1+0x1010] ;  /* 0x00101000010f7983 */ /* 0x000ee20000300800 */
[----:B0-----:R-:W-:Y:S02]  /*a4bb0*/  @!P4 IADD3 R18, P1, R191, R18, RZ ;  /* 0x00000012bf12c210 */ /* 0x001fe40007f3e0ff */
[----:B------:R-:W-:-:S03]  /*a4bc0*/  F2FP.SATFINITE.E4M3.F32.PACK_AB_MERGE_C R17, RZ, R17, RZ ;  /* 0x00000011ff11723e */ /* 0x000fc600048070ff */
        /* <DEDUP_REMOVED lines=8> */
[----:B------:R-:W-:-:S04]  /*a4c50*/  @!P4 IADD3 R186, P1, P2, R186, UR13, R24 ;  /* 0x0000000dbabacc10 */ /* 0x000fc8000fa3e018 */
[----:B------:R-:W-:Y:S01]  /*a4c60*/  @!P4 IADD3.X R191, R191, UR12, R32, P1, P2 ;  /* 0x0000000cbfbfcc10 */ /* 0x000fe20008fe4420 */
[----:B--2---:R-:W-:Y:S02]  /*a4c70*/  FMUL R17, R14, UR27 ;  /* 0x0000001b0e117c20 */ /* 0x004fe40008400000 */
[----:B------:R-:W2:Y:S01]  /*a4c80*/  LDL.LU R14, [R1+0x1014] ;  /* 0x00101400010e7983 */ /* 0x000ea20000300800 */
        /* <DEDUP_REMOVED lines=55> */
[----:B------:R-:W-:Y:S01]  /*a5000*/  @!P4 IADD3 R180, P1, P2, R180, UR13, R24 ;  /* 0x0000000db4b4cc10 */ /* 0x000fe2000fa3e018 */
[----:B------:R-:W-:-:S03]  /*a5010*/  IMAD.U32 R225, RZ, RZ, UR11 ;  /* 0x0000000bffe17e24 */ /* 0x000fc6000f8e00ff */
[----:B------:R-:W-:Y:S02]  /*a5020*/  @!P4 IADD3.X R224, R224, UR12, R32, P1, P2 ;  /* 0x0000000ce0e0cc10 */ /* 0x000fe40008fe4420 */
[----:B0-----:R-:W-:-:S05]  /*a5030*/  @!P0 IADD3 R18, P1, R233, R18, RZ ;  /* 0x00000012e9128210 */ /* 0x001fca0007f3e0ff */
[----:B------:R-:W-:Y:S01]  /*a5040*/  @!P0 IMAD.X R19, R234, 0x1, R19, P1 ;  /* 0x00000001ea138824 */ /* 0x000fe200008e0613 */
[----:B------:R-:W-:Y:S01]  /*a5050*/  @!P6 IADD3 R225, P1, P2, R225, UR13, R24 ;  /* 0x0000000de1e1ec10 */ /* 0x000fe2000fa3e018 */
[----:B------:R-:W-:-:S05]  /*a5060*/  IMAD.U32 R234, RZ, RZ, UR10 ;  /* 0x0000000affea7e24 */ /* 0x000fca000f8e00ff */
        /* <DEDUP_REMOVED lines=23> */
[----:B------:R-:W2:Y:S01]  /*a51e0*/  LDL.LU R14, [R1+0x1028] ;  /* 0x00102800010e7983 */ /* 0x000ea20000300800 */
[----:B------:R-:W-:Y:S01]  /*a51f0*/  IMAD.U32 R18, RZ, RZ, UR10 ;  /* 0x0000000aff127e24 */ /* 0x000fe2000f8e00ff */
[----:B------:R-:W-:Y:S02]  /*a5200*/  LOP3.LUT P4, RZ, R0, 0x4, RZ, 0xc0, !PT ;  /* 0x0000000400ff7812 */ /* 0x000fe4000788c0ff */
[----:B------:R-:W4:Y:S02]  /*a5210*/  LDL.LU R12, [R1+0x102c] ;  /* 0x00102c00010c7983 */ /* 0x000f240000300800 */
[----:B------:R-:W-:Y:S02]  /*a5220*/  @!P6 IADD3.X R57, R18, UR12, R32, P1, P2 ;  /* 0x0000000c1239ec10 */ /* 0x000fe40008fe4420 */
[----:B------:R-:W-:-:S02]  /*a5230*/  LOP3.LUT P6, RZ, R4, 0x100000, RZ, 0xc0, !PT ;  /* 0x0010000004ff7812 */ /* 0x000fc400078cc0ff */
[----:B------:R-:W-:Y:S02]  /*a5240*/  LOP3.LUT P5, RZ, R4, 0x20000, RZ, 0xc0, !PT ;  /* 0x0002000004ff7812 */ /* 0x000fe400078ac0ff */
[----:B------:R-:W-:-:S03]  /*a5250*/  LOP3.LUT R16, R16, 0xfffffffe, RZ, 0xc0, !PT ;  /* 0xfffffffe10107812 */ /* 0x000fc600078ec0ff */
[----:B------:R-:W0:Y:S01]  /*a5260*/  @!P4 LDC.64 R18, c[0x0][0x5c0] ;  /* 0x00017000ff12cb82 */ /* 0x000e220000000a00 */
[----:B------:R-:W-:-:S05]  /*a5270*/  F2FP.SATFINITE.E4M3.F32.PACK_AB_MERGE_C R17, RZ, R17, RZ ;  /* 0x00000011ff11723e */ /* 0x000fca00048070ff */
[----:B------:R-:W-:Y:S02]  /*a5280*/  @P6 LOP3.LUT R16, R16, 0x1, RZ, 0xfc, !PT ;  /* 0x0000000110106812 */ /* 0x000fe400078efcff */
[----:B------:R-:W-:Y:S01]  /*a5290*/  ISETP.LT.OR P6, PT, R31, 0x71, !P3 ;  /* 0x000000711f00780c */ /* 0x000fe20005fc1670 */
[----:B------:R1:W-:Y:S02]  /*a52a0*/  @!P5 STG.E.U8 desc[UR32][R178.64+0xc9], R17 ;  /* 0x0000c911b200d986 */ /* 0x0003e4000c101120 */
[----:B-1----:R-:W-:Y:S02]  /*a52b0*/  IMAD.U32 R179, RZ, RZ, UR11 ;  /* 0x0000000bffb37e24 */ /* 0x002fe4000f8e00ff */
[----:B------:R-:W-:-:S08]  /*a52c0*/  IMAD.U32 R17, RZ, RZ, UR10 ;  /* 0x0000000aff117e24 */ /* 0x000fd0000f8e00ff */
[----:B------:R-:W-:-:S04]  /*a52d0*/  @!P6 IADD3 R179, P2, P5, R179, UR13, R24 ;  /* 0x0000000db3b3ec10 */ /* 0x000fc8000fd5e018 */
[----:B------:R-:W-:Y:S02]  /*a52e0*/  @!P6 IADD3.X R55, R17, UR12, R32, P2, P5 ;  /* 0x0000000c1137ec10 */ /* 0x000fe400097ea420 */
[----:B------:R-:W-:Y:S02]  /*a52f0*/  LOP3.LUT P0, RZ, R0, 0x2, RZ, 0xc0, !PT ;  /* 0x0000000200ff7812 */ /* 0x000fe4000780c0ff */
[----:B0-----:R-:W-:-:S05]  /*a5300*/  @!P4 IADD3 R18, P1, R218, R18, RZ ;  /* 0x00000012da12c210 */ /* 0x001fca0007f3e0ff */
[----:B------:R-:W-:Y:S02]  /*a5310*/  @!P4 IMAD.X R19, R219, 0x1, R19, P1 ;  /* 0x00000001db13c824 */ /* 0x000fe400008e0613 */
[----:B------:R-:W-:Y:S02]  /*a5320*/  IMAD.U32 R178, RZ, RZ, UR11 ;  /* 0x0000000bffb27e24 */ /* 0x000fe4000f8e00ff */
[----:B---3--:R-:W-:Y:S02]  /*a5330*/  FMUL R17, R15, UR27 ;  /* 0x0000001b0f117c20 */ /* 0x008fe40008400000 */
[----:B------:R-:W3:Y:S03]  /*a5340*/  LDL.LU R15, [R1+0x1030] ;  /* 0x00103000010f7983 */ /* 0x000ee60000300800 */
[----:B------:R-:W-:-:S05]  /*a5350*/  F2FP.SATFINITE.E4M3.F32.PACK_AB_MERGE_C R17, RZ, R17, RZ ;  /* 0x00000011ff11723e */ /* 0x000fca00048070ff */
[----:B------:R0:W-:Y:S01]  /*a5360*/  @!P4 STG.E.U8 desc[UR32][R18.64+0xc8], R17 ;  /* 0x0000c8111200c986 */ /* 0x0001e2000c101120 */
[C---:B------:R-:W-:Y:S01]  /*a5370*/  ISETP.LT.OR P4, PT, R31.reuse, 0x72, !P3 ;  /* 0x000000721f00780c */ /* 0x040fe20005f81670 */
[----:B0-----:R-:W0:Y:S01]  /*a5380*/  @!P0 LDC.64 R18, c[0x0][0x5c0] ;  /* 0x00017000ff128b82 */ /* 0x001e220000000a00 */
[----:B------:R-:W-:Y:S01]  /*a5390*/  ISETP.LT.OR P6, PT, R31, 0x79, !P3 ;  /* 0x000000791f00780c */ /* 0x000fe20005fc1670 */
[----:B------:R-:W-:-:S10]  /*a53a0*/  IMAD.U32 R218, RZ, RZ, UR10 ;  /* 0x0000000affda7e24 */ /* 0x000fd4000f8e00ff */
        /* <DEDUP_REMOVED lines=8> */
[----:B------:R-:W-:Y:S01]  /*a5430*/  LOP3.LUT P6, RZ, R16, 0x1, RZ, 0xc0, !PT ;  /* 0x0000000110ff7812 */ /* 0x000fe200078cc0ff */
[----:B--2---:R-:W-:Y:S02]  /*a5440*/  FMUL R16, R14, UR27 ;  /* 0x0000001b0e107c20 */ /* 0x004fe40008400000 */
[----:B------:R-:W2:Y:S01]  /*a5450*/  LDL.LU R14, [R1+0x1034] ;  /* 0x00103400010e7983 */ /* 0x000ea20000300800 */
[----:B------:R-:W-:Y:S02]  /*a5460*/  ISETP.LT.OR P2, PT, R31, 0x7a, !P3 ;  /* 0x0000007a1f00780c */ /* 0x000fe40005f41670 */
[----:B------:R-:W-:-:S05]  /*a5470*/  F2FP.SATFINITE.E4M3.F32.PACK_AB_MERGE_C R16, RZ, R16, RZ ;  /* 0x00000010ff10723e */ /* 0x000fca00048070ff */
[----:B------:R0:W-:Y:S01]  /*a5480*/  @!P0 STG.E.U8 desc[UR32][R18.64+0xc9], R16 ;  /* 0x0000c91012008986 */ /* 0x0001e2000c101120 */
[----:B------:R-:W-:Y:S02]  /*a5490*/  IMAD.U32 R206, RZ, RZ, UR10 ;  /* 0x0000000affce7e24 */ /* 0x000fe4000f8e00ff */
[----:B0-----:R-:W-:Y:S02]  /*a54a0*/  IMAD.U32 R19, RZ, RZ, UR11 ;  /* 0x0000000bff137e24 */ /* 0x001fe4000f8e00ff */
[----:B----4-:R-:W-:-:S03]  /*a54b0*/  FMUL R16, R12, UR27 ;  /* 0x0000001b0c107c20 */ /* 0x010fc60008400000 */
[----:B------:R-:W-:-:S04]  /*a54c0*/  @!P2 IADD3 R19, P0, P1, R19, UR13, R24 ;  /* 0x0000000d1313ac10 */ /* 0x000fc8000f91e018 */
[----:B------:R-:W-:Y:S02]  /*a54d0*/  @!P2 IADD3.X R206, R206, UR12, R32, P0, P1 ;  /* 0x0000000cceceac10 */ /* 0x000fe400087e2420 */
[----:B------:R-:W-:Y:S02]  /*a54e0*/  ISETP.LT.OR P2, PT, R31, 0x81, !P3 ;  /* 0x000000811f00780c */ /* 0x000fe40005f41670 */
[----:B------:R-:W-:-:S05]  /*a54f0*/  F2FP.SATFINITE.E4M3.F32.PACK_AB_MERGE_C R16, RZ, R16, RZ ;  /* 0x00000010ff10723e */ /* 0x000fca00048070ff */
[----:B------:R0:W-:Y:S02]  /*a5500*/  @!P6 STG.E.U8 desc[UR32][R176.64+0xd0], R16 ;  /* 0x0000d010b000e986 */ /* 0x0001e4000c101120 */
[----:B0-----:R-:W-:Y:S02]  /*a5510*/  IMAD.U32 R176, RZ, RZ, UR11 ;  /* 0x0000000bffb07e24 */ /* 0x001fe4000f8e00ff */
[----:B------:R-:W-:-:S03]  /*a5520*/  IMAD.U32 R177, RZ, RZ, UR10 ;  /* 0x0000000affb17e24 */ /* 0x000fc6000f8e00ff */
[----:B------:R-:W-:-:S04]  /*a5530*/  @!P2 IADD3 R176, P0, P1, R176, UR13, R24 ;  /* 0x0000000db0b0ac10 */ /* 0x000fc8000f91e018 */
[----:B------:R-:W-:Y:S02]  /*a5540*/  @!P2 IADD3.X R177, R177, UR12, R32, P0, P1 ;  /* 0x0000000cb1b1ac10 */ /* 0x000fe400087e2420 */
[----:B------:R-:W-:Y:S01]  /*a5550*/  ISETP.LT.OR P2, PT, R31, 0x82, !P3 ;  /* 0x000000821f00780c */ /* 0x000fe20005f41670 */
[----:B------:R-:W-:-:S12]  /*a5560*/  IMAD.U32 R16, RZ, RZ, UR11 ;  /* 0x0000000bff107e24 */ /* 0x000fd8000f8e00ff */
[----:B------:R-:W-:Y:S01]  /*a5570*/  @!P2 IADD3 R22, P0, P1, R16, UR13, R24 ;  /* 0x0000000d1016ac10 */ /* 0x000fe2000f91e018 */
[----:B---3--:R-:W-:Y:S02]  /*a5580*/  FMUL R16, R15, UR27 ;  /* 0x0000001b0f107c20 */ /* 0x008fe40008400000 */
[----:B------:R-:W3:Y:S01]  /*a5590*/  LDL.LU R15, [R1+0x1038] ;  /* 0x00103800010f7983 */ /* 0x000ee20000300800 */
[----:B------:R-:W-:-:S03]  /*a55a0*/  LOP3.LUT P4, RZ, R4, 0x400000, RZ, 0xc0, !PT ;  /* 0x0040000004ff7812 */ /* 0x000fc6000788c0ff */
[----:B------:R-:W4:Y:S01]  /*a55b0*/  LDL.LU R12, [R1+0x103c] ;  /* 0x00103c00010c7983 */ /* 0x000f220000300800 */
[----:B------:R-:W-:Y:S01]  /*a55c0*/  F2FP.SATFINITE.E4M3.F32.PACK_AB_MERGE_C R16, RZ, R16, RZ ;  /* 0x00000010ff10723e */ /* 0x000fe200048070ff */
[----:B------:R-:W-:-:S08]  /*a55d0*/  IMAD.U32 R17, RZ, RZ, UR10 ;  /* 0x0000000aff117e24 */ /* 0x000fd0000f8e00ff */
[----:B------:R0:W-:Y:S01]  /*a55e0*/  @!P4 STG.E.U8 desc[UR32][R172.64+0xd1], R16 ;  /* 0x0000d110ac00c986 */ /* 0x0001e2000c101120 */
[----:B------:R-:W-:Y:S01]  /*a55f0*/  ISETP.LT.OR P4, PT, R31, 0x89, !P3 ;  /* 0x000000891f00780c */ /* 0x000fe20005f81670 */
[----:B------:R-:W-:Y:S01]  /*a5600*/  IMAD.U32 R18, RZ, RZ, UR10 ;  /* 0x0000000aff127e24 */ /* 0x000fe2000f8e00ff */
[----:B------:R-:W-:Y:S01]  /*a5610*/  @!P2 IADD3.X R23, R17, UR12, R32, P0, P1 ;  /* 0x0000000c1117ac10 */ /* 0x000fe200087e2420 */
[----:B0-----:R-:W-:-:S10]  /*a5620*/  IMAD.U32 R173, RZ, RZ, UR11 ;  /* 0x0000000bffad7e24 */ /* 0x001fd4000f8e00ff */
        /* <DEDUP_REMOVED lines=17> */
[----:B------:R-:W-:Y:S02]  /*a5740*/  @!P5 IADD3.X R207, R207, UR12, R32, P0, P2 ;  /* 0x0000000ccfcfdc10 */ /* 0x000fe400087e4420 */
[----:B0-----:R-:W-:Y:S01]  /*a5750*/  @!P4 IADD3 R16, P2, R209, R16, RZ ;  /* 0x00000010d110c210 */ /* 0x001fe20007f5e0ff */
[----:B------:R-:W-:-:S04]  /*a5760*/  IMAD.U32 R209, RZ, RZ, UR11 ;  /* 0x0000000bffd17e24 */ /* 0x000fc8000f8e00ff */
        /* <DEDUP_REMOVED lines=14> */
[----:B----4-:R-:W-:Y:S01]  /*a5850*/  FMUL R16, R12, UR27 ;  /* 0x0000001b0c107c20 */ /* 0x010fe20008400000 */
[----:B------:R-:W-:-:S04]  /*a5860*/  ISETP.LT.OR P2, PT, R31, 0x99, !P3 ;  /* 0x000000991f00780c */ /* 0x000fc80005f41670 */
        /* <DEDUP_REMOVED lines=12> */
[----:B------:R-:W-:Y:S01]  /*a5930*/  LOP3.LUT P0, RZ, R4, 0x8000000, RZ, 0xc0, !PT ;  /* 0x0800000004ff7812 */ /* 0x000fe2000780c0ff */
[----:B------:R-:W-:Y:S01]  /*a5940*/  IMAD.U32 R17, RZ, RZ, UR10 ;  /* 0x0000000aff117e24 */ /* 0x000fe2000f8e00ff */
[----:B------:R-:W-:-:S04]  /*a5950*/  LOP3.LUT P5, RZ, R2, 0x20000000, RZ, 0xc0, !PT ;  /* 0x2000000002ff7812 */ /* 0x000fc800078ac0ff */
[----:B------:R-:W-:Y:S02]  /*a5960*/  @!P2 IADD3.X R47, R17, UR12, R32, P1, P4 ;  /* 0x0000000c112fac10 */ /* 0x000fe40008fe8420 */
[----:B------:R-:W-:Y:S02]  /*a5970*/  LOP3.LUT P2, RZ, R9, 0x1, RZ, 0xc0, !PT ;  /* 0x0000000109ff7812 */ /* 0x000fe4000784c0ff */
[----:B------:R-:W-:Y:S02]  /*a5980*/  F2FP.SATFINITE.E4M3.F32.PACK_AB_MERGE_C R16, RZ, R16, RZ ;  /* 0x00000010ff10723e */ /* 0x000fe400048070ff */
[----:B------:R-:W-:-:S03]  /*a5990*/  LOP3.LUT P6, RZ, R2, 0x40000000, RZ, 0xc0, !PT ;  /* 0x4000000002ff7812 */ /* 0x000fc600078cc0ff */
[----:B------:R0:W-:Y:S01]  /*a59a0*/  @!P0 STG.E.U8 desc[UR32][R170.64+0xd9], R16 ;  /* 0x0000d910aa008986 */ /* 0x0001e2000c101120 */
[----:B------:R-:W-:-:S05]  /*a59b0*/  LOP3.LUT R2, R2, 0xefffffff, RZ, 0xc0, !PT ;  /* 0xefffffff02027812 */ /* 0x000fca00078ec0ff */
[----:B------:R-:W-:Y:S01]  /*a59c0*/  @P2 LOP3.LUT R2, R2, 0x10000000, RZ, 0xfc, !PT ;  /* 0x1000000002022812 */ /* 0x000fe200078efcff */
[----:B0-----:R-:W0:Y:S01]  /*a59d0*/  @!P5 LDC.64 R16, c[0x0][0x5c0] ;  /* 0x00017000ff10db82 */ /* 0x001e220000000a00 */
[----:B------:R-:W-:Y:S01]  /*a59e0*/  ISETP.LT.OR P2, PT, R31, 0xa1, !P3 ;  /* 0x000000a11f00780c */ /* 0x000fe20005f41670 */
[----:B------:R-:W-:Y:S02]  /*a59f0*/  IMAD.U32 R171, RZ, RZ, UR11 ;  /* 0x0000000bffab7e24 */ /* 0x000fe4000f8e00ff */
[----:B------:R-:W-:-:S10]  /*a5a00*/  IMAD.U32 R18, RZ, RZ, UR10 ;  /* 0x0000000aff127e24 */ /* 0x000fd4000f8e00ff */
[----:B------:R-:W-:-:S04]  /*a5a10*/  @!P2 IADD3 R171, P1, P4, R171, UR13, R24 ;  /* 0x0000000dababac10 */ /* 0x000fc8000fc3e018 */
[----:B------:R-:W-:Y:S02]  /*a5a20*/  @!P2 IADD3.X R53, R18, UR12, R32, P1, P4 ;  /* 0x0000000c1235ac10 */ /* 0x000fe40008fe8420 */
[----:B0-----:R-:W-:-:S05]  /*a5a30*/  @!P5 IADD3 R16, P0, R222, R16, RZ ;  /* 0x00000010de10d210 */ /* 0x001fca0007f1e0ff */
[----:B------:R-:W-:Y:S01]  /*a5a40*/  @!P5 IMAD.X R17, R223, 0x1, R17, P0 ;  /* 0x00000001df11d824 */ /* 0x000fe200000e0611 */
[----:B------:R-:W-:Y:S01]  /*a5a50*/  ISETP.LT.OR P0, PT, R31, 0xa2, !P3 ;  /* 0x000000a21f00780c */ /* 0x000fe20005f01670 */
[----:B------:R-:W-:Y:S02]  /*a5a60*/  IMAD.U32 R170, RZ, RZ, UR11 ;  /* 0x0000000bffaa7e24 */ /* 0x000fe4000f8e00ff */
[----:B---3--:R-:W-:Y:S02]  /*a5a70*/  FMUL R18, R15, UR27 ;  /* 0x0000001b0f127c20 */ /* 0x008fe40008400000 */
[----:B------:R-:W3:Y:S03]  /*a5a80*/  LDL.LU R15, [R1+0x1050] ;  /* 0x00105000010f7983 */ /* 0x000ee60000300800 */
[----:B------:R-:W-:-:S05]  /*a5a90*/  F2FP.SATFINITE.E4M3.F32.PACK_AB_MERGE_C R18, RZ, R18, RZ ;  /* 0x00000012ff12723e */ /* 0x000fca00048070ff */
[----:B------:R0:W-:Y:S02]  /*a5aa0*/  @!P5 STG.E.U8 desc[UR32][R16.64+0xd8], R18 ;  /* 0x0000d8121000d986 */ /* 0x0001e4000c101120 */
[----:B0-----:R-:W0:Y:S01]  /*a5ab0*/  @!P6 LDC.64 R16, c[0x0][0x5c0] ;  /* 0x00017000ff10eb82 */ /* 0x001e220000000a00 */
[----:B------:R-:W-:Y:S01]  /*a5ac0*/  ISETP.LT.OR P2, PT, R31, 0xa9, !P3 ;  /* 0x000000a91f00780c */ /* 0x000fe20005f41670 */
[----:B------:R-:W-:Y:S01]  /*a5ad0*/  IMAD.U32 R222, RZ, RZ, UR10 ;  /* 0x0000000affde7e24 */ /* 0x000fe2000f8e00ff */
[----:B------:R-:W-:Y:S01]  /*a5ae0*/  @!P0 IADD3 R170, P5, P4, R170, UR13, R24 ;  /* 0x0000000daaaa8c10 */ /* 0x000fe2000fcbe018 */
[----:B------:R-:W-:-:S03]  /*a5af0*/  IMAD.U32 R223, RZ, RZ, UR11 ;  /* 0x0000000bffdf7e24 */ /* 0x000fc6000f8e00ff */
[----:B------:R-:W-:Y:S01]  /*a5b00*/  @!P0 IADD3.X R222, R222, UR12, R32, P5, P4 ;  /* 0x0000000cdede8c10 */ /* 0x000fe2000afe8420 */
[----:B------:R-:W-:Y:S01]  /*a5b10*/  IMAD.U32 R18, RZ, RZ, UR10 ;  /* 0x0000000aff127e24 */ /* 0x000fe2000f8e00ff */
[----:B0-----:R-:W-:-:S05]  /*a5b20*/  @!P6 IADD3 R16, P4, R237, R16, RZ ;  /* 0x00000010ed10e210 */ /* 0x001fca0007f9e0ff */
[----:B------:R-:W-:Y:S01]  /*a5b30*/  @!P6 IMAD.X R17, R11, 0x1, R17, P4 ;  /* 0x000000010b11e824 */ /* 0x000fe200020e0611 */
[----:B------:R-:W-:-:S04]  /*a5b40*/  @!P2 IADD3 R223, P5, P4, R223, UR13, R24 ;  /* 0x0000000ddfdfac10 */ /* 0x000fc8000fcbe018 */
[----:B------:R-:W-:Y:S01]  /*a5b50*/  @!P2 IADD3.X R65, R18, UR12, R32, P5, P4 ;  /* 0x0000000c1241ac10 */ /* 0x000fe2000afe8420 */
[----:B------:R-:W-:Y:S02]  /*a5b60*/  IMAD.U32 R237, RZ, RZ, UR11 ;  /* 0x0000000bffed7e24 */ /* 0x000fe4000f8e00ff */
[----:B--2---:R-:W-:Y:S02]  /*a5b70*/  FMUL R18, R14, UR27 ;  /* 0x0000001b0e127c20 */ /* 0x004fe40008400000 */
[----:B------:R-:W2:Y:S03]  /*a5b80*/  LDL.LU R14, [R1+0x1054] ;  /* 0x00105400010e7983 */ /* 0x000ea60000300800 */
[----:B------:R-:W-:-:S05]  /*a5b90*/  F2FP.SATFINITE.E4M3.F32.PACK_AB_MERGE_C R18, RZ, R18, RZ ;  /* 0x00000012ff12723e */ /* 0x000fca00048070ff */
[----:B------:R0:W-:Y:S01]  /*a5ba0*/  @!P6 STG.E.U8 desc[UR32][R16.64+0xd9], R18 ;  /* 0x0000d9121000e986 */ /* 0x0001e2000c101120 */
[----:B------:R-:W-:Y:S01]  /*a5bb0*/  ISETP.LT.OR P6, PT, R31, 0xaa, !P3 ;  /* 0x000000aa1f00780c */ /* 0x000fe20005fc1670 */
[----:B0-----:R-:W-:-:S12]  /*a5bc0*/  IMAD.U32 R16, RZ, RZ, UR10 ;  /* 0x0000000aff107e24 */ /* 0x001fd8000f8e00ff */
[----:B------:R-:W-:-:S04]  /*a5bd0*/  @!P6 IADD3 R237, P5, P4, R237, UR13, R24 ;  /* 0x0000000dededec10 */ /* 0x000fc8000fcbe018 */
[----:B------:R-:W-:Y:S01]  /*a5be0*/  @!P6 IADD3.X R63, R16, UR12, R32, P5, P4 ;  /* 0x0000000c103fec10 */ /* 0x000fe2000afe8420 */
[----:B----4-:R-:W-:Y:S02]  /*a5bf0*/  FMUL R16, R12, UR27 ;  /* 0x0000001b0c107c20 */ /* 0x010fe40008400000 */
[----:B------:R-:W4:Y:S01]  /*a5c00*/  LDL.LU R12, [R1+0x1058] ;  /* 0x00105800010c7983 */ /* 0x000f220000300800 */
[----:B------:R-:W-:Y:S02]  /*a5c10*/  LOP3.LUT P2, RZ, R2, 0x10000000, RZ, 0xc0, !PT ;  /* 0x1000000002ff7812 */ /* 0x000fe4000784c0ff */
[----:B------:R-:W-:-:S11]  /*a5c20*/  F2FP.SATFINITE.E4M3.F32.PACK_AB_MERGE_C R16, RZ, R16, RZ ;  /* 0x00000010ff10723e */ /* 0x000fd600048070ff */
[----:B------:R0:W-:Y:S01]  /*a5c30*/  @!P2 STG.E.U8 desc[UR32][R168.64+0xe0], R16 ;  /* 0x0000e010a800a986 */ /* 0x0001e2000c101120 */
[----:B------:R-:W-:Y:S01]  /*a5c40*/  ISETP.LT.OR P2, PT, R31, 0xb1, !P3 ;  /* 0x000000b11f00780c */ /* 0x000fe20005f41670 */
[----:B0-----:R-:W-:Y:S02]  /*a5c50*/  IMAD.U32 R168, RZ, RZ, UR11 ;  /* 0x0000000bffa87e24 */ /* 0x001fe4000f8e00ff */
[----:B------:R-:W-:-:S10]  /*a5c60*/  IMAD.U32 R169, RZ, RZ, UR10 ;  /* 0x0000000affa97e24 */ /* 0x000fd4000f8e00ff */
[----:B------:R-:W-:-:S04]  /*a5c70*/  @!P2 IADD3 R168, P5, P4, R168, UR13, R24 ;  /* 0x0000000da8a8ac10 */ /* 0x000fc8000fcbe018 */
[----:B------:R-:W-:Y:S02]  /*a5c80*/  @!P2 IADD3.X R169, R169, UR12, R32, P5, P4 ;  /* 0x0000000ca9a9ac10 */ /* 0x000fe4000afe8420 */
[----:B------:R-:W-:Y:S01]  /*a5c90*/  ISETP.LT.OR P2, PT, R31, 0xb2, !P3 ;  /* 0x000000b21f00780c */ /* 0x000fe20005f41670 */
[----:B------:R-:W-:Y:S01]  /*a5ca0*/  IMAD.U32 R16, RZ, RZ, UR11 ;  /* 0x0000000bff107e24 */ /* 0x000fe2000f8e00ff */
[----:B------:R-:W-:Y:S02]  /*a5cb0*/  LOP3.LUT P0, RZ, R9, 0x2, RZ, 0xc0, !PT ;  /* 0x0000000209ff7812 */ /* 0x000fe4000780c0ff */
[----:B------:R-:W-:Y:S01]  /*a5cc0*/  LOP3.LUT P1, RZ, R0, 0x40, RZ, 0xc0, !PT ;  /* 0x0000004000ff7812 */ /* 0x000fe2000782c0ff */
[----:B------:R-:W-:-:S08]  /*a5cd0*/  IMAD.U32 R17, RZ, RZ, UR10 ;  /* 0x0000000aff117e24 */ /* 0x000fd0000f8e00ff */
[----:B------:R-:W-:Y:S01]  /*a5ce0*/  @!P2 IADD3 R60, P5, P4, R16, UR13, R24 ;  /* 0x0000000d103cac10 */ /* 0x000fe2000fcbe018 */
[----:B---3--:R-:W-:-:S03]  /*a5cf0*/  FMUL R16, R15, UR27 ;  /* 0x0000001b0f107c20 */ /* 0x008fc60008400000 */
[----:B------:R-:W-:Y:S01]  /*a5d00*/  @!P2 IADD3.X R61, R17, UR12, R32, P5, P4 ;  /* 0x0000000c113dac10 */ /* 0x000fe2000afe8420 */
[----:B------:R-:W3:Y:S01]  /*a5d10*/  LDL.LU R15, [R1+0x105c] ;  /* 0x00105c00010f7983 */ /* 0x000ee20000300800 */
[----:B------:R-:W-:-:S05]  /*a5d20*/  F2FP.SATFINITE.E4M3.F32.PACK_AB_MERGE_C R16, RZ, R16, RZ ;  /* 0x00000010ff10723e */ /* 0x000fca00048070ff */
[----:B------:R0:W-:Y:S02]  /*a5d30*/  @!P0 STG.E.U8 desc[UR32][R164.64+0xe1], R16 ;  /* 0x0000e110a4008986 */ /* 0x0001e4000c101120 */
[----:B0-----:R-:W0:Y:S01]  /*a5d40*/  @!P1 LDC.64 R16, c[0x0][0x5c0] ;  /* 0x00017000ff109b82 */ /* 0x001e220000000a00 */
[----:B------:R-:W-:Y:S01]  /*a5d50*/  ISETP.LT.OR P2, PT, R31, 0xb9, !P3 ;  /* 0x000000b91f00780c */ /* 0x000fe20005f41670 */
[----:B------:R-:W-:Y:S02]  /*a5d60*/  IMAD.U32 R165, RZ, RZ, UR11 ;  /* 0x0000000bffa57e24 */ /* 0x000fe4000f8e00ff */
[----:B------:R-:W-:Y:S01]  /*a5d70*/  IMAD.U32 R18, RZ, RZ, UR10 ;  /* 0x0000000aff127e24 */ /* 0x000fe2000f8e00ff */
[----:B------:R-:W-:-:S09]  /*a5d80*/  LOP3.LUT P0, RZ, R9, 0x40, RZ, 0xc0, !PT ;  /* 0x0000004009ff7812 */ /* 0x000fd2000780c0ff */
[----:B------:R-:W-:Y:S02]  /*a5d90*/  @!P2 IADD3 R165, P5, P4, R165, UR13, R24 ;  /* 0x0000000da5a5ac10 */ /* 0x000fe4000fcbe018 */
[----:B0-----:R-:W-:Y:S02]  /*a5da0*/  @!P1 IADD3 R16, P6, R214, R16, RZ ;  /* 0x00000010d6109210 */ /* 0x001fe40007fde0ff */
[----:B------:R-:W-:-:S03]  /*a5db0*/  @!P2 IADD3.X R81, R18, UR12, R32, P5, P4 ;  /* 0x0000000c1251ac10 */ /* 0x000fc6000afe8420 */
[----:B------:R-:W-:Y:S01]  /*a5dc0*/  @!P1 IMAD.X R17, R10, 0x1, R17, P6 ;  /* 0x000000010a119824 */ /* 0x000fe200030e0611 */
[----:B------:R-:W-:Y:S02]  /*a5dd0*/  LOP3.LUT P6, RZ, R0, 0x10000000, RZ, 0xc0, !PT ;  /* 0x1000000000ff7812 */ /* 0x000fe400078cc0ff */
[----:B------:R-:W-:-:S04]  /*a5de0*/  LOP3.LUT R2, R2, 0xf7ffffff, RZ, 0xc0, !PT ;  /* 0xf7ffffff02027812 */ /* 0x000fc800078ec0ff */
[----:B------:R-:W-:Y:S02]  /*a5df0*/  @P0 LOP3.LUT R2, R2, 0x8000000, RZ, 0xfc, !PT ;  /* 0x0800000002020812 */ /* 0x000fe400078efcff */
[----:B------:R-:W-:Y:S01]  /*a5e00*/  ISETP.LT.OR P0, PT, R31, 0xba, !P3 ;  /* 0x000000ba1f00780c */ /* 0x000fe20005f01670 */
[----:B------:R-:W-:Y:S02]  /*a5e10*/  IMAD.U32 R164, RZ, RZ, UR11 ;  /* 0x0000000bffa47e24 */ /* 0x000fe4000f8e00ff */
[----:B------:R-:W-:-:S10]  /*a5e20*/  IMAD.U32 R214, RZ, RZ, UR10 ;  /* 0x0000000affd67e24 */ /* 0x000fd4000f8e00ff */
[----:B------:R-:W-:-:S04]  /*a5e30*/  @!P0 IADD3 R164, P5, P4, R164, UR13, R24 ;  /* 0x0000000da4a48c10 */ /* 0x000fc8000fcbe018 */
[----:B------:R-:W-:Y:S02]  /*a5e40*/  @!P0 IADD3.X R214, R214, UR12, R32, P5, P4 ;  /* 0x0000000cd6d68c10 */ /* 0x000fe4000afe8420 */
[----:B------:R-:W-:Y:S01]  /*a5e50*/  ISETP.LT.OR P0, PT, R31, 0xc1, !P3 ;  /* 0x000000c11f00780c */ /* 0x000fe20005f01670 */
[----:B--2---:R-:W-:Y:S02]  /*a5e60*/  FMUL R18, R14, UR27 ;  /* 0x0000001b0e127c20 */ /* 0x004fe40008400000 */
[----:B------:R-:W2:Y:S03]  /*a5e70*/  LDL.LU R14, [R1+0x1060] ;  /* 0x00106000010e7983 */ /* 0x000ea60000300800 */
[----:B------:R-:W-:-:S05]  /*a5e80*/  F2FP.SATFINITE.E4M3.F32.PACK_AB_MERGE_C R18, RZ, R18, RZ ;  /* 0x00000012ff12723e */ /* 0x000fca00048070ff */
[----:B------:R0:W-:Y:S02]  /*a5e90*/  @!P1 STG.E.U8 desc[UR32][R16.64+0xe0], R18 ;  /* 0x0000e01210009986 */ /* 0x0001e4000c101120 */
[----:B0-----:R-:W0:Y:S01]  /*a5ea0*/  @!P6 LDC.64 R16, c[0x0][0x5c0] ;  /* 0x00017000ff10eb82 */ /* 0x001e220000000a00 */
[----:B------:R-:W-:Y:S01]  /*a5eb0*/  IMAD.U32 R18, RZ, RZ, UR10 ;  /* 0x0000000aff127e24 */ /* 0x000fe2000f8e00ff */
[----:B0-----:R-:W-:Y:S01]  /*a5ec0*/  @!P6 IADD3 R16, P4, R208, R16, RZ ;  /* 0x00000010d010e210 */ /* 0x001fe20007f9e0ff */
[----:B------:R-:W-:-:S04]  /*a5ed0*/  IMAD.U32 R208, RZ, RZ, UR11 ;  /* 0x0000000bffd07e24 */ /* 0x000fc8000f8e00ff */
[----:B------:R-:W-:Y:S01]  /*a5ee0*/  @!P6 IMAD.X R17, R215, 0x1, R17, P4 ;  /* 0x00000001d711e824 */ /* 0x000fe200020e0611 */
[----:B------:R-:W-:-:S04]  /*a5ef0*/  @!P0 IADD3 R208, P5, P4, R208, UR13, R24 ;  /* 0x0000000dd0d08c10 */ /* 0x000fc8000fcbe018 */
[----:B------:R-:W-:Y:S01]  /*a5f00*/  @!P0 IADD3.X R85, R18, UR12, R32, P5, P4 ;  /* 0x0000000c12558c10 */ /* 0x000fe2000afe8420 */
[----:B----4-:R-:W-:Y:S02]  /*a5f10*/  FMUL R18, R12, UR27 ;  /* 0x0000001b0c127c20 */ /* 0x010fe40008400000 */
[----:B------:R-:W4:Y:S03]  /*a5f20*/  LDL.LU R12, [R1+0x1064] ;  /* 0x00106400010c7983 */ /* 0x000f260000300800 */
[----:B------:R-:W-:-:S05]  /*a5f30*/  F2FP.SATFINITE.E4M3.F32.PACK_AB_MERGE_C R18, RZ, R18, RZ ;  /* 0x00000012ff12723e */ /* 0x000fca00048070ff */
[----:B------:R0:W-:Y:S01]  /*a5f40*/  @!P6 STG.E.U8 desc[UR32][R16.64+0xe1], R18 ;  /* 0x0000e1121000e986 */ /* 0x0001e2000c101120 */
[----:B------:R-:W-:Y:S01]  /*a5f50*/  ISETP.LT.OR P6, PT, R31, 0xc2, !P3 ;  /* 0x000000c21f00780c */ /* 0x000fe20005fc1670 */
[----:B------:R-:W-:Y:S01]  /*a5f60*/  IMAD.U32 R215, RZ, RZ, UR11 ;  /* 0x0000000bffd77e24 */ /* 0x000fe2000f8e00ff */
[----:B------:R-:W-:Y:S01]  /*a5f70*/  LOP3.LUT P0, RZ, R2, 0x8000000, RZ, 0xc0, !PT ;  /* 0x0800000002ff7812 */ /* 0x000fe2000780c0ff */
[----:B0-----:R-:W-:-:S10]  /*a5f80*/  IMAD.U32 R16, RZ, RZ, UR10 ;  /* 0x0000000aff107e24 */ /* 0x001fd4000f8e00ff */
[----:B------:R-:W-:-:S04]  /*a5f90*/  @!P6 IADD3 R215, P5, P4, R215, UR13, R24 ;  /* 0x0000000dd7d7ec10 */ /* 0x000fc8000fcbe018 */
[----:B------:R-:W-:Y:S02]  /*a5fa0*/  @!P6 IADD3.X R77, R16, UR12, R32, P5, P4 ;  /* 0x0000000c104dec10 */ /* 0x000fe4000afe8420 */
[----:B------:R-:W-:Y:S01]  /*a5fb0*/  ISETP.LT.OR P6, PT, R31, 0xc9, !P3 ;  /* 0x000000c91f00780c */ /* 0x000fe20005fc1670 */
[----:B---3--:R-:W-:Y:S02]  /*a5fc0*/  FMUL R16, R15, UR27 ;  /* 0x0000001b0f107c20 */ /* 0x008fe40008400000 */
[----:B------:R-:W3:Y:S03]  /*a5fd0*/  LDL.LU R15, [R1+0x1068] ;  /* 0x00106800010f7983 */ /* 0x000ee60000300800 */
        /* <DEDUP_REMOVED lines=8> */
[----:B------:R-:W-:Y:S02]  /*a6060*/  @!P6 IADD3 R94, P5, P4, R16, UR13, R24 ;  /* 0x0000000d105eec10 */ /* 0x000fe4000fcbe018 */
[----:B------:R-:W-:Y:S01]  /*a6070*/  LOP3.LUT P2, RZ, R9, 0x80, RZ, 0xc0, !PT ;  /* 0x0000008009ff7812 */ /* 0x000fe2000784c0ff */
[----:B------:R-:W-:Y:S02]  /*a6080*/  IMAD.U32 R17, RZ, RZ, UR10 ;  /* 0x0000000aff117e24 */ /* 0x000fe4000f8e00ff */
[----:B------:R-:W-:-:S03]  /*a6090*/  IMAD.U32 R18, RZ, RZ, UR10 ;  /* 0x0000000aff127e24 */ /* 0x000fc6000f8e00ff */
[----:B------:R-:W-:Y:S02]  /*a60a0*/  @!P6 IADD3.X R95, R17, UR12, R32, P5, P4 ;  /* 0x0000000c115fec10 */ /* 0x000fe4000afe8420 */
[C---:B------:R-:W-:Y:S02]  /*a60b0*/  LOP3.LUT P1, RZ, R5.reuse, 0x200, RZ, 0xc0, !PT ;  /* 0x0000020005ff7812 */ /* 0x040fe4000782c0ff */
[----:B------:R-:W-:Y:S01]  /*a60c0*/  LOP3.LUT P0, RZ, R5, 0x1000, RZ, 0xc0, !PT ;  /* 0x0000100005ff7812 */ /* 0x000fe2000780c0ff */
[----:B--2---:R-:W-:Y:S02]  /*a60d0*/  FMUL R16, R14, UR27 ;  /* 0x0000001b0e107c20 */ /* 0x004fe40008400000 */
[----:B------:R-:W2:Y:S03]  /*a60e0*/  LDL.LU R14, [R1+0x106c] ;  /* 0x00106c00010e7983 */ /* 0x000ea60000300800 */
[----:B------:R-:W-:-:S05]  /*a60f0*/  F2FP.SATFINITE.E4M3.F32.PACK_AB_MERGE_C R16, RZ, R16, RZ ;  /* 0x00000010ff10723e */ /* 0x000fca00048070ff */
[----:B------:R0:W-:Y:S01]  /*a6100*/  @!P2 STG.E.U8 desc[UR32][R162.64+0xe9], R16 ;  /* 0x0000e910a200a986 */ /* 0x0001e2000c101120 */
[----:B------:R-:W-:Y:S01]  /*a6110*/  ISETP.LT.OR P2, PT, R31, 0xd1, !P3 ;  /* 0x000000d11f00780c */ /* 0x000fe20005f41670 */
[----:B0-----:R-:W-:Y:S01]  /*a6120*/  IMAD.U32 R163, RZ, RZ, UR11 ;  /* 0x0000000bffa37e24 */ /* 0x001fe2000f8e00ff */
[----:B------:R-:W0:Y:S11]  /*a6130*/  @!P1 LDC.64 R16, c[0x0][0x5c0] ;  /* 0x00017000ff109b82 */ /* 0x000e360000000a00 */
[----:B------:R-:W-:-:S04]  /*a6140*/  @!P2 IADD3 R163, P5, P4, R163, UR13, R24 ;  /* 0x0000000da3a3ac10 */ /* 0x000fc8000fcbe018 */
[----:B------:R-:W-:Y:S01]  /*a6150*/  @!P2 IADD3.X R101, R18, UR12, R32, P5, P4 ;  /* 0x0000000c1265ac10 */ /* 0x000fe2000afe8420 */
[----:B----4-:R-:W-:Y:S02]  /*a6160*/  FMUL R18, R12, UR27 ;  /* 0x0000001b0c127c20 */ /* 0x010fe40008400000 */
[----:B------:R-:W4:Y:S04]  /*a6170*/  LDL.LU R12, [R1+0x1070] ;  /* 0x00107000010c7983 */ /* 0x000f280000300800 */
[----:B------:R-:W4:Y:S01]  /*a6180*/  LDL.LU R11, [R1+0x1074] ;  /* 0x00107400010b7983 */ /* 0x000f220000300800 */
[----:B0-----:R-:W-:Y:S02]  /*a6190*/  @!P1 IADD3 R16, P6, R190, R16, RZ ;  /* 0x00000010be109210 */ /* 0x001fe40007fde0ff */
[----:B------:R-:W-:Y:S01]  /*a61a0*/  F2FP.SATFINITE.E4M3.F32.PACK_AB_MERGE_C R18, RZ, R18, RZ ;  /* 0x00000012ff12723e */ /* 0x000fe200048070ff */
[----:B------:R-:W4:Y:S02]  /*a61b0*/  LDL.LU R10, [R1+0x1078] ;  /* 0x00107800010a7983 */ /* 0x000f240000300800 */
[----:B------:R-:W-:-:S05]  /*a61c0*/  @!P1 IMAD.X R17, R216, 0x1, R17, P6 ;  /* 0x00000001d8119824 */ /* 0x000fca00030e0611 */
[----:B------:R0:W-:Y:S01]  /*a61d0*/  @!P1 STG.E.U8 desc[UR32][R16.64+0xe8], R18 ;  /* 0x0000e81210009986 */ /* 0x0001e2000c101120 */
[----:B------:R-:W-:Y:S01]  /*a61e0*/  ISETP.LT.OR P1, PT, R31, 0xd2, !P3 ;  /* 0x000000d21f00780c */ /* 0x000fe20005f21670 */
[----:B0-----:R-:W0:Y:S01]  /*a61f0*/  @!P0 LDC.64 R16, c[0x0][0x5c0] ;  /* 0x00017000ff108b82 */ /* 0x001e220000000a00 */
[----:B------:R-:W-:Y:S02]  /*a6200*/  IMAD.U32 R162, RZ, RZ, UR11 ;  /* 0x0000000bffa27e24 */ /* 0x000fe4000f8e00ff */
[----:B------:R-:W-:-:S09]  /*a6210*/  IMAD.U32 R190, RZ, RZ, UR10 ;  /* 0x0000000affbe7e24 */ /* 0x000fd2000f8e00ff */
[----:B------:R-:W-:-:S04]  /*a6220*/  @!P1 IADD3 R162, P5, P4, R162, UR13, R24 ;  /* 0x0000000da2a29c10 */ /* 0x000fc8000fcbe018 */
[----:B------:R-:W-:Y:S02]  /*a6230*/  @!P1 IADD3.X R190, R190, UR12, R32, P5, P4 ;  /* 0x0000000cbebe9c10 */ /* 0x000fe4000afe8420 */
[----:B0-----:R-:W-:-:S05]  /*a6240*/  @!P0 IADD3 R16, P4, R192, R16, RZ ;  /* 0x00000010c0108210 */ /* 0x001fca0007f9e0ff */
[----:B------:R-:W-:Y:S02]  /*a6250*/  @!P0 IMAD.X R17, R7, 0x1, R17, P4 ;  /* 0x0000000107118824 */ /* 0x000fe400020e0611 */
[----:B------:R-:W4:Y:S01]  /*a6260*/  LDL.LU R7, [R1+0x107c] ;  /* 0x00107c0001077983 */ /* 0x000f220000300800 */
[----:B------:R-:W-:Y:S01]  /*a6270*/  ISETP.LT.OR P1, PT, R31, 0xd9, !P3 ;  /* 0x000000d91f00780c */ /* 0x000fe20005f21670 */
[----:B------:R-:W-:Y:S02]  /*a6280*/  IMAD.U32 R192, RZ, RZ, UR11 ;  /* 0x0000000bffc07e24 */ /* 0x000fe4000f8e00ff */
[----:B------:R-:W-:-:S10]  /*a6290*/  IMAD.U32 R18, RZ, RZ, UR10 ;  /* 0x0000000aff127e24 */ /* 0x000fd4000f8e00ff */
[----:B------:R-:W-:-:S04]  /*a62a0*/  @!P1 IADD3 R192, P5, P4, R192, UR13, R24 ;  /* 0x0000000dc0c09c10 */ /* 0x000fc8000fcbe018 */
[----:B------:R-:W-:Y:S01]  /*a62b0*/  @!P1 IADD3.X R113, R18, UR12, R32, P5, P4 ;  /* 0x0000000c12719c10 */ /* 0x000fe2000afe8420 */
[----:B---3--:R-:W-:-:S05]  /*a62c0*/  FMUL R18, R15, UR27 ;  /* 0x0000001b0f127c20 */ /* 0x008fca0008400000 */
        /* <DEDUP_REMOVED lines=8> */
[----:B------:R-:W-:Y:S02]  /*a6350*/  LOP3.LUT P2, RZ, R9, 0x2000, RZ, 0xc0, !PT ;  /* 0x0000200009ff7812 */ /* 0x000fe4000784c0ff */
[C---:B------:R-:W-:Y:S01]  /*a6360*/  LOP3.LUT P0, RZ, R2.reuse, 0x2000000, RZ, 0xc0, !PT ;  /* 0x0200000002ff7812 */ /* 0x040fe2000780c0ff */
[----:B------:R-:W-:Y:S01]  /*a6370*/  IMAD.U32 R17, RZ, RZ, UR10 ;  /* 0x0000000aff117e24 */ /* 0x000fe2000f8e00ff */
[C---:B------:R-:W-:Y:S02]  /*a6380*/  LOP3.LUT P1, RZ, R2.reuse, 0x4000000, RZ, 0xc0, !PT ;  /* 0x0400000002ff7812 */ /* 0x040fe4000782c0ff */
[----:B------:R-:W-:Y:S01]  /*a6390*/  LOP3.LUT R2, R2, 0xfff7ffff, RZ, 0xc0, !PT ;  /* 0xfff7ffff02027812 */ /* 0x000fe200078ec0ff */
[----:B------:R-:W-:Y:S02]  /*a63a0*/  IMAD.U32 R18, RZ, RZ, UR10 ;  /* 0x0000000aff127e24 */ /* 0x000fe4000f8e00ff */
[----:B--2---:R-:W-:-:S05]  /*a63b0*/  FMUL R16, R14, UR27 ;  /* 0x0000001b0e107c20 */ /* 0x004fca0008400000 */
        /* <DEDUP_REMOVED lines=10> */
[----:B----4-:R-:W-:-:S05]  /*a6460*/  FMUL R16, R12, UR27 ;  /* 0x0000001b0c107c20 */ /* 0x010fca0008400000 */
[----:B------:R-:W-:Y:S02]  /*a6470*/  F2FP.SATFINITE.E4M3.F32.PACK_AB_MERGE_C R16, RZ, R16, RZ ;  /* 0x00000010ff10723e */ /* 0x000fe400048070ff */
[----:B------:R-:W-:-:S03]  /*a6480*/  @!P4 IADD3.X R15, R17, UR12, R32, P6, P5 ;  /* 0x0000000c110fcc10 */ /* 0x000fc6000b7ea420 */
[----:B------:R0:W-:Y:S01]  /*a6490*/  @!P2 STG.E.U8 desc[UR32][R156.64+0xf1], R16 ;  /* 0x0000f1109c00a986 */ /* 0x0001e2000c101120 */
[----:B------:R-:W-:Y:S01]  /*a64a0*/  ISETP.LT.OR P5, PT, R31, 0xe9, !P3 ;  /* 0x000000e91f00780c */ /* 0x000fe20005fa1670 */
[----:B0-----:R-:W0:Y:S01]  /*a64b0*/  @!P0 LDC.64 R16, c[0x0][0x5c0] ;  /* 0x00017000ff108b82 */ /* 0x001e220000000a00 */
[----:B------:R-:W-:Y:S01]  /*a64c0*/  IMAD.U32 R157, RZ, RZ, UR11 ;  /* 0x0000000bff9d7e24 */ /* 0x000fe2000f8e00ff */
[----:B------:R-:W-:-:S10]  /*a64d0*/  @P4 LOP3.LUT R2, R2, 0x80000, RZ, 0xfc, !PT ;  /* 0x0008000002024812 */ /* 0x000fd400078efcff */
[----:B------:R-:W-:-:S04]  /*a64e0*/  @!P5 IADD3 R157, P4, P6, R157, UR13, R24 ;  /* 0x0000000d9d9ddc10 */ /* 0x000fc8000fe9e018 */
[----:B------:R-:W-:Y:S01]  /*a64f0*/  @!P5 IADD3.X R12, R18, UR12, R32, P4, P6 ;  /* 0x0000000c120cdc10 */ /* 0x000fe2000a7ec420 */
[----:B------:R-:W-:-:S05]  /*a6500*/  FMUL R18, R11, UR27 ;  /* 0x0000001b0b127c20 */ /* 0x000fca0008400000 */
[----:B------:R-:W-:Y:S02]  /*a6510*/  F2FP.SATFINITE.E4M3.F32.PACK_AB_MERGE_C R18, RZ, R18, RZ ;  /* 0x00000012ff12723e */ /* 0x000fe400048070ff */
[----:B0-----:R-:W-:-:S05]  /*a6520*/  @!P0 IADD3 R16, P2, R212, R16, RZ ;  /* 0x00000010d4108210 */ /* 0x001fca0007f5e0ff */
[----:B------:R-:W-:-:S05]  /*a6530*/  @!P0 IMAD.X R17, R213, 0x1, R17, P2 ;  /* 0x00000001d5118824 */ /* 0x000fca00010e0611 */
[----:B------:R0:W-:Y:S01]  /*a6540*/  @!P0 STG.E.U8 desc[UR32][R16.64+0xf0], R18 ;  /* 0x0000f01210008986 */ /* 0x0001e2000c101120 */
[----:B------:R-:W-:Y:S01]  /*a6550*/  ISETP.LT.OR P6, PT, R31, 0xea, !P3 ;  /* 0x000000ea1f00780c */ /* 0x000fe20005fc1670 */
[----:B0-----:R-:W0:Y:S01]  /*a6560*/  @!P1 LDC.64 R16, c[0x0][0x5c0] ;  /* 0x00017000ff109b82 */ /* 0x001e220000000a00 */
[----:B------:R-:W-:Y:S01]  /*a6570*/  LOP3.LUT R2, R2, 0xfffdffff, RZ, 0xc0, !PT ;  /* 0xfffdffff02027812 */ /* 0x000fe200078ec0ff */
[----:B------:R-:W-:-:S03]  /*a6580*/  IMAD.U32 R156, RZ, RZ, UR11 ;  /* 0x0000000bff9c7e24 */ /* 0x000fc6000f8e00ff */
[----:B------:R-:W-:Y:S01]  /*a6590*/  @P5 LOP3.LUT R2, R2, 0x20000, RZ, 0xfc, !PT ;  /* 0x0002000002025812 */ /* 0x000fe200078efcff */
[----:B------:R-:W-:Y:S01]  /*a65a0*/  IMAD.U32 R212, RZ, RZ, UR10 ;  /* 0x0000000affd47e24 */ /* 0x000fe2000f8e00ff */
[----:B------:R-:W-:-:S05]  /*a65b0*/  ISETP.LT.OR P5, PT, R31, 0xf1, !P3 ;  /* 0x000000f11f00780c */ /* 0x000fca0005fa1670 */
        /* <DEDUP_REMOVED lines=8> */
[----:B------:R-:W-:Y:S01]  /*a6640*/  FMUL R18, R10, UR27 ;  /* 0x0000001b0a127c20 */ /* 0x000fe20008400000 */
[----:B------:R-:W-:Y:S02]  /*a6650*/  ISETP.LT.OR P2, PT, R31, 0xf2, !P3 ;  /* 0x000000f21f00780c */ /* 0x000fe40005f41670 */
[C---:B------:R-:W-:Y:S02]  /*a6660*/  LOP3.LUT P0, RZ, R2.reuse, 0x1000000, RZ, 0xc0, !PT ;  /* 0x0100000002ff7812 */ /* 0x040fe4000780c0ff */
[----:B------:R-:W-:Y:S02]  /*a6670*/  LOP3.LUT P4, RZ, R9, 0x100000, RZ, 0xc0, !PT ;  /* 0x0010000009ff7812 */ /* 0x000fe4000788c0ff */
[----:B------:R-:W-:Y:S02]  /*a6680*/  LOP3.LUT R2, R2, 0xfffbffff, RZ, 0xc0, !PT ;  /* 0xfffbffff02027812 */ /* 0x000fe400078ec0ff */
[----:B------:R-:W-:-:S02]  /*a6690*/  F2FP.SATFINITE.E4M3.F32.PACK_AB_MERGE_C R18, RZ, R18, RZ ;  /* 0x00000012ff12723e */ /* 0x000fc400048070ff */
[----:B------:R-:W-:-:S03]  /*a66a0*/  @P6 LOP3.LUT R2, R2, 0x40000, RZ, 0xfc, !PT ;  /* 0x0004000002026812 */ /* 0x000fc600078efcff */
[----:B------:R0:W-:Y:S01]  /*a66b0*/  @!P1 STG.E.U8 desc[UR32][R16.64+0xf1], R18 ;  /* 0x0000f11210009986 */ /* 0x0001e2000c101120 */
[----:B------:R-:W-:Y:S02]  /*a66c0*/  LOP3.LUT P5, RZ, R3, 0x2, RZ, 0xc0, !PT ;  /* 0x0000000203ff7812 */ /* 0x000fe400078ac0ff */
[----:B------:R-:W-:Y:S01]  /*a66d0*/  LOP3.LUT R2, R2, 0xffbfffff, RZ, 0xc0, !PT ;  /* 0xffbfffff02027812 */ /* 0x000fe200078ec0ff */
[----:B0-----:R-:W-:Y:S01]  /*a66e0*/  IMAD.U32 R16, RZ, RZ, UR11 ;  /* 0x0000000bff107e24 */ /* 0x001fe2000f8e00ff */
[----:B------:R-:W2:Y:S01]  /*a66f0*/  LDL.LU R18, [R1+0x1084] ;  /* 0x0010840001127983 */ /* 0x000ea20000300800 */
[----:B------:R-:W-:Y:S01]  /*a6700*/  IMAD.U32 R17, RZ, RZ, UR10 ;  /* 0x0000000aff117e24 */ /* 0x000fe2000f8e00ff */
[----:B------:R-:W-:Y:S02]  /*a6710*/  @P4 LOP3.LUT R2, R2, 0x400000, RZ, 0xfc, !PT ;  /* 0x0040000002024812 */ /* 0x000fe400078efcff */
[----:B------:R-:W-:Y:S01]  /*a6720*/  @!P2 IADD3 R10, P1, P6, R16, UR13, R24 ;  /* 0x0000000d100aac10 */ /* 0x000fe2000fe3e018 */
[----:B------:R-:W-:Y:S01]  /*a6730*/  FMUL R16, R7, UR27 ;  /* 0x0000001b07107c20 */ /* 0x000fe20008400000 */
[----:B------:R-:W-:-:S02]  /*a6740*/  LOP3.LUT R2, R2, 0xff7fffff, RZ, 0xc0, !PT ;  /* 0xff7fffff02027812 */ /* 0x000fc400078ec0ff */
[----:B------:R-:W-:Y:S02]  /*a6750*/  @!P2 IADD3.X R8, R17, UR12, R32, P1, P6 ;  /* 0x0000000c1108ac10 */ /* 0x000fe40008fec420 */
[----:B------:R-:W-:Y:S02]  /*a6760*/  ISETP.LT.OR P1, PT, R31, 0xf9, !P3 ;  /* 0x000000f91f00780c */ /* 0x000fe40005f21670 */
[----:B------:R-:W-:Y:S02]  /*a6770*/  F2FP.SATFINITE.E4M3.F32.PACK_AB_MERGE_C R16, RZ, R16, RZ ;  /* 0x00000010ff10723e */ /* 0x000fe400048070ff */
[----:B------:R-:W-:-:S03]  /*a6780*/  @P5 LOP3.LUT R2, R2, 0x800000, RZ, 0xfc, !PT ;  /* 0x0080000002025812 */ /* 0x000fc600078efcff */
[----:B------:R0:W-:Y:S01]  /*a6790*/  @!P0 STG.E.U8 desc[UR32][R158.64+0xf8], R16 ;  /* 0x0000f8109e008986 */ /* 0x0001e2000c101120 */
[----:B------:R-:W-:-:S04]  /*a67a0*/  LOP3.LUT R2, R2, 0xfffeffff, RZ, 0xc0, !PT ;  /* 0xfffeffff02027812 */ /* 0x000fc800078ec0ff */
[----:B------:R-:W-:Y:S01]  /*a67b0*/  @P2 LOP3.LUT R2, R2, 0x10000, RZ, 0xfc, !PT ;  /* 0x0001000002022812 */ /* 0x000fe200078efcff */
[----:B0-----:R-:W-:Y:S02]  /*a67c0*/  IMAD.U32 R158, RZ, RZ, UR11 ;  /* 0x0000000bff9e7e24 */ /* 0x001fe4000f8e00ff */
[----:B------:R-:W-:-:S03]  /*a67d0*/  IMAD.U32 R159, RZ, RZ, UR10 ;  /* 0x0000000aff9f7e24 */ /* 0x000fc6000f8e00ff */
[----:B------:R-:W-:-:S04]  /*a67e0*/  @!P1 IADD3 R158, P0, P2, R158, UR13, R24 ;  /* 0x0000000d9e9e9c10 */ /* 0x000fc8000fa1e018 */
[----:B------:R-:W-:Y:S02]  /*a67f0*/  @!P1 IADD3.X R159, R159, UR12, R32, P0, P2 ;  /* 0x0000000c9f9f9c10 */ /* 0x000fe400087e4420 */
[----:B------:R-:W-:Y:S01]  /*a6800*/  ISETP.LT.OR P0, PT, R31, 0xfa, !P3 ;  /* 0x000000fa1f00780c */ /* 0x000fe20005f01670 */
[----:B------:R-:W-:-:S12]  /*a6810*/  IMAD.U32 R16, RZ, RZ, UR11 ;  /* 0x0000000bff107e24 */ /* 0x000fd8000f8e00ff */
[----:B------:R-:W-:Y:S02]  /*a6820*/  @!P0 IADD3 R7, P4, P5, R16, UR13, R24 ;  /* 0x0000000d10078c10 */ /* 0x000fe4000fd9e018 */
[----:B------:R-:W3:Y:S01]  /*a6830*/  LDL.LU R16, [R1+0x1080] ;  /* 0x0010800001107983 */ /* 0x000ee20000300800 */
[----:B------:R-:W-:-:S04]  /*a6840*/  LOP3.LUT R2, R2, 0xffefffff, RZ, 0xc0, !PT ;  /* 0xffefffff02027812 */ /* 0x000fc800078ec0ff */
[----:B------:R-:W-:Y:S02]  /*a6850*/  @P1 LOP3.LUT R2, R2, 0x100000, RZ, 0xfc, !PT ;  /* 0x0010000002021812 */ /* 0x000fe400078efcff */
[----:B------:R-:W-:Y:S02]  /*a6860*/  @!P0 IADD3.X R6, R17, UR12, R32, P4, P5 ;  /* 0x0000000c11068c10 */ /* 0x000fe4000a7ea420 */
[C---:B------:R-:W-:Y:S02]  /*a6870*/  LOP3.LUT P4, RZ, R2.reuse, 0x400000, RZ, 0xc0, !PT ;  /* 0x0040000002ff7812 */ /* 0x040fe4000788c0ff */
[C---:B------:R-:W-:Y:S02]  /*a6880*/  LOP3.LUT P5, RZ, R2.reuse, 0x800000, RZ, 0xc0, !PT ;  /* 0x0080000002ff7812 */ /* 0x040fe400078ac0ff */
[----:B------:R-:W-:-:S04]  /*a6890*/  LOP3.LUT R2, R2, 0xffdfffff, RZ, 0xc0, !PT ;  /* 0xffdfffff02027812 */ /* 0x000fc800078ec0ff */
[----:B------:R-:W-:Y:S01]  /*a68a0*/  @P0 LOP3.LUT R2, R2, 0x200000, RZ, 0xfc, !PT ;  /* 0x0020000002020812 */ /* 0x000fe200078efcff */
[----:B---3--:R-:W-:-:S05]  /*a68b0*/  FMUL R16, R16, UR27 ;  /* 0x0000001b10107c20 */ /* 0x008fca0008400000 */
[----:B------:R-:W-:-:S05]  /*a68c0*/  F2FP.SATFINITE.E4M3.F32.PACK_AB_MERGE_C R16, RZ, R16, RZ ;  /* 0x00000010ff10723e */ /* 0x000fca00048070ff */
[----:B------:R0:W-:Y:S02]  /*a68d0*/  @!P4 STG.E.U8 desc[UR32][R154.64+0xf9], R16 ;  /* 0x0000f9109a00c986 */ /* 0x0001e4000c101120 */
[----:B0-----:R-:W0:Y:S02]  /*a68e0*/  @!P5 LDC.64 R16, c[0x0][0x5c0] ;  /* 0x00017000ff10db82 */ /* 0x001e240000000a00 */
[----:B------:R-:W3:Y:S01]  /*a68f0*/  LDL.LU R154, [R1+0x1090] ;  /* 0x00109000019a7983 */ /* 0x000ee20000300800 */
[----:B0-----:R-:W-:-:S03]  /*a6900*/  @!P5 IADD3 R16, P0, R204, R16, RZ ;  /* 0x00000010cc10d210 */ /* 0x001fc60007f1e0ff */
[----:B------:R-:W4:Y:S01]  /*a6910*/  LDL.LU R204, [R1+0x1088] ;  /* 0x0010880001cc7983 */ /* 0x000f220000300800 */
[----:B------:R-:W-:Y:S01]  /*a6920*/  LOP3.LUT P1, RZ, R5, 0x80000000, RZ, 0xc0, !PT ;  /* 0x8000000005ff7812 */ /* 0x000fe2000782c0ff */
[----:B--2---:R-:W-:Y:S01]  /*a6930*/  FMUL R18, R18, UR27 ;  /* 0x0000001b12127c20 */ /* 0x004fe20008400000 */
[----:B------:R-:W-:Y:S02]  /*a6940*/  @!P5 IMAD.X R17, R153, 0x1, R17, P0 ;  /* 0x000000019911d824 */ /* 0x000fe400000e0611 */
[----:B------:R-:W2:Y:S02]  /*a6950*/  LDL.LU R153, [R1+0x1d68] ;  /* 0x001d680001997983 */ /* 0x000ea40000300800 */
[----:B------:R-:W-:Y:S02]  /*a6960*/  F2FP.SATFINITE.E4M3.F32.PACK_AB_MERGE_C R18, RZ, R18, RZ ;  /* 0x00000012ff12723e */ /* 0x000fe400048070ff */
[----:B------:R-:W3:Y:S04]  /*a6970*/  LDL.LU R155, [R1+0x1098] ;  /* 0x00109800019b7983 */ /* 0x000ee80000300800 */
[----:B------:R0:W-:Y:S02]  /*a6980*/  @!P5 STG.E.U8 desc[UR32][R16.64+0xf8], R18 ;  /* 0x0000f8121000d986 */ /* 0x0001e4000c101120 */
[----:B0-----:R-:W0:Y:S02]  /*a6990*/  @!P1 LDC.64 R16, c[0x0][0x5c0] ;  /* 0x00017000ff109b82 */ /* 0x001e240000000a00 */
[----:B0-----:R-:W-:-:S02]  /*a69a0*/  @!P1 IADD3 R16, P0, R33, R16, RZ ;  /* 0x0000001021109210 */ /* 0x001fc40007f1e0ff */
[----:B------:R-:W2:Y:S03]  /*a69b0*/  LDL.LU R33, [R1+0x1094] ;  /* 0x0010940001217983 */ /* 0x000ea60000300800 */
[----:B------:R-:W-:Y:S02]  /*a69c0*/  @!P1 IMAD.X R17, R205, 0x1, R17, P0 ;  /* 0x00000001cd119824 */ /* 0x000fe400000e0611 */
[----:B------:R-:W3:Y:S01]  /*a69d0*/  LDL.LU R205, [R1+0x109c] ;  /* 0x00109c0001cd7983 */ /* 0x000ee20000300800 */
[----:B----4-:R-:W-:-:S03]  /*a69e0*/  FMUL R18, R204, UR27 ;  /* 0x0000001bcc127c20 */ /* 0x010fc60008400000 */
[----:B------:R-:W4:Y:S02]  /*a69f0*/  LDL.LU R204, [R1+0x10a0] ;  /* 0x0010a00001cc7983 */ /* 0x000f240000300800 */
[----:B------:R-:W-:-:S05]  /*a6a00*/  F2FP.SATFINITE.E4M3.F32.PACK_AB_MERGE_C R18, RZ, R18, RZ ;  /* 0x00000012ff12723e */ /* 0x000fca00048070ff */
[----:B------:R0:W-:Y:S04]  /*a6a10*/  @!P1 STG.E.U8 desc[UR32][R16.64+0xf9], R18 ;  /* 0x0000f91210009986 */ /* 0x0001e8000c101120 */
[----:B0-----:R-:W3:Y:S01]  /*a6a20*/  LDL.LU R17, [R1+0x108c] ;  /* 0x00108c0001117983 */ /* 0x001ee20000300800 */
[C---:B------:R-:W-:Y:S02]  /*a6a30*/  LOP3.LUT P6, RZ, R9.reuse, 0x40000, RZ, 0xc0, !PT ;  /* 0x0004000009ff7812 */ /* 0x040fe400078cc0ff */
[----:B------:R-:W-:Y:S02]  /*a6a40*/  LOP3.LUT P2, RZ, R9, 0x20000, RZ, 0xc0, !PT ;  /* 0x0002000009ff7812 */ /* 0x000fe4000784c0ff */
[----:B------:R-:W-:Y:S01]  /*a6a50*/  ISETP.LT.OR P1, PT, R31, 0x2, !P3 ;  /* 0x000000021f00780c */ /* 0x000fe20005f21670 */
[----:B--2---:R-:W-:-:S05]  /*a6a60*/  FMUL R18, R33, UR27 ;  /* 0x0000001b21127c20 */ /* 0x004fca0008400000 */
[----:B------:R-:W-:Y:S01]  /*a6a70*/  F2FP.SATFINITE.E4M3.F32.PACK_AB_MERGE_C R18, RZ, R18, RZ ;  /* 0x00000012ff12723e */ /* 0x000fe200048070ff */
[----:B---3--:R-:W-:-:S05]  /*a6a80*/  FMUL R16, R17, UR27 ;  /* 0x0000001b11107c20 */ /* 0x008fca0008400000 */
[----:B------:R-:W-:-:S05]  /*a6a90*/  F2FP.SATFINITE.E4M3.F32.PACK_AB_MERGE_C R16, RZ, R16, RZ ;  /* 0x00000010ff10723e */ /* 0x000fca00048070ff */
[----:B------:R0:W-:Y:S01]  /*a6aa0*/  @!P6 STG.E.U8 desc[UR32][R152.64], R16 ;  /* 0x000000109800e986 */ /* 0x0001e2000c101120 */
[----:B------:R-:W-:Y:S01]  /*a6ab0*/  ISETP.LT.OR P6, PT, R31, 0x1, !P3 ;  /* 0x000000011f00780c */ /* 0x000fe20005fc1670 */
[----:B0-----:R-:W-:Y:S02]  /*a6ac0*/  FMUL R16, R154, UR27 ;  /* 0x0000001b9a107c20 */ /* 0x001fe40008400000 */
[----:B------:R-:W2:Y:S03]  /*a6ad0*/  LDL.LU R154, [R1+0x10a4] ;  /* 0x0010a400019a7983 */ /* 0x000ea60000300800 */
[----:B------:R-:W-:Y:S01]  /*a6ae0*/  F2FP.SATFINITE.E4M3.F32.PACK_AB_MERGE_C R16, RZ, R16, RZ ;  /* 0x00000010ff10723e */ /* 0x000fe200048070ff */
[----:B------:R-:W3:Y:S04]  /*a6af0*/  LDL.LU R33, [R1+0x10a8] ;  /* 0x0010a80001217983 */ /* 0x000ee80000300800 */
[----:B------:R0:W-:Y:S02]  /*a6b00*/  @!P2 STG.E.U8 desc[UR32][R146.64+0x1], R16 ;  /* 0x000001109200a986 */ /* 0x0001e4000c101120 */
[----:B0-----:R-:W0:Y:S02]  /*a6b10*/  @!P6 LDC.64 R16, c[0x0][0x5c0] ;  /* 0x00017000ff10eb82 */ /* 0x001e240000000a00 */
[----:B0-----:R-:W-:-:S05]  /*a6b20*/  @!P6 IADD3 R16, P0, R188, R16, RZ ;  /* 0x00000010bc10e210 */ /* 0x001fca0007f1e0ff */
[----:B------:R-:W-:-:S05]  /*a6b30*/  @!P6 IMAD.X R17, R220, 0x1, R17, P0 ;  /* 0x00000001dc11e824 */ /* 0x000fca00000e0611 */
[----:B------:R0:W-:Y:S02]  /*a6b40*/  @!P6 STG.E.U8 desc[UR32][R16.64], R18 ;  /* 0x000000121000e986 */ /* 0x0001e4000c101120 */
[----:B0-----:R-:W0:Y:S02]  /*a6b50*/  @!P1 LDC.64 R16, c[0x0][0x5c0] ;  /* 0x00017000ff109b82 */ /* 0x001e240000000a00 */
[----:B0-----:R-:W-:-:S05]  /*a6b60*/  @!P1 IADD3 R16, P0, R217, R16, RZ ;  /* 0x00000010d9109210 */ /* 0x001fca0007f1e0ff */
[----:B------:R-:W-:Y:S02]  /*a6b70*/  @!P1 IMAD.X R17, R145, 0x1, R17, P0 ;  /* 0x0000000191119824 */ /* 0x000fe400000e0611 */
[----:B------:R-:W3:Y:S01]  /*a6b80*/  LDL.LU R145, [R1+0x1d64] ;  /* 0x001d640001917983 */ /* 0x000ee20000300800 */
[----:B------:R-:W-:Y:S01]  /*a6b90*/  FMUL R18, R155, UR27 ;  /* 0x0000001b9b127c20 */ /* 0x000fe20008400000 */
[C---:B------:R-:W-:Y:S02]  /*a6ba0*/  LOP3.LUT P4, RZ, R9.reuse, 0x10000, RZ, 0xc0, !PT ;  /* 0x0001000009ff7812 */ /* 0x040fe4000788c0ff */
[----:B------:R-:W-:Y:S01]  /*a6bb0*/  LOP3.LUT P5, RZ, R9, 0x8000, RZ, 0xc0, !PT ;  /* 0x0000800009ff7812 */ /* 0x000fe200078ac0ff */
[----:B------:R-:W3:Y:S01]  /*a6bc0*/  LDL.LU R153, [R1+0x10ac] ;  /* 0x0010ac0001997983 */ /* 0x000ee20000300800 */
[----:B------:R-:W-:-:S03]  /*a6bd0*/  F2FP.SATFINITE.E4M3.F32.PACK_AB_MERGE_C R18, RZ, R18, RZ ;  /* 0x00000012ff12723e */ /* 0x000fc600048070ff */
[----:B------:R-:W3:Y:S04]  /*a6be0*/  LDL.LU R155, [R1+0x10b0] ;  /* 0x0010b000019b7983 */ /* 0x000ee80000300800 */
[----:B------:R0:W-:Y:S02]  /*a6bf0*/  @!P1 STG.E.U8 desc[UR32][R16.64+0x1], R18 ;  /* 0x0000011210009986 */ /* 0x0001e4000c101120 */
[----:B0-----:R-:W-:-:S05]  /*a6c00*/  FMUL R16, R205, UR27 ;  /* 0x0000001bcd107c20 */ /* 0x001fca0008400000 */
[----:B------:R-:W-:-:S05]  /*a6c10*/  F2FP.SATFINITE.E4M3.F32.PACK_AB_MERGE_C R16, RZ, R16, RZ ;  /* 0x00000010ff10723e */ /* 0x000fca00048070ff */
[----:B------:R4:W-:Y:S01]  /*a6c20*/  @!P4 STG.E.U8 desc[UR32][R150.64+0x8], R16 ;  /* 0x000008109600c986 */ /* 0x0009e2000c101120 */
[C---:B------:R-:W-:Y:S01]  /*a6c30*/  ISETP.LT.OR P4, PT, R31.reuse, 0x9, !P3 ;  /* 0x000000091f00780c */ /* 0x040fe20005f81670 */
[----:B----4-:R-:W-:Y:S01]  /*a6c40*/  FMUL R16, R204, UR27 ;  /* 0x0000001bcc107c20 */ /* 0x010fe20008400000 */
[----:B------:R-:W-:Y:S01]  /*a6c50*/  ISETP.LT.OR P1, PT, R31, 0xa, !P3 ;  /* 0x0000000a1f00780c */ /* 0x000fe20005f21670 */
[----:B------:R-:W4:Y:S03]  /*a6c60*/  LDL.LU R204, [R1+0x10b4] ;  /* 0x0010b40001cc7983 */ /* 0x000f260000300800 */
[----:B------:R-:W-:Y:S01]  /*a6c70*/  F2FP.SATFINITE.E4M3.F32.PACK_AB_MERGE_C R16, RZ, R16, RZ ;  /* 0x00000010ff10723e */ /* 0x000fe200048070ff */
[----:B--2---:R-:W-:Y:S02]  /*a6c80*/  FMUL R18, R154, UR27 ;  /* 0x0000001b9a127c20 */ /* 0x004fe40008400000 */
[----:B------:R-:W2:Y:S03]  /*a6c90*/  LDL.LU R154, [R1+0x10b8] ;  /* 0x0010b800019a7983 */ /* 0x000ea60000300800 */
[----:B------:R-:W-:Y:S01]  /*a6ca0*/  F2FP.SATFINITE.E4M3.F32.PACK_AB_MERGE_C R18, RZ, R18, RZ ;  /* 0x00000012ff12723e */ /* 0x000fe200048070ff */
[----:B---3--:R0:W-:Y:S02]  /*a6cb0*/  @!P5 STG.E.U8 desc[UR32][R144.64+0x9], R16 ;  /* 0x000009109000d986 */ /* 0x0081e4000c101120 */
[----:B0-----:R-:W0:Y:S02]  /*a6cc0*/  @!P4 LDC.64 R16, c[0x0][0x5c0] ;  /* 0x00017000ff10cb82 */ /* 0x001e240000000a00 */
[----:B0-----:R-:W-:-:S05]  /*a6cd0*/  @!P4 IADD3 R16, P0, R210, R16, RZ ;  /* 0x00000010d210c210 */ /* 0x001fca0007f1e0ff */
[----:B------:R-:W-:-:S05]  /*a6ce0*/  @!P4 IMAD.X R17, R211, 0x1, R17, P0 ;  /* 0x00000001d311c824 */ /* 0x000fca00000e0611 */
[----:B------:R0:W-:Y:S02]  /*a6cf0*/  @!P4 STG.E.U8 desc[UR32][R16.64+0x8], R18 ;  /* 0x000008121000c986 */ /* 0x0001e4000c101120 */
[----:B0-----:R-:W0:Y:S02]  /*a6d00*/  @!P1 LDC.64 R16, c[0x0][0x5c0] ;  /* 0x00017000ff109b82 */ /* 0x001e240000000a00 */
[----:B0-----:R-:W-:Y:S02]  /*a6d10*/  @!P1 IADD3 R16, P0, R142, R16, RZ ;  /* 0x000000108e109210 */ /* 0x001fe40007f1e0ff */
[----:B------:R-:W3:Y:S03]  /*a6d20*/  LDL.LU R142, [R1+0x1d60] ;  /* 0x001d6000018e7983 */ /* 0x000ee60000300800 */
[----:B------:R-:W-:Y:S02]  /*a6d30*/  @!P1 IMAD.X R17, R143, 0x1, R17, P0 ;  /* 0x000000018f119824 */ /* 0x000fe400000e0611 */
[----:B------:R-:W3:Y:S01]  /*a6d40*/  LDL.LU R143, [R1+0x1d5c] ;  /* 0x001d5c00018f7983 */ /* 0x000ee20000300800 */
[----:B------:R-:W-:Y:S01]  /*a6d50*/  FMUL R18, R33, UR27 ;  /* 0x0000001b21127c20 */ /* 0x000fe20008400000 */
[----:B------:R-:W-:-:S02]  /*a6d60*/  LOP3.LUT P2, RZ, R9, 0x4000, RZ, 0xc0, !PT ;  /* 0x0000400009ff7812 */ /* 0x000fc4000784c0ff */
[----:B------:R-:W-:Y:S01]  /*a6d70*/  LOP3.LUT P6, RZ, R9, 0x1000, RZ, 0xc0, !PT ;  /* 0x0000100009ff7812 */ /* 0x000fe200078cc0ff */
[----:B------:R-:W2:Y:S01]  /*a6d80*/  LDL.LU R205, [R1+0x10bc] ;  /* 0x0010bc0001cd7983 */ /* 0x000ea20000300800 */
[----:B------:R-:W-:-:S03]  /*a6d90*/  F2FP.SATFINITE.E4M3.F32.PACK_AB_MERGE_C R18, RZ, R18, RZ ;  /* 0x00000012ff12723e */ /* 0x000fc600048070ff */
[----:B------:R-:W2:Y:S04]  /*a6da0*/  LDL.LU R33, [R1+0x10c0] ;  /* 0x0010c00001217983 */ /* 0x000ea80000300800 */
[----:B------:R0:W-:Y:S02]  /*a6db0*/  @!P1 STG.E.U8 desc[UR32][R16.64+0x9], R18 ;  /* 0x0000091210009986 */ /* 0x0001e4000c101120 */
[----:B0-----:R-:W-:-:S05]  /*a6dc0*/  FMUL R16, R153, UR27 ;  /* 0x0000001b99107c20 */ /* 0x001fca0008400000 */
[----:B------:R-:W-:-:S05]  /*a6dd0*/  F2FP.SATFINITE.E4M3.F32.PACK_AB_MERGE_C R16, RZ, R16, RZ ;  /* 0x00000010ff10723e */ /* 0x000fca00048070ff */
[----:B------:R0:W-:Y:S01]  /*a6de0*/  @!P2 STG.E.U8 desc[UR32][R148.64+0x10], R16 ;  /* 0x000010109400a986 */ /* 0x0001e2000c101120 */
[----:B------:R-:W-:Y:S01]  /*a6df0*/  ISETP.LT.OR P2, PT, R31, 0x11, !P3 ;  /* 0x000000111f00780c */ /* 0x000fe20005f41670 */
[----:B0-----:R-:W-:Y:S02]  /*a6e00*/  FMUL R16, R155, UR27 ;  /* 0x0000001b9b107c20 */ /* 0x001fe40008400000 */
[----:B------:R-:W2:Y:S03]  /*a6e10*/  LDL.LU R155, [R1+0x10c4] ;  /* 0x0010c400019b7983 */ /* 0x000ea60000300800 */
[----:B------:R-:W-:-:S05]  /*a6e20*/  F2FP.SATFINITE.E4M3.F32.PACK_AB_MERGE_C R16, RZ, R16, RZ ;  /* 0x00000010ff10723e */ /* 0x000fca00048070ff */
[----:B---3--:R0:W-:Y:S02]  /*a6e30*/  @!P6 STG.E.U8 desc[UR32][R142.64+0x11], R16 ;  /* 0x000011108e00e986 */ /* 0x0081e4000c101120 */
[----:B0-----:R-:W0:Y:S02]  /*a6e40*/  @!P2 LDC.64 R16, c[0x0][0x5c0] ;  /* 0x00017000ff10ab82 */ /* 0x001e240000000a00 */
[----:B0-----:R-:W-:-:S05]  /*a6e50*/  @!P2 IADD3 R16, P0, R201, R16, RZ ;  /* 0x00000010c910a210 */ /* 0x001fca0007f1e0ff */
[----:B------:R-:W-:Y:S02]  /*a6e60*/  @!P2 IMAD.X R17, R141, 0x1, R17, P0 ;  /* 0x000000018d11a824 */ /* 0x000fe400000e0611 */
[----:B------:R-:W3:Y:S01]  /*a6e70*/  LDL.LU R141, [R1+0x1d58] ;  /* 0x001d5800018d7983 */ /* 0x000ee20000300800 */
[----:B------:R-:W-:Y:S01]  /*a6e80*/  ISETP.LT.OR P1, PT, R31, 0x12, !P3 ;  /* 0x000000121f00780c */ /* 0x000fe20005f21670 */
[----:B----4-:R-:W-:Y:S01]  /*a6e90*/  FMUL R18, R204, UR27 ;  /* 0x0000001bcc127c20 */ /* 0x010fe20008400000 */
[C---:B------:R-:W-:Y:S01]  /*a6ea0*/  LOP3.LUT P5, RZ, R9.reuse, 0x400, RZ, 0xc0, !PT ;  /* 0x0000040009ff7812 */ /* 0x040fe200078ac0ff */
[----:B------:R-:W4:Y:S03]  /*a6eb0*/  LDL.LU R204, [R1+0x10c8] ;  /* 0x0010c80001cc7983 */ /* 0x000f260000300800 */
[----:B------:R-:W-:Y:S01]  /*a6ec0*/  F2FP.SATFINITE.E4M3.F32.PACK_AB_MERGE_C R18, RZ, R18, RZ ;  /* 0x00000012ff12723e */ /* 0x000fe200048070ff */
[----:B------:R-:W4:Y:S04]  /*a6ed0*/  LDL.LU R153, [R1+0x10cc] ;  /* 0x0010cc0001997983 */ /* 0x000f280000300800 */
[----:B------:R0:W-:Y:S02]  /*a6ee0*/  @!P2 STG.E.U8 desc[UR32][R16.64+0x10], R18 ;  /* 0x000010121000a986 */ /* 0x0001e4000c101120 */
[----:B0-----:R-:W0:Y:S01]  /*a6ef0*/  @!P1 LDC.64 R16, c[0x0][0x5c0] ;  /* 0x00017000ff109b82 */ /* 0x001e220000000a00 */
[----:B--2---:R-:W-:Y:S01]  /*a6f00*/  FMUL R18, R154, UR27 ;  /* 0x0000001b9a127c20 */ /* 0x004fe20008400000 */
[----:B------:R-:W-:Y:S01]  /*a6f10*/  LOP3.LUT P4, RZ, R9, 0x200, RZ, 0xc0, !PT ;  /* 0x0000020009ff7812 */ /* 0x000fe2000788c0ff */
[----:B------:R-:W2:Y:S03]  /*a6f20*/  LDL.LU R154, [R1+0x10d0] ;  /* 0x0010d000019a7983 */ /* 0x000ea60000300800 */
[----:B------:R-:W-:-:S02]  /*a6f30*/  F2FP.SATFINITE.E4M3.F32.PACK_AB_MERGE_C R18, RZ, R18, RZ ;  /* 0x00000012ff12723e */ /* 0x000fc400048070ff */
[----:B0-----:R-:W-:-:S05]  /*a6f40*/  @!P1 IADD3 R16, P0, R200, R16, RZ ;  /* 0x00000010c8109210 */ /* 0x001fca0007f1e0ff */
[----:B------:R-:W-:-:S05]  /*a6f50*/  @!P1 IMAD.X R17, R221, 0x1, R17, P0 ;  /* 0x00000001dd119824 */ /* 0x000fca00000e0611 */
[----:B------:R0:W-:Y:S02]  /*a6f60*/  @!P1 STG.E.U8 desc[UR32][R16.64+0x11], R18 ;  /* 0x0000111210009986 */ /* 0x0001e4000c101120 */
[----:B0-----:R-:W-:-:S05]  /*a6f70*/  FMUL R16, R205, UR27 ;  /* 0x0000001bcd107c20 */ /* 0x001fca0008400000 */
[----:B------:R-:W-:Y:S02]  /*a6f80*/  F2FP.SATFINITE.E4M3.F32.PACK_AB_MERGE_C R16, RZ, R16, RZ ;  /* 0x00000010ff10723e */ /* 0x000fe400048070ff */
[----:B------:R-:W-:Y:S01]  /*a6f90*/  ISETP.LT.OR P1, PT, R31, 0x1a, !P3 ;  /* 0x0000001a1f00780c */ /* 0x000fe20005f21670 */
[----:B------:R-:W-:-:S05]  /*a6fa0*/  FMUL R18, R155, UR27 ;  /* 0x0000001b9b127c20 */ /* 0x000fca0008400000 */
[----:B------:R-:W-:Y:S01]  /*a6fb0*/  F2FP.SATFINITE.E4M3.F32.PACK_AB_MERGE_C R18, RZ, R18, RZ ;  /* 0x00000012ff12723e */ /* 0x000fe200048070ff */
[----:B---3--:R0:W-:Y:S01]  /*a6fc0*/  @!P5 STG.E.U8 desc[UR32][R140.64+0x18], R16 ;  /* 0x000018108c00d986 */ /* 0x0081e2000c101120 */
[----:B------:R-:W-:Y:S01]  /*a6fd0*/  ISETP.LT.OR P5, PT, R31, 0x19, !P3 ;  /* 0x000000191f00780c */ /* 0x000fe20005fa1670 */
[----:B0-----:R-:W-:Y:S02]  /*a6fe0*/  FMUL R16, R33, UR27 ;  /* 0x0000001b21107c20 */ /* 0x001fe40008400000 */
[----:B------:R-:W3:Y:S03]  /*a6ff0*/  LDL.LU R33, [R1+0x10d4] ;  /* 0x0010d40001217983 */ /* 0x000ee60000300800 */
        /* <DEDUP_REMOVED lines=11> */
[----:B----4-:R-:W-:Y:S01]  /*a70b0*/  FMUL R18, R204, UR27 ;  /* 0x0000001bcc127c20 */ /* 0x010fe20008400000 */
[C---:B------:R-:W-:Y:S02]  /*a70c0*/  LOP3.LUT P6, RZ, R9.reuse, 0x100, RZ, 0xc0, !PT ;  /* 0x0000010009ff7812 */ /* 0x040fe400078cc0ff */
[----:B------:R-:W-:Y:S01]  /*a70d0*/  LOP3.LUT P2, RZ, R9, 0x20, RZ, 0xc0, !PT ;  /* 0x0000002009ff7812 */ /* 0x000fe2000784c0ff */
[----:B------:R-:W4:Y:S01]  /*a70e0*/  LDL.LU R205, [R1+0x10dc] ;  /* 0x0010dc0001cd7983 */ /* 0x000f220000300800 */
[----:B------:R-:W-:-:S03]  /*a70f0*/  F2FP.SATFINITE.E4M3.F32.PACK_AB_MERGE_C R18, RZ, R18, RZ ;  /* 0x00000012ff12723e */ /* 0x000fc600048070ff */
[----:B------:R-:W4:Y:S04]  /*a7100*/  LDL.LU R204, [R1+0x10e0] ;  /* 0x0010e00001cc7983 */ /* 0x000f280000300800 */
[----:B------:R0:W-:Y:S02]  /*a7110*/  @!P1 STG.E.U8 desc[UR32][R16.64+0x19], R18 ;  /* 0x0000191210009986 */ /* 0x0001e4000c101120 */
[----:B0-----:R-:W-:-:S05]  /*a7120*/  FMUL R16, R153, UR27 ;  /* 0x0000001b99107c20 */ /* 0x001fca0008400000 */
[----:B------:R-:W-:-:S05]  /*a7130*/  F2FP.SATFINITE.E4M3.F32.PACK_AB_MERGE_C R16, RZ, R16, RZ ;  /* 0x00000010ff10723e */ /* 0x000fca00048070ff */
[----:B------:R2:W-:Y:S01]  /*a7140*/  @!P6 STG.E.U8 desc[UR32][R138.64+0x20], R16 ;  /* 0x000020108a00e986 */ /* 0x0005e2000c101120 */
[C---:B------:R-:W-:Y:S01]  /*a7150*/  ISETP.LT.OR P6, PT, R31.reuse, 0x21, !P3 ;  /* 0x000000211f00780c */ /* 0x040fe20005fc1670 */
[----:B--2---:R-:W-:Y:S01]  /*a7160*/  FMUL R16, R154, UR27 ;  /* 0x0000001b9a107c20 */ /* 0x004fe20008400000 */
[----:B------:R-:W-:Y:S01]  /*a7170*/  ISETP.LT.OR P1, PT, R31, 0x22, !P3 ;  /* 0x000000221f00780c */ /* 0x000fe20005f21670 */
[----:B------:R-:W2:Y:S03]  /*a7180*/  LDL.LU R154, [R1+0x10e4] ;  /* 0x0010e400019a7983 */ /* 0x000ea60000300800 */
[----:B------:R-:W-:Y:S01]  /*a7190*/  F2FP.SATFINITE.E4M3.F32.PACK_AB_MERGE_C R16, RZ, R16, RZ ;  /* 0x00000010ff10723e */ /* 0x000fe200048070ff */
[----:B---3--:R-:W-:Y:S02]  /*a71a0*/  FMUL R18, R33, UR27 ;  /* 0x0000001b21127c20 */ /* 0x008fe40008400000 */
[----:B------:R-:W3:Y:S03]  /*a71b0*/  LDL.LU R33, [R1+0x10e8] ;  /* 0x0010e80001217983 */ /* 0x000ee60000300800 */
[----:B------:R-:W-:Y:S01]  /*a71c0*/  F2FP.SATFINITE.E4M3.F32.PACK_AB_MERGE_C R18, RZ, R18, RZ ;  /* 0x00000012ff12723e */ /* 0x000fe200048070ff */
[----:B------:R0:W-:Y:S02]  /*a71d0*/  @!P2 STG.E.U8 desc[UR32][R134.64+0x21], R16 ;  /* 0x000021108600a986 */ /* 0x0001e4000c101120 */
[----:B0-----:R-:W0:Y:S02]  /*a71e0*/  @!P6 LDC.64 R16, c[0x0][0x5c0] ;  /* 0x00017000ff10eb82 */ /* 0x001e240000000a00 */
[----:B0-----:R-:W-:-:S05]  /*a71f0*/  @!P6 IADD3 R16, P0, R198, R16, RZ ;  /* 0x00000010c610e210 */ /* 0x001fca0007f1e0ff */
[----:B------:R-:W-:-:S05]  /*a7200*/  @!P6 IMAD.X R17, R199, 0x1, R17, P0 ;  /* 0x00000001c711e824 */ /* 0x000fca00000e0611 */
[----:B------:R0:W-:Y:S02]  /*a7210*/  @!P6 STG.E.U8 desc[UR32][R16.64+0x20], R18 ;  /* 0x000020121000e986 */ /* 0x0001e4000c101120 */
[----:B0-----:R-:W0:Y:S02]  /*a7220*/  @!P1 LDC.64 R16, c[0x0][0x5c0] ;  /* 0x00017000ff109b82 */ /* 0x001e240000000a00 */
[----:B0-----:R-:W-:Y:S02]  /*a7230*/  @!P1 IADD3 R16, P0, R124, R16, RZ ;  /* 0x000000107c109210 */ /* 0x001fe40007f1e0ff */
[----:B------:R-:W2:Y:S03]  /*a7240*/  LDL.LU R124, [R1+0x1d50] ;  /* 0x001d5000017c7983 */ /* 0x000ea60000300800 */
[----:B------:R-:W-:Y:S02]  /*a7250*/  @!P1 IMAD.X R17, R125, 0x1, R17, P0 ;  /* 0x000000017d119824 */ /* 0x000fe400000e0611 */
[----:B------:R-:W2:Y:S01]  /*a7260*/  LDL.LU R125, [R1+0x1d4c] ;  /* 0x001d4c00017d7983 */ /* 0x000ea20000300800 */
[----:B------:R-:W-:Y:S01]  /*a7270*/  FMUL R18, R155, UR27 ;  /* 0x0000001b9b127c20 */ /* 0x000fe20008400000 */
[----:B------:R-:W-:-:S02]  /*a7280*/  LOP3.LUT P4, RZ, R9, 0x10, RZ, 0xc0, !PT ;  /* 0x0000001009ff7812 */ /* 0x000fc4000788c0ff */
[----:B------:R-:W-:Y:S01]  /*a7290*/  LOP3.LUT P5, RZ, R9, 0x8, RZ, 0xc0, !PT ;  /* 0x0000000809ff7812 */ /* 0x000fe200078ac0ff */
[----:B------:R-:W3:Y:S01]  /*a72a0*/  LDL.LU R153, [R1+0x10ec] ;  /* 0x0010ec0001997983 */ /* 0x000ee20000300800 */
[----:B------:R-:W-:-:S03]  /*a72b0*/  F2FP.SATFINITE.E4M3.F32.PACK_AB_MERGE_C R18, RZ, R18, RZ ;  /* 0x00000012ff12723e */ /* 0x000fc600048070ff */
[----:B------:R-:W3:Y:S04]  /*a72c0*/  LDL.LU R155, [R1+0x10f0] ;  /* 0x0010f000019b7983 */ /* 0x000ee80000300800 */
[----:B------:R4:W-:Y:S02]  /*a72d0*/  @!P1 STG.E.U8 desc[UR32][R16.64+0x21], R18 ;  /* 0x0000211210009986 */ /* 0x0009e4000c101120 */
[----:B----4-:R-:W-:-:S05]  /*a72e0*/  FMUL R16, R205, UR27 ;  /* 0x0000001bcd107c20 */ /* 0x010fca0008400000 */
[----:B------:R-:W-:-:S05]  /*a72f0*/  F2FP.SATFINITE.E4M3.F32.PACK_AB_MERGE_C R16, RZ, R16, RZ ;  /* 0x00000010ff10723e */ /* 0x000fca00048070ff */
[----:B------:R0:W-:Y:S01]  /*a7300*/  @!P4 STG.E.U8 desc[UR32][R132.64+0x28], R16 ;  /* 0x000028108400c986 */ /* 0x0001e2000c101120 */
[----:B------:R-:W-:Y:S01]  /*a7310*/  ISETP.LT.OR P4, PT, R31, 0x29, !P3 ;  /* 0x000000291f00780c */ /* 0x000fe20005f81670 */
[----:B0-----:R-:W-:Y:S02]  /*a7320*/  FMUL R16, R204, UR27 ;  /* 0x0000001bcc107c20 */ /* 0x001fe40008400000 */
[----:B------:R-:W4:Y:S03]  /*a7330*/  LDL.LU R204, [R1+0x10f4] ;  /* 0x0010f40001cc7983 */ /* 0x000f260000300800 */
[----:B------:R-:W-:-:S05]  /*a7340*/  F2FP.SATFINITE.E4M3.F32.PACK_AB_MERGE_C R16, RZ, R16, RZ ;  /* 0x00000010ff10723e */ /* 0x000fca00048070ff */
[----:B--2---:R0:W-:Y:S02]  /*a7350*/  @!P5 STG.E.U8 desc[UR32][R124.64+0x29], R16 ;  /* 0x000029107c00d986 */ /* 0x0041e4000c101120 */
[----:B0-----:R-:W0:Y:S02]  /*a7360*/  @!P4 LDC.64 R16, c[0x0][0x5c0] ;  /* 0x00017000ff10cb82 */ /* 0x001e240000000a00 */
[----:B0-----:R-:W-:-:S05]  /*a7370*/  @!P4 IADD3 R16, P0, R195, R16, RZ ;  /* 0x00000010c310c210 */ /* 0x001fca0007f1e0ff */
[----:B------:R-:W-:Y:S02]  /*a7380*/  @!P4 IMAD.X R17, R129, 0x1, R17, P0 ;  /* 0x000000018111c824 */ /* 0x000fe400000e0611 */
[----:B------:R-:W2:Y:S01]  /*a7390*/  LDL.LU R129, [R1+0x1d48] ;  /* 0x001d480001817983 */ /* 0x000ea20000300800 */
[----:B------:R-:W-:Y:S01]  /*a73a0*/  ISETP.LT.OR P1, PT, R31, 0x2a, !P3 ;  /* 0x0000002a1f00780c */ /* 0x000fe20005f21670 */
[----:B------:R-:W-:Y:S01]  /*a73b0*/  FMUL R18, R154, UR27 ;  /* 0x0000001b9a127c20 */ /* 0x000fe20008400000 */
[----:B------:R-:W-:Y:S01]  /*a73c0*/  LOP3.LUT P2, RZ, R9, 0x4, RZ, 0xc0, !PT ;  /* 0x0000000409ff7812 */ /* 0x000fe2000784c0ff */
[----:B------:R-:W2:Y:S03]  /*a73d0*/  LDL.LU R154, [R1+0x10f8] ;  /* 0x0010f800019a7983 */ /* 0x000ea60000300800 */
[----:B------:R-:W-:Y:S01]  /*a73e0*/  F2FP.SATFINITE.E4M3.F32.PACK_AB_MERGE_C R18, RZ, R18, RZ ;  /* 0x00000012ff12723e */ /* 0x000fe200048070ff */
[----:B------:R-:W2:Y:S04]  /*a73f0*/  LDL.LU R205, [R1+0x10fc] ;  /* 0x0010fc0001cd7983 */ /* 0x000ea80000300800 */
[----:B------:R0:W-:Y:S02]  /*a7400*/  @!P4 STG.E.U8 desc[UR32][R16.64+0x28], R18 ;  /* 0x000028121000c986 */ /* 0x0001e4000c101120 */
[----:B0-----:R-:W0:Y:S01]  /*a7410*/  @!P1 LDC.64 R16, c[0x0][0x5c0] ;  /* 0x00017000ff109b82 */ /* 0x001e220000000a00 */
[----:B---3--:R-:W-:Y:S01]  /*a7420*/  FMUL R18, R33, UR27 ;  /* 0x0000001b21127c20 */ /* 0x008fe20008400000 */
[----:B------:R-:W-:Y:S01]  /*a7430*/  LOP3.LUT P6, RZ, R4, 0x80000000, RZ, 0xc0, !PT ;  /* 0x8000000004ff7812 */ /* 0x000fe200078cc0ff */
[----:B------:R-:W3:Y:S03]  /*a7440*/  LDL.LU R33, [R1+0x1100] ;  /* 0x0011000001217983 */ /* 0x000ee60000300800 */
[----:B------:R-:W-:-:S02]  /*a7450*/  F2FP.SATFINITE.E4M3.F32.PACK_AB_MERGE_C R18, RZ, R18, RZ ;  /* 0x00000012ff12723e */ /* 0x000fc400048070ff */
[----:B0-----:R-:W-:-:S05]  /*a7460*/  @!P1 IADD3 R16, P0, R194, R16, RZ ;  /* 0x00000010c2109210 */ /* 0x001fca0007f1e0ff */
[----:B------:R-:W-:-:S05]  /*a7470*/  @!P1 IMAD.X R17, R226, 0x1, R17, P0 ;  /* 0x00000001e2119824 */ /* 0x000fca00000e0611 */
[----:B------:R0:W-:Y:S02]  /*a7480*/  @!P1 STG.E.U8 desc[UR32][R16.64+0x29], R18 ;  /* 0x0000291210009986 */ /* 0x0001e4000c101120 */
[----:B0-----:R-:W-:-:S05]  /*a7490*/  FMUL R16, R153, UR27 ;  /* 0x0000001b99107c20 */ /* 0x001fca0008400000 */
[----:B------:R-:W-:Y:S02]  /*a74a0*/  F2FP.SATFINITE.E4M3.F32.PACK_AB_MERGE_C R16, RZ, R16, RZ ;  /* 0x00000010ff10723e */ /* 0x000fe400048070ff */
[----:B------:R-:W-:Y:S01]  /*a74b0*/  ISETP.LT.OR P1, PT, R31, 0x32, !P3 ;  /* 0x000000321f00780c */ /* 0x000fe20005f21670 */
[----:B----4-:R-:W-:-:S05]  /*a74c0*/  FMUL R18, R204, UR27 ;  /* 0x0000001bcc127c20 */ /* 0x010fca0008400000 */
[----:B------:R-:W-:Y:S01]  /*a74d0*/  F2FP.SATFINITE.E4M3.F32.PACK_AB_MERGE_C R18, RZ, R18, RZ ;  /* 0x00000012ff12723e */ /* 0x000fe200048070ff */
[----:B--2---:R0:W-:Y:S01]  /*a74e0*/  @!P2 STG.E.U8 desc[UR32][R128.64+0x30], R16 ;  /* 0x000030108000a986 */ /* 0x0041e2000c101120 */
[----:B------:R-:W-:Y:S01]  /*a74f0*/  ISETP.LT.OR P2, PT, R31, 0x31, !P3 ;  /* 0x000000311f00780c */ /* 0x000fe20005f41670 */
[----:B0-----:R-:W-:Y:S02]  /*a7500*/  FMUL R16, R155, UR27 ;  /* 0x0000001b9b107c20 */ /* 0x001fe40008400000 */
[----:B------:R-:W2:Y:S03]  /*a7510*/  LDL.LU R155, [R1+0x1104] ;  /* 0x00110400019b7983 */ /* 0x000ea60000300800 */
[----:B------:R-:W-:Y:S01]  /*a7520*/  F2FP.SATFINITE.E4M3.F32.PACK_AB_MERGE_C R16, RZ, R16, RZ ;  /* 0x00000010ff10723e */ /* 0x000fe200048070ff */
[----:B------:R-:W4:Y:S04]  /*a7530*/  LDL.LU R204, [R1+0x1108] ;  /* 0x0011080001cc7983 */ /* 0x000f280000300800 */
        /* <DEDUP_REMOVED lines=8> */
[----:B------:R-:W4:Y:S01]  /*a75c0*/  LDL.LU R107, [R1+0x1d44] ;  /* 0x001d4400016b7983 */ /* 0x000f220000300800 */
[----:B------:R-:W-:Y:S01]  /*a75d0*/  FMUL R18, R154, UR27 ;  /* 0x0000001b9a127c20 */ /* 0x000fe20008400000 */
        /* <DEDUP_REMOVED lines=9> */
[----:B------:R-:W-:Y:S01]  /*a7670*/  ISETP.LT.OR P5, PT, R31, 0x39, !P3 ;  /* 0x000000391f00780c */ /* 0x000fe20005fa1670 */
[----:B---3--:R-:W-:Y:S01]  /*a7680*/  FMUL R16, R33, UR27 ;  /* 0x0000001b21107c20 */ /* 0x008fe20008400000 */
[----:B------:R-:W-:Y:S01]  /*a7690*/  ISETP.LT.OR P1, PT, R31, 0x3a, !P3 ;  /* 0x0000003a1f00780c */ /* 0x000fe20005f21670 */
[----:B------:R-:W3:Y:S03]  /*a76a0*/  LDL.LU R33, [R1+0x1114] ;  /* 0x0011140001217983 */ /* 0x000ee60000300800 */
[----:B------:R-:W-:Y:S01]  /*a76b0*/  F2FP.SATFINITE.E4M3.F32.PACK_AB_MERGE_C R16, RZ, R16, RZ ;  /* 0x00000010ff10723e */ /* 0x000fe200048070ff */
[----:B--2---:R-:W-:Y:S02]  /*a76c0*/  FMUL R18, R155, UR27 ;  /* 0x0000001b9b127c20 */ /* 0x004fe40008400000 */
[----:B------:R-:W2:Y:S03]  /*a76d0*/  LDL.LU R155, [R1+0x1118] ;  /* 0x00111800019b7983 */ /* 0x000ea60000300800 */
[----:B------:R-:W-:Y:S01]  /*a76e0*/  F2FP.SATFINITE.E4M3.F32.PACK_AB_MERGE_C R18, RZ, R18, RZ ;  /* 0x00000012ff12723e */ /* 0x000fe200048070ff */
[----:B----4-:R0:W-:Y:S02]  /*a76f0*/  @!P4 STG.E.U8 desc[UR32][R106.64+0x39], R16 ;  /* 0x000039106a00c986 */ /* 0x0101e4000c101120 */
[----:B0-----:R-:W0:Y:S02]  /*a7700*/  @!P5 LDC.64 R16, c[0x0][0x5c0] ;  /* 0x00017000ff10db82 */ /* 0x001e240000000a00 */
[----:B0-----:R-:W-:-:S05]  /*a7710*/  @!P5 IADD3 R16, P0, R196, R16, RZ ;  /* 0x00000010c410d210 */ /* 0x001fca0007f1e0ff */
[----:B------:R-:W-:-:S05]  /*a7720*/  @!P5 IMAD.X R17, R197, 0x1, R17, P0 ;  /* 0x00000001c511d824 */ /* 0x000fca00000e0611 */
[----:B------:R0:W-:Y:S02]  /*a7730*/  @!P5 STG.E.U8 desc[UR32][R16.64+0x38], R18 ;  /* 0x000038121000d986 */ /* 0x0001e4000c101120 */
[----:B0-----:R-:W0:Y:S02]  /*a7740*/  @!P1 LDC.64 R16, c[0x0][0x5c0] ;  /* 0x00017000ff109b82 */ /* 0x001e240000000a00 */
[----:B0-----:R-:W-:Y:S02]  /*a7750*/  @!P1 IADD3 R16, P0, R104, R16, RZ ;  /* 0x0000001068109210 */ /* 0x001fe40007f1e0ff */
[----:B------:R-:W4:Y:S03]  /*a7760*/  LDL.LU R104, [R1+0x1d40] ;  /* 0x001d400001687983 */ /* 0x000f260000300800 */
[----:B------:R-:W-:Y:S02]  /*a7770*/  @!P1 IMAD.X R17, R105, 0x1, R17, P0 ;  /* 0x0000000169119824 */ /* 0x000fe400000e0611 */
[----:B------:R-:W4:Y:S01]  /*a7780*/  LDL.LU R105, [R1+0x1d3c] ;  /* 0x001d3c0001697983 */ /* 0x000f220000300800 */
        /* <DEDUP_REMOVED lines=14> */
[----:B----4-:R0:W-:Y:S02]  /*a7870*/  @!P2 STG.E.U8 desc[UR32][R104.64+0x41], R16 ;  /* 0x000041106800a986 */ /* 0x0101e4000c101120 */
[----:B0-----:R-:W0:Y:S02]  /*a7880*/  @!P6 LDC.64 R16, c[0x0][0x5c0] ;  /* 0x00017000ff10eb82 */ /* 0x001e240000000a00 */
[----:B0-----:R-:W-:-:S05]  /*a7890*/  @!P6 IADD3 R16, P0, R187, R16, RZ ;  /* 0x00000010bb10e210 */ /* 0x001fca0007f1e0ff */
[----:B------:R-:W-:Y:S02]  /*a78a0*/  @!P6 IMAD.X R17, R103, 0x1, R17, P0 ;  /* 0x000000016711e824 */ /* 0x000fe400000e0611 */
[----:B------:R-:W4:Y:S01]  /*a78b0*/  LDL.LU R103, [R1+0x1d38] ;  /* 0x001d380001677983 */ /* 0x000f220000300800 */
[----:B------:R-:W-:Y:S01]  /*a78c0*/  ISETP.LT.OR P1, PT, R31, 0x42, !P3 ;  /* 0x000000421f00780c */ /* 0x000fe20005f21670 */
[----:B---3--:R-:W-:Y:S01]  /*a78d0*/  FMUL R18, R33, UR27 ;  /* 0x0000001b21127c20 */ /* 0x008fe20008400000 */
[C---:B------:R-:W-:Y:S01]  /*a78e0*/  LOP3.LUT P4, RZ, R4.reuse, 0x1000000, RZ, 0xc0, !PT ;  /* 0x0100000004ff7812 */ /* 0x040fe2000788c0ff */
[----:B------:R-:W3:Y:S03]  /*a78f0*/  LDL.LU R33, [R1+0x1128] ;  /* 0x0011280001217983 */ /* 0x000ee60000300800 */
[----:B------:R-:W-:Y:S01]  /*a7900*/  F2FP.SATFINITE.E4M3.F32.PACK_AB_MERGE_C R18, RZ, R18, RZ ;  /* 0x00000012ff12723e */ /* 0x000fe200048070ff */
[----:B------:R-:W3:Y:S04]  /*a7910*/  LDL.LU R153, [R1+0x112c] ;  /* 0x00112c0001997983 */ /* 0x000ee80000300800 */
        /* <DEDUP_REMOVED lines=14> */
[----:B----4-:R0:W-:Y:S01]  /*a7a00*/  @!P4 STG.E.U8 desc[UR32][R102.64+0x48], R16 ;  /* 0x000048106600c986 */ /* 0x0101e2000c101120 */
[----:B------:R-:W-:Y:S01]  /*a7a10*/  ISETP.LT.OR P4, PT, R31, 0x49, !P3 ;  /* 0x000000491f00780c */ /* 0x000fe20005f81670 */
[----:B0-----:R-:W-:Y:S02]  /*a7a20*/  FMUL R16, R204, UR27 ;  /* 0x0000001bcc107c20 */ /* 0x001fe40008400000 */
[----:B------:R-:W4:Y:S03]  /*a7a30*/  LDL.LU R204, [R1+0x1134] ;  /* 0x0011340001cc7983 */ /* 0x000f260000300800 */
        /* <DEDUP_REMOVED lines=11> */
[----:B---3--:R-:W-:Y:S01]  /*a7af0*/  FMUL R18, R33, UR27 ;  /* 0x0000001b21127c20 */ /* 0x008fe20008400000 */
        /* <DEDUP_REMOVED lines=9> */
[----:B------:R-:W-:Y:S01]  /*a7b90*/  ISETP.LT.OR P2, PT, R31, 0x51, !P3 ;  /* 0x000000511f00780c */ /* 0x000fe20005f41670 */
[----:B--2---:R-:W-:Y:S01]  /*a7ba0*/  FMUL R16, R155, UR27 ;  /* 0x0000001b9b107c20 */ /* 0x004fe20008400000 */
[----:B------:R-:W-:Y:S01]  /*a7bb0*/  ISETP.LT.OR P1, PT, R31, 0x52, !P3 ;  /* 0x000000521f00780c */ /* 0x000fe20005f21670 */
[----:B------:R-:W2:Y:S03]  /*a7bc0*/  LDL.LU R155, [R1+0x1144] ;  /* 0x00114400019b7983 */ /* 0x000ea60000300800 */
[----:B------:R-:W-:Y:S01]  /*a7bd0*/  F2FP.SATFINITE.E4M3.F32.PACK_AB_MERGE_C R16, RZ, R16, RZ ;  /* 0x00000010ff10723e */ /* 0x000fe200048070ff */
[----:B----4-:R-:W-:Y:S02]  /*a7be0*/  FMUL R18, R204, UR27 ;  /* 0x0000001bcc127c20 */ /* 0x010fe40008400000 */
[----:B------:R-:W4:Y:S03]  /*a7bf0*/  LDL.LU R204, [R1+0x1148] ;  /* 0x0011480001cc7983 */ /* 0x000f260000300800 */
        /* <DEDUP_REMOVED lines=14> */
[----:B------:R-:W4:Y:S01]  /*a7ce0*/  LDL.LU R153, [R1+0x114c] ;  /* 0x00114c0001997983 */ /* 0x000f220000300800 */
[----:B------:R-:W-:-:S03]  /*a7cf0*/  F2FP.SATFINITE.E4M3.F32.PACK_AB_MERGE_C R18, RZ, R18, RZ ;  /* 0x00000012ff12723e */ /* 0x000fc600048070ff */
[----:B------:R-:W4:Y:S04]  /*a7d00*/  LDL.LU R154, [R1+0x1150] ;  /* 0x00115000019a7983 */ /* 0x000f280000300800 */
[----:B------:R3:W-:Y:S02]  /*a7d10*/  @!P1 STG.E.U8 desc[UR32][R16.64+0x51], R18 ;  /* 0x0000511210009986 */ /* 0x0007e4000c101120 */
[----:B---3--:R-:W-:-:S05]  /*a7d20*/  FMUL R16, R205, UR27 ;  /* 0x0000001bcd107c20 */ /* 0x008fca0008400000 */
[----:B------:R-:W-:-:S05]  /*a7d30*/  F2FP.SATFINITE.E4M3.F32.PACK_AB_MERGE_C R16, RZ, R16, RZ ;  /* 0x00000010ff10723e */ /* 0x000fca00048070ff */
[----:B------:R0:W-:Y:S01]  /*a7d40*/  @!P5 STG.E.U8 desc[UR32][R86.64+0x58], R16 ;  /* 0x000058105600d986 */ /* 0x0001e2000c101120 */
[----:B------:R-:W-:Y:S01]  /*a7d50*/  ISETP.LT.OR P5, PT, R31, 0x59, !P3 ;  /* 0x000000591f00780c */ /* 0x000fe20005fa1670 */
[----:B0-----:R-:W-:Y:S02]  /*a7d60*/  FMUL R16, R33, UR27 ;  /* 0x0000001b21107c20 */ /* 0x001fe40008400000 */
[----:B------:R-:W3:Y:S03]  /*a7d70*/  LDL.LU R33, [R1+0x1154] ;  /* 0x0011540001217983 */ /* 0x000ee60000300800 */
        /* <DEDUP_REMOVED lines=14> */
[----:B----4-:R-:W-:Y:S01]  /*a7e60*/  FMUL R18, R204, UR27 ;  /* 0x0000001bcc127c20 */ /* 0x010fe20008400000 */
[----:B------:R-:W-:Y:S01]  /*a7e70*/  LOP3.LUT P2, RZ, R4, 0x2000, RZ, 0xc0, !PT ;  /* 0x0000200004ff7812 */ /* 0x000fe2000784c0ff */
[----:B------:R-:W4:Y:S03]  /*a7e80*/  LDL.LU R204, [R1+0x1160] ;  /* 0x0011600001cc7983 */ /* 0x000f260000300800 */
[----:B------:R-:W-:-:S02]  /*a7e90*/  F2FP.SATFINITE.E4M3.F32.PACK_AB_MERGE_C R18, RZ, R18, RZ ;  /* 0x00000012ff12723e */ /* 0x000fc400048070ff */
[----:B0-----:R-:W-:-:S05]  /*a7ea0*/  @!P1 IADD3 R16, P0, R180, R16, RZ ;  /* 0x00000010b4109210 */ /* 0x001fca0007f1e0ff */
[----:B------:R-:W-:-:S05]  /*a7eb0*/  @!P1 IMAD.X R17, R224, 0x1, R17, P0 ;  /* 0x00000001e0119824 */ /* 0x000fca00000e0611 */
[----:B------:R0:W-:Y:S02]  /*a7ec0*/  @!P1 STG.E.U8 desc[UR32][R16.64+0x59], R18 ;  /* 0x0000591210009986 */ /* 0x0001e4000c101120 */
[----:B0-----:R-:W-:-:S05]  /*a7ed0*/  FMUL R16, R153, UR27 ;  /* 0x0000001b99107c20 */ /* 0x001fca0008400000 */
[----:B------:R-:W-:Y:S02]  /*a7ee0*/  F2FP.SATFINITE.E4M3.F32.PACK_AB_MERGE_C R16, RZ, R16, RZ ;  /* 0x00000010ff10723e */ /* 0x000fe400048070ff */
[----:B------:R-:W-:Y:S01]  /*a7ef0*/  ISETP.LT.OR P1, PT, R31, 0x62, !P3 ;  /* 0x000000621f00780c */ /* 0x000fe20005f21670 */
[----:B---3--:R-:W-:-:S05]  /*a7f00*/  FMUL R18, R33, UR27 ;  /* 0x0000001b21127c20 */ /* 0x008fca0008400000 */
[----:B------:R-:W-:Y:S01]  /*a7f10*/  F2FP.SATFINITE.E4M3.F32.PACK_AB_MERGE_C R18, RZ, R18, RZ ;  /* 0x00000012ff12723e */ /* 0x000fe200048070ff */
[----:B--2---:R0:W-:Y:S01]  /*a7f20*/  @!P6 STG.E.U8 desc[UR32][R82.64+0x60], R16 ;  /* 0x000060105200e986 */ /* 0x0041e2000c101120 */
        /* <DEDUP_REMOVED lines=61> */
[----:B----4-:R-:W-:Y:S01]  /*a8300*/  FMUL R18, R204, UR27 ;  /* 0x0000001bcc127c20 */ /* 0x010fe20008400000 */
[----:B------:R-:W-:Y:S02]  /*a8310*/  ISETP.LT.OR P1, PT, R31, 0x72, !P3 ;  /* 0x000000721f00780c */ /* 0x000fe40005f21670 */
[----:B------:R-:W4:Y:S02]  /*a8320*/  LDL.LU R204, [R1+0x1188] ;  /* 0x0011880001cc7983 */ /* 0x000f240000300800 */
[----:B------:R-:W-:Y:S02]  /*a8330*/  F2FP.SATFINITE.E4M3.F32.PACK_AB_MERGE_C R18, RZ, R18, RZ ;  /* 0x00000012ff12723e */ /* 0x000fe400048070ff */
[----:B------:R-:W4:Y:S04]  /*a8340*/  LDL.LU R153, [R1+0x118c] ;  /* 0x00118c0001997983 */ /* 0x000f280000300800 */
[----:B------:R0:W-:Y:S03]  /*a8350*/  @!P2 STG.E.U8 desc[UR32][R16.64+0x70], R18 ;  /* 0x000070121000a986 */ /* 0x0001e6000c101120 */
[----:B0-----:R-:W0:Y:S01]  /*a8360*/  @!P1 LDC.64 R16, c[0x0][0x5c0] ;  /* 0x00017000ff109b82 */ /* 0x001e220000000a00 */
[----:B--2---:R-:W-:-:S02]  /*a8370*/  FMUL R18, R154, UR27 ;  /* 0x0000001b9a127c20 */ /* 0x004fc40008400000 */
[----:B------:R-:W2:Y:S03]  /*a8380*/  LDL.LU R154, [R1+0x1190] ;  /* 0x00119000019a7983 */ /* 0x000ea60000300800 */
[----:B------:R-:W-:Y:S02]  /*a8390*/  F2FP.SATFINITE.E4M3.F32.PACK_AB_MERGE_C R18, RZ, R18, RZ ;  /* 0x00000012ff12723e */ /* 0x000fe400048070ff */
[----:B------:R-:W-:Y:S02]  /*a83a0*/  LOP3.LUT P5, RZ, R4, 0x40, RZ, 0xc0, !PT ;  /* 0x0000004004ff7812 */ /* 0x000fe400078ac0ff */
[----:B0-----:R-:W-:-:S05]  /*a83b0*/  @!P1 IADD3 R16, P0, R178, R16, RZ ;  /* 0x00000010b2109210 */ /* 0x001fca0007f1e0ff */
[----:B------:R-:W-:-:S05]  /*a83c0*/  @!P1 IMAD.X R17, R218, 0x1, R17, P0 ;  /* 0x00000001da119824 */ /* 0x000fca00000e0611 */
[----:B------:R0:W-:Y:S02]  /*a83d0*/  @!P1 STG.E.U8 desc[UR32][R16.64+0x71], R18 ;  /* 0x0000711210009986 */ /* 0x0001e4000c101120 */
[----:B0-----:R-:W-:-:S05]  /*a83e0*/  FMUL R16, R205, UR27 ;  /* 0x0000001bcd107c20 */ /* 0x001fca0008400000 */
[----:B------:R-:W-:Y:S02]  /*a83f0*/  F2FP.SATFINITE.E4M3.F32.PACK_AB_MERGE_C R16, RZ, R16, RZ ;  /* 0x00000010ff10723e */ /* 0x000fe400048070ff */
[----:B------:R-:W-:Y:S02]  /*a8400*/  LOP3.LUT P4, RZ, R4, 0x8, RZ, 0xc0, !PT ;  /* 0x0000000804ff7812 */ /* 0x000fe4000788c0ff */
[----:B------:R-:W-:Y:S01]  /*a8410*/  ISETP.LT.OR P1, PT, R31, 0x7a, !P3 ;  /* 0x0000007a1f00780c */ /* 0x000fe20005f21670 */
[----:B------:R-:W-:-:S05]  /*a8420*/  FMUL R18, R155, UR27 ;  /* 0x0000001b9b127c20 */ /* 0x000fca0008400000 */
[----:B------:R-:W-:Y:S01]  /*a8430*/  F2FP.SATFINITE.E4M3.F32.PACK_AB_MERGE_C R18, RZ, R18, RZ ;  /* 0x00000012ff12723e */ /* 0x000fe200048070ff */
[----:B---3--:R0:W-:Y:S02]  /*a8440*/  @!P5 STG.E.U8 desc[UR32][R54.64+0x78], R16 ;  /* 0x000078103600d986 */ /* 0x0081e4000c101120 */
[----:B0-----:R-:W-:Y:S02]  /*a8450*/  FMUL R16, R33, UR27 ;  /* 0x0000001b21107c20 */ /* 0x001fe40008400000 */
[----:B------:R-:W3:Y:S01]  /*a8460*/  LDL.LU R33, [R1+0x1194] ;  /* 0x0011940001217983 */ /* 0x000ee20000300800 */
[----:B------:R-:W-:Y:S02]  /*a8470*/  ISETP.LT.OR P5, PT, R31, 0x79, !P3 ;  /* 0x000000791f00780c */ /* 0x000fe40005fa1670 */
[----:B------:R-:W-:Y:S01]  /*a8480*/  F2FP.SATFINITE.E4M3.F32.PACK_AB_MERGE_C R16, RZ, R16, RZ ;  /* 0x00000010ff10723e */ /* 0x000fe200048070ff */
[----:B------:R-:W3:Y:S04]  /*a8490*/  LDL.LU R155, [R1+0x1198] ;  /* 0x00119800019b7983 */ /* 0x000ee80000300800 */
[----:B------:R0:W-:Y:S01]  /*a84a0*/  @!P4 STG.E.U8 desc[UR32][R42.64+0x79], R16 ;  /* 0x000079102a00c986 */ /* 0x0001e2000c101120 */
[----:B------:R-:W-:-:S02]  /*a84b0*/  LOP3.LUT P6, RZ, R4, 0x4, RZ, 0xc0, !PT ;  /* 0x0000000404ff7812 */ /* 0x000fc400078cc0ff */
[----:B------:R-:W-:Y:S01]  /*a84c0*/  LOP3.LUT P2, RZ, R4, 0x2, RZ, 0xc0, !PT ;  /* 0x0000000204ff7812 */ /* 0x000fe2000784c0ff */
[----:B------:R-:W3:Y:S02]  /*a84d0*/  LDL.LU R205, [R1+0x119c] ;  /* 0x00119c0001cd7983 */ /* 0x000ee40000300800 */
[----:B0-----:R-:W0:Y:S02]  /*a84e0*/  @!P5 LDC.64 R16, c[0x0][0x5c0] ;  /* 0x00017000ff10db82 */ /* 0x001e240000000a00 */
[----:B0-----:R-:W-:-:S05]  /*a84f0*/  @!P5 IADD3 R16, P0, R203, R16, RZ ;  /* 0x00000010cb10d210 */ /* 0x001fca0007f1e0ff */
[----:B------:R-:W-:-:S05]  /*a8500*/  @!P5 IMAD.X R17, R219, 0x1, R17, P0 ;  /* 0x00000001db11d824 */ /* 0x000fca00000e0611 */
[----:B------:R0:W-:Y:S02]  /*a8510*/  @!P5 STG.E.U8 desc[UR32][R16.64+0x78], R18 ;  /* 0x000078121000d986 */ /* 0x0001e4000c101120 */
[----:B0-----:R-:W0:Y:S01]  /*a8520*/  @!P1 LDC.64 R16, c[0x0][0x5c0] ;  /* 0x00017000ff109b82 */ /* 0x001e220000000a00 */
[----:B----4-:R-:W-:Y:S02]  /*a8530*/  FMUL R18, R204, UR27 ;  /* 0x0000001bcc127c20 */ /* 0x010fe40008400000 */
[----:B------:R-:W4:Y:S03]  /*a8540*/  LDL.LU R204, [R1+0x11a0] ;  /* 0x0011a00001cc7983 */ /* 0x000f260000300800 */
[----:B------:R-:W-:Y:S02]  /*a8550*/  F2FP.SATFINITE.E4M3.F32.PACK_AB_MERGE_C R18, RZ, R18, RZ ;  /* 0x00000012ff12723e */ /* 0x000fe400048070ff */
[----:B0-----:R-:W-:-:S05]  /*a8560*/  @!P1 IADD3 R16, P0, R19, R16, RZ ;  /* 0x0000001013109210 */ /* 0x001fca0007f1e0ff */
[----:B------:R-:W-:-:S05]  /*a8570*/  @!P1 IMAD.X R17, R206, 0x1, R17, P0 ;  /* 0x00000001ce119824 */ /* 0x000fca00000e0611 */
        /* <DEDUP_REMOVED lines=8> */
[----:B------:R-:W-:-:S05]  /*a8600*/  F2FP.SATFINITE.E4M3.F32.PACK_AB_MERGE_C R16, RZ, R16, RZ ;  /* 0x00000010ff10723e */ /* 0x000fca00048070ff */
[----:B------:R0:W-:Y:S02]  /*a8610*/  @!P2 STG.E.U8 desc[UR32][R40.64+0x81], R16 ;  /* 0x000081102800a986 */ /* 0x0001e4000c101120 */
[----:B0-----:R-:W0:Y:S02]  /*a8620*/  @!P6 LDC.64 R16, c[0x0][0x5c0] ;  /* 0x00017000ff10eb82 */ /* 0x001e240000000a00 */
[----:B0-----:R-:W-:-:S05]  /*a8630*/  @!P6 IADD3 R16, P0, R176, R16, RZ ;  /* 0x00000010b010e210 */ /* 0x001fca0007f1e0ff */
[----:B------:R-:W-:Y:S02]  /*a8640*/  @!P6 IMAD.X R17, R177, 0x1, R17, P0 ;  /* 0x00000001b111e824 */ /* 0x000fe400000e0611 */
[----:B---3--:R-:W-:Y:S02]  /*a8650*/  FMUL R18, R33, UR27 ;  /* 0x0000001b21127c20 */ /* 0x008fe40008400000 */
[----:B------:R-:W3:Y:S03]  /*a8660*/  LDL.LU R33, [R1+0x11a8] ;  /* 0x0011a80001217983 */ /* 0x000ee60000300800 */
[----:B------:R-:W-:-:S05]  /*a8670*/  F2FP.SATFINITE.E4M3.F32.PACK_AB_MERGE_C R18, RZ, R18, RZ ;  /* 0x00000012ff12723e */ /* 0x000fca00048070ff */
        /* <DEDUP_REMOVED lines=17> */
[----:B----4-:R-:W-:Y:S02]  /*a8790*/  FMUL R16, R204, UR27 ;  /* 0x0000001bcc107c20 */ /* 0x010fe40008400000 */
        /* <DEDUP_REMOVED lines=91> */
[----:B------:R-:W-:Y:S01]  /*a8d50*/  LOP3.LUT P4, RZ, R3, 0x1000000, RZ, 0xc0, !PT ;  /* 0x0100000003ff7812 */ /* 0x000fe2000788c0ff */
        /* <DEDUP_REMOVED lines=21> */
[----:B------:R-:W-:-:S05]  /*a8eb0*/  F2FP.SATFINITE.E4M3.F32.PACK_AB_MERGE_C R16, RZ, R16, RZ ;  /* 0x00000010ff10723e */ /* 0x000fca00048070ff */
[----:B------:R0:W-:Y:S02]  /*a8ec0*/  @!P5 STG.E.U8 desc[UR32][R44.64+0xa9], R16 ;  /* 0x0000a9102c00d986 */ /* 0x0001e4000c101120 */
[----:B0-----:R-:W0:Y:S02]  /*a8ed0*/  @!P4 LDC.64 R16, c[0x0][0x5c0] ;  /* 0x00017000ff10cb82 */ /* 0x001e240000000a00 */
[----:B0-----:R-:W-:-:S05]  /*a8ee0*/  @!P4 IADD3 R16, P0, R223, R16, RZ ;  /* 0x00000010df10c210 */ /* 0x001fca0007f1e0ff */
[----:B------:R-:W-:Y:S02]  /*a8ef0*/  @!P4 IMAD.X R17, R65, 0x1, R17, P0 ;  /* 0x000000014111c824 */ /* 0x000fe400000e0611 */
[----:B------:R-:W2:Y:S04]  /*a8f00*/  LDL.LU R65, [R1+0x1cf8] ;  /* 0x001cf80001417983 */ /* 0x000ea80000300800 */
[----:B------:R0:W-:Y:S04]  /*a8f10*/  @!P4 STG.E.U8 desc[UR32][R16.64+0xa8], R18 ;  /* 0x0000a8121000c986 */ /* 0x0001e8000c101120 */
[----:B------:R-:W2:Y:S01]  /*a8f20*/  LDL.LU R154, [R1+0x11f8] ;  /* 0x0011f800019a7983 */ /* 0x000ea20000300800 */
[----:B0-----:R-:W0:Y:S02]  /*a8f30*/  @!P1 LDC.64 R16, c[0x0][0x5c0] ;  /* 0x00017000ff109b82 */ /* 0x001e240000000a00 */
[----:B0-----:R-:W-:-:S05]  /*a8f40*/  @!P1 IADD3 R16, P0, R237, R16, RZ ;  /* 0x00000010ed109210 */ /* 0x001fca0007f1e0ff */
[----:B------:R-:W-:Y:S02]  /*a8f50*/  @!P1 IMAD.X R17, R63, 0x1, R17, P0 ;  /* 0x000000013f119824 */ /* 0x000fe400000e0611 */
[----:B------:R-:W2:Y:S01]  /*a8f60*/  LDL.LU R63, [R1+0x1cf4] ;  /* 0x001cf400013f7983 */ /* 0x000ea20000300800 */
        /* <DEDUP_REMOVED lines=49> */
[C---:B------:R-:W-:Y:S01]  /*a9280*/  LOP3.LUT P6, RZ, R3.reuse, 0x40000, RZ, 0xc0, !PT ;  /* 0x0004000003ff7812 */ /* 0x040fe200078cc0ff */
        /* <DEDUP_REMOVED lines=21> */
[----:B------:R-:W-:-:S05]  /*a93e0*/  F2FP.SATFINITE.E4M3.F32.PACK_AB_MERGE_C R16, RZ, R16, RZ ;  /* 0x00000010ff10723e */ /* 0x000fca00048070ff */
[----:B------:R0:W-:Y:S02]  /*a93f0*/  @!P2 STG.E.U8 desc[UR32][R78.64+0xc1], R16 ;  /* 0x0000c1104e00a986 */ /* 0x0001e4000c101120 */
[----:B0-----:R-:W0:Y:S02]  /*a9400*/  @!P6 LDC.64 R16, c[0x0][0x5c0] ;  /* 0x00017000ff10eb82 */ /* 0x001e240000000a00 */
[----:B0-----:R-:W-:-:S05]  /*a9410*/  @!P6 IADD3 R16, P0, R208, R16, RZ ;  /* 0x00000010d010e210 */ /* 0x001fca0007f1e0ff */
[----:B------:R-:W-:Y:S02]  /*a9420*/  @!P6 IMAD.X R17, R85, 0x1, R17, P0 ;  /* 0x000000015511e824 */ /* 0x000fe400000e0611 */
[----:B------:R-:W3:Y:S04]  /*a9430*/  LDL.LU R85, [R1+0x1ce4] ;  /* 0x001ce40001557983 */ /* 0x000ee80000300800 */
[----:B------:R0:W-:Y:S04]  /*a9440*/  @!P6 STG.E.U8 desc[UR32][R16.64+0xc0], R18 ;  /* 0x0000c0121000e986 */ /* 0x0001e8000c101120 */
[----:B------:R-:W4:Y:S04]  /*a9450*/  LDL.LU R153, [R1+0x1228] ;  /* 0x0012280001997983 */ /* 0x000f280000300800 */
[----:B------:R-:W4:Y:S01]  /*a9460*/  LDL.LU R33, [R1+0x122c] ;  /* 0x00122c0001217983 */ /* 0x000f220000300800 */
        /* <DEDUP_REMOVED lines=8> */
[----:B------:R-:W-:-:S05]  /*a94f0*/  F2FP.SATFINITE.E4M3.F32.PACK_AB_MERGE_C R18, RZ, R18, RZ ;  /* 0x00000012ff12723e */ /* 0x000fca00048070ff */
[----:B------:R0:W-:Y:S02]  /*a9500*/  @!P1 STG.E.U8 desc[UR32][R16.64+0xc1], R18 ;  /* 0x0000c11210009986 */ /* 0x0001e4000c101120 */
[----:B0-----:R-:W-:-:S05]  /*a9510*/  FMUL R16, R205, UR27 ;  /* 0x0000001bcd107c20 */ /* 0x001fca0008400000 */
[----:B------:R-:W-:Y:S02]  /*a9520*/  F2FP.SATFINITE.E4M3.F32.PACK_AB_MERGE_C R16, RZ, R16, RZ ;  /* 0x00000010ff10723e */ /* 0x000fe400048070ff */
[----:B------:R-:W-:Y:S01]  /*a9530*/  ISETP.LT.OR P1, PT, R31, 0xca, !P3 ;  /* 0x000000ca1f00780c */ /* 0x000fe20005f21670 */
[----:B--2---:R-:W-:-:S05]  /*a9540*/  FMUL R18, R154, UR27 ;  /* 0x0000001b9a127c20 */ /* 0x004fca0008400000 */
[----:B------:R-:W-:Y:S01]  /*a9550*/  F2FP.SATFINITE.E4M3.F32.PACK_AB_MERGE_C R18, RZ, R18, RZ ;  /* 0x00000012ff12723e */ /* 0x000fe200048070ff */
[----:B---3--:R4:W-:Y:S01]  /*a9560*/  @!P4 STG.E.U8 desc[UR32][R84.64+0xc8], R16 ;  /* 0x0000c8105400c986 */ /* 0x0089e2000c101120 */
[----:B------:R-:W-:Y:S01]  /*a9570*/  ISETP.LT.OR P4, PT, R31, 0xc9, !P3 ;  /* 0x000000c91f00780c */ /* 0x000fe20005f81670 */
[----:B----4-:R-:W-:Y:S02]  /*a9580*/  FMUL R16, R204, UR27 ;  /* 0x0000001bcc107c20 */ /* 0x010fe40008400000 */
        /* <DEDUP_REMOVED lines=16> */
[----:B------:R-:W3:Y:S01]  /*a9690*/  LDL.LU R154, [R1+0x123c] ;  /* 0x00123c00019a7983 */ /* 0x000ee20000300800 */
[----:B------:R-:W-:-:S05]  /*a96a0*/  F2FP.SATFINITE.E4M3.F32.PACK_AB_MERGE_C R18, RZ, R18, RZ ;  /* 0x00000012ff12723e */ /* 0x000fca00048070ff */
[----:B------:R0:W-:Y:S02]  /*a96b0*/  @!P1 STG.E.U8 desc[UR32][R16.64+0xc9], R18 ;  /* 0x0000c91210009986 */ /* 0x0001e4000c101120 */
[----:B0-----:R-:W-:Y:S02]  /*a96c0*/  FMUL R16, R33, UR27 ;  /* 0x0000001b21107c20 */ /* 0x001fe40008400000 */
[----:B------:R-:W3:Y:S03]  /*a96d0*/  LDL.LU R33, [R1+0x1240] ;  /* 0x0012400001217983 */ /* 0x000ee60000300800 */
[----:B------:R-:W-:-:S05]  /*a96e0*/  F2FP.SATFINITE.E4M3.F32.PACK_AB_MERGE_C R16, RZ, R16, RZ ;  /* 0x00000010ff10723e */ /* 0x000fca00048070ff */
[----:B------:R0:W-:Y:S01]  /*a96f0*/  @!P2 STG.E.U8 desc[UR32][R96.64+0xd0], R16 ;  /* 0x0000d0106000a986 */ /* 0x0001e2000c101120 */
[----:B------:R-:W-:Y:S01]  /*a9700*/  ISETP.LT.OR P2, PT, R31, 0xd1, !P3 ;  /* 0x000000d11f00780c */ /* 0x000fe20005f41670 */
[----:B0-----:R-:W-:Y:S02]  /*a9710*/  FMUL R16, R155, UR27 ;  /* 0x0000001b9b107c20 */ /* 0x001fe40008400000 */
[----:B------:R-:W3:Y:S03]  /*a9720*/  LDL.LU R155, [R1+0x1244] ;  /* 0x00124400019b7983 */ /* 0x000ee60000300800 */
[----:B------:R-:W-:-:S05]  /*a9730*/  F2FP.SATFINITE.E4M3.F32.PACK_AB_MERGE_C R16, RZ, R16, RZ ;  /* 0x00000010ff10723e */ /* 0x000fca00048070ff */
[----:B----4-:R0:W-:Y:S02]  /*a9740*/  @!P6 STG.E.U8 desc[UR32][R94.64+0xd1], R16 ;  /* 0x0000d1105e00e986 */ /* 0x0101e4000c101120 */
[----:B0-----:R-:W0:Y:S02]  /*a9750*/  @!P2 LDC.64 R16, c[0x0][0x5c0] ;  /* 0x00017000ff10ab82 */ /* 0x001e240000000a00 */
[----:B0-----:R-:W-:-:S05]  /*a9760*/  @!P2 IADD3 R16, P0, R163, R16, RZ ;  /* 0x00000010a310a210 */ /* 0x001fca0007f1e0ff */
[----:B------:R-:W-:Y:S02]  /*a9770*/  @!P2 IMAD.X R17, R101, 0x1, R17, P0 ;  /* 0x000000016511a824 */ /* 0x000fe400000e0611 */
[----:B------:R-:W4:Y:S01]  /*a9780*/  LDL.LU R101, [R1+0x1cd4] ;  /* 0x001cd40001657983 */ /* 0x000f220000300800 */
[----:B------:R-:W-:Y:S01]  /*a9790*/  ISETP.LT.OR P1, PT, R31, 0xd2, !P3 ;  /* 0x000000d21f00780c */ /* 0x000fe20005f21670 */
[----:B--2---:R-:W-:Y:S01]  /*a97a0*/  FMUL R18, R204, UR27 ;  /* 0x0000001bcc127c20 */ /* 0x004fe20008400000 */
[----:B------:R-:W-:Y:S01]  /*a97b0*/  LOP3.LUT P5, RZ, R3, 0x1000, RZ, 0xc0, !PT ;  /* 0x0000100003ff7812 */ /* 0x000fe200078ac0ff */
[----:B------:R-:W2:Y:S03]  /*a97c0*/  LDL.LU R204, [R1+0x1248] ;  /* 0x0012480001cc7983 */ /* 0x000ea60000300800 */
[----:B------:R-:W-:Y:S01]  /*a97d0*/  F2FP.SATFINITE.E4M3.F32.PACK_AB_MERGE_C R18, RZ, R18, RZ ;  /* 0x00000012ff12723e */ /* 0x000fe200048070ff */
[----:B------:R-:W2:Y:S04]  /*a97e0*/  LDL.LU R153, [R1+0x124c] ;  /* 0x00124c0001997983 */ /* 0x000ea80000300800 */
[----:B------:R0:W-:Y:S02]  /*a97f0*/  @!P2 STG.E.U8 desc[UR32][R16.64+0xd0], R18 ;  /* 0x0000d0121000a986 */ /* 0x0001e4000c101120 */
[----:B0-----:R-:W0:Y:S01]  /*a9800*/  @!P1 LDC.64 R16, c[0x0][0x5c0] ;  /* 0x00017000ff109b82 */ /* 0x001e220000000a00 */
[----:B---3--:R-:W-:-:S05]  /*a9810*/  FMUL R18, R205, UR27 ;  /* 0x0000001bcd127c20 */ /* 0x008fca0008400000 */
[----:B------:R-:W-:Y:S02]  /*a9820*/  F2FP.SATFINITE.E4M3.F32.PACK_AB_MERGE_C R18, RZ, R18, RZ ;  /* 0x00000012ff12723e */ /* 0x000fe400048070ff */
[----:B0-----:R-:W-:-:S05]  /*a9830*/  @!P1 IADD3 R16, P0, R162, R16, RZ ;  /* 0x00000010a2109210 */ /* 0x001fca0007f1e0ff */
[----:B------:R-:W-:-:S05]  /*a9840*/  @!P1 IMAD.X R17, R190, 0x1, R17, P0 ;  /* 0x00000001be119824 */ /* 0x000fca00000e0611 */
[----:B------:R0:W-:Y:S01]  /*a9850*/  @!P1 STG.E.U8 desc[UR32][R16.64+0xd1], R18 ;  /* 0x0000d11210009986 */ /* 0x0001e2000c101120 */
[----:B------:R-:W-:Y:S02]  /*a9860*/  LOP3.LUT P4, RZ, R3, 0x800, RZ, 0xc0, !PT ;  /* 0x0000080003ff7812 */ /* 0x000fe4000788c0ff */
[----:B------:R-:W-:Y:S01]  /*a9870*/  ISETP.LT.OR P1, PT, R31, 0xd9, !P3 ;  /* 0x000000d91f00780c */ /* 0x000fe20005f21670 */
[----:B0-----:R-:W-:Y:S02]  /*a9880*/  FMUL R16, R154, UR27 ;  /* 0x0000001b9a107c20 */ /* 0x001fe40008400000 */
[----:B------:R-:W3:Y:S03]  /*a9890*/  LDL.LU R154, [R1+0x1250] ;  /* 0x00125000019a7983 */ /* 0x000ee60000300800 */
[----:B------:R-:W-:Y:S01]  /*a98a0*/  F2FP.SATFINITE.E4M3.F32.PACK_AB_MERGE_C R16, RZ, R16, RZ ;  /* 0x00000010ff10723e */ /* 0x000fe200048070ff */
[----:B------:R-:W3:Y:S01]  /*a98b0*/  LDL.LU R205, [R1+0x1254] ;  /* 0x0012540001cd7983 */ /* 0x000ee20000300800 */
[----:B------:R-:W-:-:S03]  /*a98c0*/  FMUL R18, R155, UR27 ;  /* 0x0000001b9b127c20 */ /* 0x000fc60008400000 */
[----:B----4-:R0:W-:Y:S02]  /*a98d0*/  @!P5 STG.E.U8 desc[UR32][R100.64+0xd8], R16 ;  /* 0x0000d8106400d986 */ /* 0x0101e4000c101120 */
[----:B0-----:R-:W-:-:S05]  /*a98e0*/  FMUL R16, R33, UR27 ;  /* 0x0000001b21107c20 */ /* 0x001fca0008400000 */
[----:B------:R-:W-:-:S05]  /*a98f0*/  F2FP.SATFINITE.E4M3.F32.PACK_AB_MERGE_C R16, RZ, R16, RZ ;  /* 0x00000010ff10723e */ /* 0x000fca00048070ff */
[----:B------:R0:W-:Y:S02]  /*a9900*/  @!P4 STG.E.U8 desc[UR32][R92.64+0xd9], R16 ;  /* 0x0000d9105c00c986 */ /* 0x0001e4000c101120 */
[----:B0-----:R-:W0:Y:S02]  /*a9910*/  @!P1 LDC.64 R16, c[0x0][0x5c0] ;  /* 0x00017000ff109b82 */ /* 0x001e240000000a00 */
[----:B0-----:R-:W-:-:S05]  /*a9920*/  @!P1 IADD3 R16, P4, R192, R16, RZ ;  /* 0x00000010c0109210 */ /* 0x001fca0007f9e0ff */
[----:B------:R-:W-:Y:S02]  /*a9930*/  @!P1 IMAD.X R17, R113, 0x1, R17, P4 ;  /* 0x0000000171119824 */ /* 0x000fe400020e0611 */
[----:B------:R-:W4:Y:S04]  /*a9940*/  LDL.LU R113, [R1+0x1cd0] ;  /* 0x001cd00001717983 */ /* 0x000f280000300800 */
[----:B------:R-:W4:Y:S01]  /*a9950*/  LDL.LU R155, [R1+0x1258] ;  /* 0x00125800019b7983 */ /* 0x000f220000300800 */
[----:B------:R-:W-:Y:S02]  /*a9960*/  ISETP.LT.OR P4, PT, R31, 0xda, !P3 ;  /* 0x000000da1f00780c */ /* 0x000fe40005f81670 */
[----:B------:R-:W-:-:S05]  /*a9970*/  F2FP.SATFINITE.E4M3.F32.PACK_AB_MERGE_C R18, RZ, R18, RZ ;  /* 0x00000012ff12723e */ /* 0x000fca00048070ff */
[----:B------:R0:W-:Y:S06]  /*a9980*/  @!P1 STG.E.U8 desc[UR32][R16.64+0xd8], R18 ;  /* 0x0000d81210009986 */ /* 0x0001ec000c101120 */
[----:B0-----:R-:W0:Y:S01]  /*a9990*/  @!P4 LDC.64 R16, c[0x0][0x5c0] ;  /* 0x00017000ff10cb82 */ /* 0x001e220000000a00 */
[----:B--2---:R-:W-:Y:S01]  /*a99a0*/  FMUL R18, R204, UR27 ;  /* 0x0000001bcc127c20 */ /* 0x004fe20008400000 */
[----:B0-----:R-:W-:-:S05]  /*a99b0*/  @!P4 IADD3 R16, P1, R216, R16, RZ ;  /* 0x00000010d810c210 */ /* 0x001fca0007f3e0ff */
[----:B------:R-:W-:Y:S02]  /*a99c0*/  @!P4 IMAD.X R17, R13, 0x1, R17, P1 ;  /* 0x000000010d11c824 */ /* 0x000fe400008e0611 */
[----:B------:R0:W5:Y:S04]  /*a99d0*/  LDL.LU R13, [R1+0x1ccc] ;  /* 0x001ccc00010d7983 */ /* 0x0001680000300800 */
[----:B------:R-:W2:Y:S04]  /*a99e0*/  LDL.LU R33, [R1+0x125c] ;  /* 0x00125c0001217983 */ /* 0x000ea80000300800 */
[----:B------:R-:W2:Y:S01]  /*a99f0*/  LDL.LU R204, [R1+0x1260] ;  /* 0x0012600001cc7983 */ /* 0x000ea20000300800 */
[----:B------:R-:W-:-:S02]  /*a9a00*/  F2FP.SATFINITE.E4M3.F32.PACK_AB_MERGE_C R18, RZ, R18, RZ ;  /* 0x00000012ff12723e */ /* 0x000fc400048070ff */
[----:B------:R-:W-:-:S03]  /*a9a10*/  LOP3.LUT P6, RZ, R3, 0x400, RZ, 0xc0, !PT ;  /* 0x0000040003ff7812 */ /* 0x000fc600078cc0ff */
[----:B------:R1:W-:Y:S02]  /*a9a20*/  @!P4 STG.E.U8 desc[UR32][R16.64+0xd9], R18 ;  /* 0x0000d9121000c986 */ /* 0x0003e4000c101120 */
[----:B-1----:R-:W-:-:S05]  /*a9a30*/  FMUL R16, R153, UR27 ;  /* 0x0000001b99107c20 */ /* 0x002fca0008400000 */
[----:B------:R-:W-:Y:S02]  /*a9a40*/  F2FP.SATFINITE.E4M3.F32.PACK_AB_MERGE_C R16, RZ, R16, RZ ;  /* 0x00000010ff10723e */ /* 0x000fe400048070ff */
[----:B------:R-:W-:Y:S02]  /*a9a50*/  LOP3.LUT P2, RZ, R3, 0x200, RZ, 0xc0, !PT ;  /* 0x0000020003ff7812 */ /* 0x000fe4000784c0ff */
[----:B------:R-:W-:Y:S01]  /*a9a60*/  LOP3.LUT P4, RZ, R2, 0x80000, RZ, 0xc0, !PT ;  /* 0x0008000002ff7812 */ /* 0x000fe2000788c0ff */
[----:B---3--:R-:W-:-:S05]  /*a9a70*/  FMUL R18, R205, UR27 ;  /* 0x0000001bcd127c20 */ /* 0x008fca0008400000 */
[----:B------:R-:W-:Y:S01]  /*a9a80*/  F2FP.SATFINITE.E4M3.F32.PACK_AB_MERGE_C R18, RZ, R18, RZ ;  /* 0x00000012ff12723e */ /* 0x000fe200048070ff */
[----:B----4-:R1:W-:Y:S02]  /*a9a90*/  @!P6 STG.E.U8 desc[UR32][R112.64+0xe0], R16 ;  /* 0x0000e0107000e986 */ /* 0x0103e4000c101120 */
[----:B-1----:R-:W-:Y:S02]  /*a9aa0*/  FMUL R16, R154, UR27 ;  /* 0x0000001b9a107c20 */ /* 0x002fe40008400000 */
[----:B------:R-:W3:Y:S01]  /*a9ab0*/  LDL.LU R154, [R1+0x1264] ;  /* 0x00126400019a7983 */ /* 0x000ee20000300800 */
[----:B------:R-:W-:Y:S02]  /*a9ac0*/  ISETP.LT.OR P6, PT, R31, 0xe1, !P3 ;  /* 0x000000e11f00780c */ /* 0x000fe40005fc1670 */
[----:B------:R-:W-:Y:S01]  /*a9ad0*/  F2FP.SATFINITE.E4M3.F32.PACK_AB_MERGE_C R16, RZ, R16, RZ ;  /* 0x00000010ff10723e */ /* 0x000fe200048070ff */
[----:B------:R-:W4:Y:S04]  /*a9ae0*/  LDL.LU R153, [R1+0x1268] ;  /* 0x0012680001997983 */ /* 0x000f280000300800 */
[----:B------:R1:W-:Y:S06]  /*a9af0*/  @!P2 STG.E.U8 desc[UR32][R110.64+0xe1], R16 ;  /* 0x0000e1106e00a986 */ /* 0x0003ec000c101120 */
[----:B-1----:R-:W1:Y:S02]  /*a9b00*/  @!P6 LDC.64 R16, c[0x0][0x5c0] ;  /* 0x00017000ff10eb82 */ /* 0x002e640000000a00 */
[----:B-1----:R-:W-:-:S05]  /*a9b10*/  @!P6 IADD3 R16, P2, R160, R16, RZ ;  /* 0x00000010a010e210 */ /* 0x002fca0007f5e0ff */
[----:B------:R-:W-:-:S05]  /*a9b20*/  @!P6 IMAD.X R17, R161, 0x1, R17, P2 ;  /* 0x00000001a111e824 */ /* 0x000fca00010e0611 */
[----:B------:R1:W-:Y:S02]  /*a9b30*/  @!P6 STG.E.U8 desc[UR32][R16.64+0xe0], R18 ;  /* 0x0000e0121000e986 */ /* 0x0003e4000c101120 */
[----:B-1----:R-:W1:Y:S01]  /*a9b40*/  @!P4 LDC.64 R16, c[0x0][0x5c0] ;  /* 0x00017000ff10cb82 */ /* 0x002e620000000a00 */
[----:B------:R-:W-:Y:S01]  /*a9b50*/  FMUL R18, R155, UR27 ;  /* 0x0000001b9b127c20 */ /* 0x000fe20008400000 */
[----:B-1----:R-:W-:Y:S02]  /*a9b60*/  @!P4 IADD3 R16, P6, R14, R16, RZ ;  /* 0x000000100e10c210 */ /* 0x002fe40007fde0ff */
[----:B------:R-:W4:Y:S03]  /*a9b70*/  LDL.LU R14, [R1+0x1cc8] ;  /* 0x001cc800010e7983 */ /* 0x000f260000300800 */
[----:B------:R-:W-:Y:S02]  /*a9b80*/  @!P4 IMAD.X R17, R15, 0x1, R17, P6 ;  /* 0x000000010f11c824 */ /* 0x000fe400030e0611 */
[----:B------:R-:W4:Y:S04]  /*a9b90*/  LDL.LU R15, [R1+0x1cc4] ;  /* 0x001cc400010f7983 */ /* 0x000f280000300800 */
[----:B------:R-:W4:Y:S04]  /*a9ba0*/  LDL.LU R205, [R1+0x126c] ;  /* 0x00126c0001cd7983 */ /* 0x000f280000300800 */
[----:B------:R-:W4:Y:S01]  /*a9bb0*/  LDL.LU R155, [R1+0x1270] ;  /* 0x00127000019b7983 */ /* 0x000f220000300800 */
[----:B------:R-:W-:-:S02]  /*a9bc0*/  F2FP.SATFINITE.E4M3.F32.PACK_AB_MERGE_C R18, RZ, R18, RZ ;  /* 0x00000012ff12723e */ /* 0x000fc400048070ff */
[----:B------:R-:W-:-:S03]  /*a9bd0*/  LOP3.LUT P5, RZ, R3, 0x100, RZ, 0xc0, !PT ;  /* 0x0000010003ff7812 */ /* 0x000fc600078ac0ff */
[----:B------:R2:W-:Y:S01]  /*a9be0*/  @!P4 STG.E.U8 desc[UR32][R16.64+0xe1], R18 ;  /* 0x0000e1121000c986 */ /* 0x0005e2000c101120 */
[----:B------:R-:W-:Y:S01]  /*a9bf0*/  LOP3.LUT P4, RZ, R3, 0x80, RZ, 0xc0, !PT ;  /* 0x0000008003ff7812 */ /* 0x000fe2000788c0ff */
[----:B--2---:R-:W-:Y:S02]  /*a9c00*/  FMUL R16, R33, UR27 ;  /* 0x0000001b21107c20 */ /* 0x004fe40008400000 */
[----:B------:R-:W2:Y:S03]  /*a9c10*/  LDL.LU R33, [R1+0x1274] ;  /* 0x0012740001217983 */ /* 0x000ea60000300800 */
[----:B------:R-:W-:-:S05]  /*a9c20*/  F2FP.SATFINITE.E4M3.F32.PACK_AB_MERGE_C R16, RZ, R16, RZ ;  /* 0x00000010ff10723e */ /* 0x000fca00048070ff */
[----:B------:R1:W-:Y:S01]  /*a9c30*/  @!P5 STG.E.U8 desc[UR32][R116.64+0xe8], R16 ;  /* 0x0000e8107400d986 */ /* 0x0003e2000c101120 */
[----:B------:R-:W-:Y:S01]  /*a9c40*/  LOP3.LUT P5, RZ, R2, 0x20000, RZ, 0xc0, !PT ;  /* 0x0002000002ff7812 */ /* 0x000fe200078ac0ff */
[----:B-1----:R-:W-:-:S05]  /*a9c50*/  FMUL R16, R204, UR27 ;  /* 0x0000001bcc107c20 */ /* 0x002fca0008400000 */
[----:B------:R-:W-:-:S05]  /*a9c60*/  F2FP.SATFINITE.E4M3.F32.PACK_AB_MERGE_C R16, RZ, R16, RZ ;  /* 0x00000010ff10723e */ /* 0x000fca00048070ff */
[----:B------:R1:W-:Y:S02]  /*a9c70*/  @!P4 STG.E.U8 desc[UR32][R108.64+0xe9], R16 ;  /* 0x0000e9106c00c986 */ /* 0x0003e4000c101120 */
[----:B-1----:R-:W1:Y:S02]  /*a9c80*/  @!P5 LDC.64 R16, c[0x0][0x5c0] ;  /* 0x00017000ff10db82 */ /* 0x002e640000000a00 */
[----:B-1----:R-:W-:-:S05]  /*a9c90*/  @!P5 IADD3 R16, P4, R157, R16, RZ ;  /* 0x000000109d10d210 */ /* 0x002fca0007f9e0ff */
[----:B------:R-:W-:Y:S02]  /*a9ca0*/  @!P5 IMAD.X R17, R12, 0x1, R17, P4 ;  /* 0x000000010c11d824 */ /* 0x000fe400020e0611 */
[----:B------:R0:W5:Y:S04]  /*a9cb0*/  LDL.LU R12, [R1+0x1cc0] ;  /* 0x001cc000010c7983 */ /* 0x0001680000300800 */
[----:B------:R-:W2:Y:S01]  /*a9cc0*/  LDL.LU R204, [R1+0x1278] ;  /* 0x0012780001cc7983 */ /* 0x000ea20000300800 */
[----:B------:R-:W-:Y:S02]  /*a9cd0*/  LOP3.LUT P6, RZ, R2, 0x40000, RZ, 0xc0, !PT ;  /* 0x0004000002ff7812 */ /* 0x000fe400078cc0ff */
[----:B------:R-:W-:Y:S01]  /*a9ce0*/  LOP3.LUT P2, RZ, R3, 0x40, RZ, 0xc0, !PT ;  /* 0x0000004003ff7812 */ /* 0x000fe2000784c0ff */
[----:B---3--:R-:W-:-:S02]  /*a9cf0*/  FMUL R18, R154, UR27 ;  /* 0x0000001b9a127c20 */ /* 0x008fc40008400000 */
[----:B------:R-:W3:Y:S03]  /*a9d00*/  LDL.LU R154, [R1+0x127c] ;  /* 0x00127c00019a7983 */ /* 0x000ee60000300800 */
[----:B------:R-:W-:-:S05]  /*a9d10*/  F2FP.SATFINITE.E4M3.F32.PACK_AB_MERGE_C R18, RZ, R18, RZ ;  /* 0x00000012ff12723e */ /* 0x000fca00048070ff */
[----:B------:R1:W-:Y:S02]  /*a9d20*/  @!P5 STG.E.U8 desc[UR32][R16.64+0xe8], R18 ;  /* 0x0000e8121000d986 */ /* 0x0003e4000c101120 */
[----:B-1----:R-:W1:Y:S01]  /*a9d30*/  @!P6 LDC.64 R16, c[0x0][0x5c0] ;  /* 0x00017000ff10eb82 */ /* 0x002e620000000a00 */
[----:B----4-:R-:W-:-:S05]  /*a9d40*/  FMUL R18, R153, UR27 ;  /* 0x0000001b99127c20 */ /* 0x010fca0008400000 */
[----:B------:R-:W-:Y:S02]  /*a9d50*/  F2FP.SATFINITE.E4M3.F32.PACK_AB_MERGE_C R18, RZ, R18, RZ ;  /* 0x00000012ff12723e */ /* 0x000fe400048070ff */
[----:B-1----:R-:W-:-:S05]  /*a9d60*/  @!P6 IADD3 R16, P4, R156, R16, RZ ;  /* 0x000000109c10e210 */ /* 0x002fca0007f9e0ff */
[----:B------:R-:W-:-:S05]  /*a9d70*/  @!P6 IMAD.X R17, R212, 0x1, R17, P4 ;  /* 0x00000001d411e824 */ /* 0x000fca00020e0611 */
[----:B------:R1:W-:Y:S02]  /*a9d80*/  @!P6 STG.E.U8 desc[UR32][R16.64+0xe9], R18 ;  /* 0x0000e9121000e986 */ /* 0x0003e4000c101120 */
[----:B-1----:R-:W-:-:S05]  /*a9d90*/  FMUL R16, R205, UR27 ;  /* 0x0000001bcd107c20 */ /* 0x002fca0008400000 */
[----:B------:R-:W-:-:S05]  /*a9da0*/  F2FP.SATFINITE.E4M3.F32.PACK_AB_MERGE_C R16, RZ, R16, RZ ;  /* 0x00000010ff10723e */ /* 0x000fca00048070ff */
[----:B------:R1:W-:Y:S02]  /*a9db0*/  @!P2 STG.E.U8 desc[UR32][R126.64+0xf0], R16 ;  /* 0x0000f0107e00a986 */ /* 0x0003e4000c101120 */
[----:B-1----:R-:W-:Y:S02]  /*a9dc0*/  FMUL R16, R155, UR27 ;  /* 0x0000001b9b107c20 */ /* 0x002fe40008400000 */
[----:B------:R-:W4:Y:S01]  /*a9dd0*/  LDL.LU R155, [R1+0x1280] ;  /* 0x00128000019b7983 */ /* 0x000f220000300800 */
[----:B------:R-:W-:Y:S02]  /*a9de0*/  LOP3.LUT P4, RZ, R3, 0x20, RZ, 0xc0, !PT ;  /* 0x0000002003ff7812 */ /* 0x000fe4000788c0ff */
[----:B------:R-:W-:Y:S02]  /*a9df0*/  ISETP.LT.OR P2, PT, R31, 0xf1, !P3 ;  /* 0x000000f11f00780c */ /* 0x000fe40005f41670 */
[----:B------:R-:W-:-:S09]  /*a9e00*/  F2FP.SATFINITE.E4M3.F32.PACK_AB_MERGE_C R16, RZ, R16, RZ ;  /* 0x00000010ff10723e */ /* 0x000fd200048070ff */
[----:B------:R1:W-:Y:S02]  /*a9e10*/  @!P4 STG.E.U8 desc[UR32][R122.64+0xf1], R16 ;  /* 0x0000f1107a00c986 */ /* 0x0003e4000c101120 */
[----:B-1----:R-:W1:Y:S01]  /*a9e20*/  @!P2 LDC.64 R16, c[0x0][0x5c0] ;  /* 0x00017000ff10ab82 */ /* 0x002e620000000a00 */
[----:B--2---:R-:W-:-:S05]  /*a9e30*/  FMUL R18, R33, UR27 ;  /* 0x0000001b21127c20 */ /* 0x004fca0008400000 */
[----:B------:R-:W-:Y:S02]  /*a9e40*/  F2FP.SATFINITE.E4M3.F32.PACK_AB_MERGE_C R18, RZ, R18, RZ ;  /* 0x00000012ff12723e */ /* 0x000fe400048070ff */
[----:B-1----:R-:W-:-:S05]  /*a9e50*/  @!P2 IADD3 R16, P4, R213, R16, RZ ;  /* 0x00000010d510a210 */ /* 0x002fca0007f9e0ff */
[----:B------:R-:W-:Y:S01]  /*a9e60*/  @!P2 IMAD.X R17, R11, 0x1, R17, P4 ;  /* 0x000000010b11a824 */ /* 0x000fe200020e0611 */
[----:B------:R-:W-:Y:S01]  /*a9e70*/  ISETP.LT.OR P4, PT, R31, 0xf1, !P3 ;  /* 0x000000f11f00780c */ /* 0x000fe20005f81670 */
[----:B------:R0:W5:Y:S01]  /*a9e80*/  LDL.LU R11, [R1+0x1cbc] ;  /* 0x001cbc00010b7983 */ /* 0x0001620000300800 */
[----:B------:R-:W-:-:S11]  /*a9e90*/  LOP3.LUT P2, RZ, R2, 0x10000, RZ, 0xc0, !PT ;  /* 0x0001000002ff7812 */ /* 0x000fd6000784c0ff */
[----:B------:R1:W-:Y:S02]  /*a9ea0*/  @!P4 STG.E.U8 desc[UR32][R16.64+0xf0], R18 ;  /* 0x0000f0121000c986 */ /* 0x0003e4000c101120 */
[----:B-1----:R-:W1:Y:S01]  /*a9eb0*/  @!P2 LDC.64 R16, c[0x0][0x5c0] ;  /* 0x00017000ff10ab82 */ /* 0x002e620000000a00 */
[----:B------:R-:W-:Y:S01]  /*a9ec0*/  FMUL R18, R204, UR27 ;  /* 0x0000001bcc127c20 */ /* 0x000fe20008400000 */
[----:B------:R-:W-:-:S04]  /*a9ed0*/  LOP3.LUT P6, RZ, R3, 0x10, RZ, 0xc0, !PT ;  /* 0x0000001003ff7812 */ /* 0x000fc800078cc0ff */
[----:B------:R-:W-:Y:S02]  /*a9ee0*/  F2FP.SATFINITE.E4M3.F32.PACK_AB_MERGE_C R18, RZ, R18, RZ ;  /* 0x00000012ff12723e */ /* 0x000fe400048070ff */
[----:B-1----:R-:W-:Y:S02]  /*a9ef0*/  @!P2 IADD3 R16, P4, R10, R16, RZ ;  /* 0x000000100a10a210 */ /* 0x002fe40007f9e0ff */
[----:B------:R-:W-:Y:S01]  /*a9f00*/  LOP3.LUT P1, RZ, R2, 0x100000, RZ, 0xc0, !PT ;  /* 0x0010000002ff7812 */ /* 0x000fe2000782c0ff */
[----:B------:R0:W5:Y:S02]  /*a9f10*/  LDL.LU R10, [R1+0x1cb8] ;  /* 0x001cb800010a7983 */ /* 0x0001640000300800 */
[----:B------:R-:W-:Y:S01]  /*a9f20*/  @!P2 IMAD.X R17, R8, 0x1, R17, P4 ;  /* 0x000000010811a824 */ /* 0x000fe200020e0611 */
[----:B------:R-:W-:Y:S01]  /*a9f30*/  ISETP.LT.OR P4, PT, R31, 0xf2, !P3 ;  /* 0x000000f21f00780c */ /* 0x000fe20005f81670 */
[----:B------:R0:W5:Y:S01]  /*a9f40*/  LDL.LU R8, [R1+0x1cb4] ;  /* 0x001cb40001087983 */ /* 0x0001620000300800 */
[----:B------:R-:W-:-:S03]  /*a9f50*/  LOP3.LUT P0, RZ, R2, 0x200000, RZ, 0xc0, !PT ;  /* 0x0020000002ff7812 */ /* 0x000fc6000780c0ff */
[----:B------:R-:W2:Y:S04]  /*a9f60*/  LDL.LU R153, [R1+0x1284] ;  /* 0x0012840001997983 */ /* 0x000ea80000300800 */
[----:B------:R-:W2:Y:S04]  /*a9f70*/  LDL.LU R205, [R1+0x1288] ;  /* 0x0012880001cd7983 */ /* 0x000ea80000300800 */
[----:B------:R3:W-:Y:S02]  /*a9f80*/  @!P4 STG.E.U8 desc[UR32][R16.64+0xf1], R18 ;  /* 0x0000f1121000c986 */ /* 0x0007e4000c101120 */
[----:B---3--:R-:W-:-:S05]  /*a9f90*/  FMUL R16, R154, UR27 ;  /* 0x0000001b9a107c20 */ /* 0x008fca0008400000 */
[----:B------:R-:W-:-:S05]  /*a9fa0*/  F2FP.SATFINITE.E4M3.F32.PACK_AB_MERGE_C R16, RZ, R16, RZ ;  /* 0x00000010ff10723e */ /* 0x000fca00048070ff */
[----:B------:R1:W-:Y:S02]  /*a9fb0*/  @!P6 STG.E.U8 desc[UR32][R130.64+0xf8], R16 ;  /* 0x0000f8108200e986 */ /* 0x0003e4000c101120 */
[----:B-1----:R-:W1:Y:S02]  /*a9fc0*/  @!P1 LDC.64 R16, c[0x0][0x5c0] ;  /* 0x00017000ff109b82 */ /* 0x002e640000000a00 */
[----:B-1----:R-:W-:-:S05]  /*a9fd0*/  @!P1 IADD3 R22, P4, R158, R16, RZ ;  /* 0x000000109e169210 */ /* 0x002fca0007f9e0ff */
[----:B------:R-:W-:Y:S02]  /*a9fe0*/  @!P1 IMAD.X R23, R159, 0x1, R17, P4 ;  /* 0x000000019f179824 */ /* 0x000fe400020e0611 */
[----:B------:R-:W1:Y:S02]  /*a9ff0*/  @!P0 LDC.64 R16, c[0x0][0x5c0] ;  /* 0x00017000ff108b82 */ /* 0x000e640000000a00 */
[----:B-1----:R-:W-:Y:S02]  /*aa000*/  @!P0 IADD3 R26, P4, R7, R16, RZ ;  /* 0x00000010071a8210 */ /* 0x002fe40007f9e0ff */
[----:B------:R0:W5:Y:S04]  /*aa010*/  LDL.LU R7, [R1+0x1cb0] ;  /* 0x001cb00001077983 */ /* 0x0001680000300800 */
[----:B------:R-:W3:Y:S01]  /*aa020*/  LDL.LU R33, [R1+0x128c] ;  /* 0x00128c0001217983 */ /* 0x000ee20000300800 */
[----:B------:R-:W-:-:S03]  /*aa030*/  @!P0 IMAD.X R27, R6, 0x1, R17, P4 ;  /* 0x00000001061b8824 */ /* 0x000fc600020e0611 */
[----:B------:R0:W5:Y:S04]  /*aa040*/  LDL.LU R6, [R1+0x1cac] ;  /* 0x001cac0001067983 */ /* 0x0001680000300800 */
[----:B------:R-:W3:Y:S04]  /*aa050*/  LDL.LU R204, [R1+0x1290] ;  /* 0x0012900001cc7983 */ /* 0x000ee80000300800 */
[----:B------:R-:W3:Y:S01]  /*aa060*/  LDL.LU R154, [R1+0x1294] ;  /* 0x00129400019a7983 */ /* 0x000ee20000300800 */
[----:B----4-:R-:W-:-:S03]  /*aa070*/  FMUL R16, R155, UR27 ;  /* 0x0000001b9b107c20 */ /* 0x010fc60008400000 */
[----:B------:R-:W4:Y:S01]  /*aa080*/  LDL.LU R155, [R1+0x1298] ;  /* 0x00129800019b7983 */ /* 0x000f220000300800 */
[----:B------:R-:W-:Y:S02]  /*aa090*/  ISETP.GE.AND P4, PT, R30, 0x181, PT ;  /* 0x000001811e00780c */ /* 0x000fe40003f86270 */
[----:B------:R-:W-:Y:S02]  /*aa0a0*/  LOP3.LUT P5, RZ, R3, 0x8, RZ, 0xc0, !PT ;  /* 0x0000000803ff7812 */ /* 0x000fe400078ac0ff */
[----:B------:R-:W-:Y:S02]  /*aa0b0*/  ISETP.LT.OR P6, PT, R31, 0x1, !P4 ;  /* 0x000000011f00780c */ /* 0x000fe400067c1670 */
[----:B------:R-:W-:-:S09]  /*aa0c0*/  F2FP.SATFINITE.E4M3.F32.PACK_AB_MERGE_C R16, RZ, R16, RZ ;  /* 0x00000010ff10723e */ /* 0x000fd200048070ff */
[----:B------:R1:W-:Y:S02]  /*aa0d0*/  @!P5 STG.E.U8 desc[UR32][R20.64+0xf9], R16 ;  /* 0x0000f9101400d986 */ /* 0x0003e4000c101120 */
[----:B-1----:R-:W1:Y:S01]  /*aa0e0*/  @!P6 LDC.64 R16, c[0x0][0x5c0] ;  /* 0x00017000ff10eb82 */ /* 0x002e620000000a00 */
[----:B------:R-:W-:Y:S02]  /*aa0f0*/  @!P6 IMAD.MOV.U32 R18, RZ, RZ, R24 ;  /* 0x000000ffff12e224 */ /* 0x000fe400078e0018 */
[----:B------:R-:W-:Y:S02]  /*aa100*/  @!P6 IMAD.MOV.U32 R19, RZ, RZ, R32 ;  /* 0x000000ffff13e224 */ /* 0x000fe400078e0020 */
[----:B------:R-:W-:-:S04]  /*aa110*/  @!P6 IMAD.WIDE.U32 R18, R14, 0x180, R18 ;  /* 0x000001800e12e825 */ /* 0x000fc800078e0012 */
[----:B------:R-:W-:Y:S01]  /*aa120*/  @!P6 IMAD R21, R15, 0x180, RZ ;  /* 0x000001800f15e824 */ /* 0x000fe200078e02ff */
[----:B-1----:R-:W-:-:S04]  /*aa130*/  @!P6 IADD3 R20, P5, R18, R16, RZ ;  /* 0x000000101214e210 */ /* 0x002fc80007fbe0ff */
[----:B------:R-:W-:Y:S02]  /*aa140*/  @!P6 IADD3.X R21, R17, R19, R21, P5, !PT ;  /* 0x000000131115e210 */ /* 0x000fe40002ffe415 */
[----:B------:R-:W-:-:S13]  /*aa150*/  ISETP.LT.OR P5, PT, R31, 0x2, !P4 ;  /* 0x000000021f00780c */ /* 0x000fda00067a1670 */
[----:B------:R-:W1:Y:S01]  /*aa160*/  @!P5 LDC.64 R18, c[0x0][0x5c0] ;  /* 0x00017000ff12db82 */ /* 0x000e620000000a00 */
[----:B------:R-:W-:Y:S02]  /*aa170*/  @!P5 IMAD.MOV.U32 R17, RZ, RZ, R32 ;  /* 0x000000ffff11d224 */ /* 0x000fe400078e0020 */
[----:B--2---:R-:W-:-:S05]  /*aa180*/  FMUL R16, R153, UR27 ;  /* 0x0000001b99107c20 */ /* 0x004fca0008400000 */
[----:B------:R-:W-:-:S05]  /*aa190*/  F2FP.SATFINITE.E4M3.F32.PACK_AB_MERGE_C R16, RZ, R16, RZ ;  /* 0x00000010ff10723e */ /* 0x000fca00048070ff */
[----:B------:R2:W-:Y:S02]  /*aa1a0*/  @!P1 STG.E.U8 desc[UR32][R22.64+0xf8], R16 ;  /* 0x0000f81016009986 */ /* 0x0005e4000c101120 */
[----:B--2---:R-:W-:-:S04]  /*aa1b0*/  @!P5 IMAD.MOV.U32 R16, RZ, RZ, R24 ;  /* 0x000000ffff10d224 */ /* 0x004fc800078e0018 */
[----:B------:R-:W-:-:S03]  /*aa1c0*/  @!P5 IMAD.WIDE.U32 R16, R14, 0x180, R16 ;  /* 0x000001800e10d825 */ /* 0x000fc600078e0010 */
[----:B-1----:R-:W-:Y:S01]  /*aa1d0*/  @!P5 IADD3 R16, P1, R16, R18, RZ ;  /* 0x000000121010d210 */ /* 0x002fe20007f3e0ff */
[----:B------:R-:W-:-:S05]  /*aa1e0*/  FMUL R18, R205, UR27 ;  /* 0x0000001bcd127c20 */ /* 0x000fca0008400000 */
[----:B------:R-:W-:-:S05]  /*aa1f0*/  F2FP.SATFINITE.E4M3.F32.PACK_AB_MERGE_C R18, RZ, R18, RZ ;  /* 0x00000012ff12723e */ /* 0x000fca00048070ff */
[----:B------:R3:W-:Y:S01]  /*aa200*/  @!P0 STG.E.U8 desc[UR32][R26.64+0xf9], R18 ;  /* 0x0000f9121a008986 */ /* 0x0007e2000c101120 */
[----:B------:R-:W-:-:S05]  /*aa210*/  @!P5 IMAD R22, R15, 0x180, RZ ;  /* 0x000001800f16d824 */ /* 0x000fca00078e02ff */
[----:B------:R-:W-:Y:S01]  /*aa220*/  @!P5 IADD3.X R17, R19, R17, R22, P1, !PT ;  /* 0x000000111311d210 */ /* 0x000fe20000ffe416 */
[----:B------:R-:W-:Y:S01]  /*aa230*/  BSSY B1, `(.L_x_42) ;  /* 0x000001f000017945 */ /* 0x000fe20003800000 */
[C---:B------:R-:W-:Y:S02]  /*aa240*/  LOP3.LUT P2, RZ, R2.reuse, 0x8000, RZ, 0xc0, !PT ;  /* 0x0000800002ff7812 */ /* 0x040fe4000784c0ff */
[C---:B------:R-:W-:Y:S02]  /*aa250*/  LOP3.LUT P1, RZ, R2.reuse, 0x4000, RZ, 0xc0, !PT ;  /* 0x0000400002ff7812 */ /* 0x040fe4000782c0ff */
[----:B------:R-:W-:Y:S01]  /*aa260*/  LOP3.LUT P0, RZ, R2, 0x2000, RZ, 0xc0, !PT ;  /* 0x0000200002ff7812 */ /* 0x000fe2000780c0ff */
[----:B---3--:R-:W-:-:S05]  /*aa270*/  FMUL R18, R33, UR27 ;  /* 0x0000001b21127c20 */ /* 0x008fca0008400000 */
[----:B------:R-:W-:-:S05]  /*aa280*/  F2FP.SATFINITE.E4M3.F32.PACK_AB_MERGE_C R18, RZ, R18, RZ ;  /* 0x00000012ff12723e */ /* 0x000fca00048070ff */
[----:B------:R1:W-:Y:S02]  /*aa290*/  @!P6 STG.E.U8 desc[UR32][R20.64], R18 ;  /* 0x000000121400e986 */ /* 0x0003e4000c101120 */
[----:B-1----:R-:W-:-:S05]  /*aa2a0*/  FMUL R18, R204, UR27 ;  /* 0x0000001bcc127c20 */ /* 0x002fca0008400000 */
[----:B------:R-:W-:-:S05]  /*aa2b0*/  F2FP.SATFINITE.E4M3.F32.PACK_AB_MERGE_C R18, RZ, R18, RZ ;  /* 0x00000012ff12723e */ /* 0x000fca00048070ff */
[----:B------:R1:W-:Y:S01]  /*aa2c0*/  @!P5 STG.E.U8 desc[UR32][R16.64+0x1], R18 ;  /* 0x000001121000d986 */ /* 0x0003e2000c101120 */
[----:B------:R-:W-:-:S04]  /*aa2d0*/  ISETP.GE.AND P5, PT, R30, 0x189, PT ;  /* 0x000001891e00780c */ /* 0x000fc80003fa6270 */
[----:B------:R-:W-:Y:S01]  /*aa2e0*/  ISETP.LT.OR P6, PT, R31, 0x1, !P5 ;  /* 0x000000011f00780c */ /* 0x000fe20006fc1670 */
[----:B-1----:R-:W-:Y:S01]  /*aa2f0*/  FMUL R17, R154, UR27 ;  /* 0x0000001b9a117c20 */ /* 0x002fe20008400000 */
[----:B----4-:R-:W-:-:S04]  /*aa300*/  FMUL R16, R155, UR27 ;  /* 0x0000001b9b107c20 */ /* 0x010fc80008400000 */
[----:B------:R-:W-:Y:S02]  /*aa310*/  F2FP.SATFINITE.E4M3.F32.PACK_AB_MERGE_C R21, RZ, R17, RZ ;  /* 0x00000011ff15723e */ /* 0x000fe400048070ff */
[----:B------:R-:W-:-:S05]  /*aa320*/  F2FP.SATFINITE.E4M3.F32.PACK_AB_MERGE_C R20, RZ, R16, RZ ;  /* 0x00000010ff14723e */ /* 0x000fca00048070ff */
[----:B0-----:R-:W-:Y:S05]  /*aa330*/  @P6 BRA `(.L_x_43) ;  /* 0x0000000000386947 */ /* 0x001fea0003800000 */
[----:B------:R-:W-:Y:S01]  /*aa340*/  IMAD.MOV.U32 R16, RZ, RZ, R24 ;  /* 0x000000ffff107224 */ /* 0x000fe200078e0018 */
[----:B------:R-:W-:Y:S01]  /*aa350*/  ULDC.64 UR14, c[0x0][0x5c0] ;  /* 0x00017000000e7ab9 */ /* 0x000fe20000000a00 */
[----:B------:R-:W-:Y:S01]  /*aa360*/  IMAD.MOV.U32 R17, RZ, RZ, R32 ;  /* 0x000000ffff117224 */ /* 0x000fe200078e0020 */
[----:B------:R-:W-:Y:S01]  /*aa370*/  LOP3.LUT R2, R2, 0xffffdfff, RZ, 0xc0, !PT ;  /* 0xffffdfff02027812 */ /* 0x000fe200078ec0ff */
[----:B------:R-:W-:Y:S02]  /*aa380*/  IMAD R19, R15, 0x180, RZ ;  /* 0x000001800f137824 */ /* 0x000fe400078e02ff */
[----:B------:R-:W-:Y:S01]  /*aa390*/  IMAD.WIDE.U32 R16, R14, 0x180, R16 ;  /* 0x000001800e107825 */ /* 0x000fe200078e0010 */
[----:B------:R-:W-:-:S03]  /*aa3a0*/  @P0 LOP3.LUT R2, R2, 0x2000, RZ, 0xfc, !PT ;  /* 0x0000200002020812 */ /* 0x000fc600078efcff */
[----:B------:R-:W-:Y:S02]  /*aa3b0*/  IMAD.U32 R18, RZ, RZ, UR14 ;  /* 0x0000000eff127e24 */ /* 0x000fe4000f8e00ff */
[----:B------:R-:W-:Y:S02]  /*aa3c0*/  IMAD.IADD R19, R17, 0x1, R19 ;  /* 0x0000000111137824 */ /* 0x000fe400078e0213 */
[----:B------:R-:W-:Y:S01]  /*aa3d0*/  IMAD.U32 R17, RZ, RZ, UR15 ;  /* 0x0000000fff117e24 */ /* 0x000fe2000f8e00ff */
[----:B------:R-:W-:-:S04]  /*aa3e0*/  IADD3 R16, P0, P6, R16, UR11, R18 ;  /* 0x0000000b10107c10 */ /* 0x000fc8000fe1e012 */
[----:B------:R-:W-:Y:S02]  /*aa3f0*/  IADD3.X R17, R19, UR10, R17, P0, P6 ;  /* 0x0000000a13117c10 */ /* 0x000fe400087ec411 */
[----:B------:R-:W-:-:S03]  /*aa400*/  LOP3.LUT P0, RZ, R2, 0x2000, RZ, 0xc0, !PT ;  /* 0x0000200002ff7812 */ /* 0x000fc6000780c0ff */
[----:B------:R0:W-:Y:S10]  /*aa410*/  STG.E.U8 desc[UR32][R16.64], R21 ;  /* 0x0000001510007986 */ /* 0x0001f4000c101120 */
.L_x_43:
[----:B------:R-:W-:Y:S05]  /*aa420*/  BSYNC B1 ;  /* 0x0000000000017941 */ /* 0x000fea0003800000 */
.L_x_42:
[----:B------:R-:W-:Y:S01]  /*aa430*/  ISETP.LT.OR P6, PT, R31, 0x2, !P5 ;  /* 0x000000021f00780c */ /* 0x000fe20006fc1670 */
[----:B------:R-:W-:-:S12]  /*aa440*/  BSSY B1, `(.L_x_44) ;  /* 0x0000010000017945 */ /* 0x000fd80003800000 */
[----:B------:R-:W-:Y:S05]  /*aa450*/  @P6 BRA `(.L_x_45) ;  /* 0x0000000000386947 */ /* 0x000fea0003800000 */
[----:B0-----:R-:W-:Y:S01]  /*aa460*/  IMAD.MOV.U32 R16, RZ, RZ, R24 ;  /* 0x000000ffff107224 */ /* 0x001fe200078e0018 */
        /* <DEDUP_REMOVED lines=13> */
.L_x_45:
[----:B------:R-:W-:Y:S05]  /*aa540*/  BSYNC B1 ;  /* 0x0000000000017941 */ /* 0x000fea0003800000 */
.L_x_44:
[----:B------:R-:W2:Y:S04]  /*aa550*/  LDL.LU R28, [R1+0x129c] ;  /* 0x00129c00011c7983 */ /* 0x000ea80000300800 */
[----:B------:R-:W3:Y:S04]  /*aa560*/  LDL.LU R27, [R1+0x12a0] ;  /* 0x0012a000011b7983 */ /* 0x000ee80000300800 */
[----:B------:R-:W4:Y:S04]  /*aa570*/  LDL.LU R26, [R1+0x12a4] ;  /* 0x0012a400011a7983 */ /* 0x000f280000300800 */
[----:B------:R-:W4:Y:S01]  /*aa580*/  LDL.LU R23, [R1+0x12a8] ;  /* 0x0012a80001177983 */ /* 0x000f220000300800 */
[----:B------:R-:W-:Y:S01]  /*aa590*/  LOP3.LUT R2, R2, 0xffffbfff, RZ, 0xc0, !PT ;  /* 0xffffbfff02027812 */ /* 0x000fe200078ec0ff */
[----:B------:R-:W-:Y:S03]  /*aa5a0*/  BSSY B1, `(.L_x_46) ;  /* 0x0000030000017945 */ /* 0x000fe60003800000 */
[----:B------:R-:W-:-:S04]  /*aa5b0*/  @P1 LOP3.LUT R2, R2, 0x4000, RZ, 0xfc, !PT ;  /* 0x0000400002021812 */ /* 0x000fc800078efcff */
[----:B------:R-:W-:-:S04]  /*aa5c0*/  LOP3.LUT R2, R2, 0xffffdfff, RZ, 0xc0, !PT ;  /* 0xffffdfff02027812 */ /* 0x000fc800078ec0ff */
[----:B------:R-:W-:Y:S02]  /*aa5d0*/  @P0 LOP3.LUT R2, R2, 0x2000, RZ, 0xfc, !PT ;  /* 0x0000200002020812 */ /* 0x000fe400078efcff */
[----:B------:R-:W-:-:S13]  /*aa5e0*/  ISETP.LT.OR P0, PT, R31, 0x9, !P4 ;  /* 0x000000091f00780c */ /* 0x000fda0006701670 */
[----:B01----:R-:W0:Y:S01]  /*aa5f0*/  @!P0 LDC.64 R16, c[0x0][0x5c0] ;  /* 0x00017000ff108b82 */ /* 0x003e220000000a00 */
[----:B------:R-:W-:Y:S02]  /*aa600*/  @!P0 IMAD.MOV.U32 R18, RZ, RZ, R24 ;  /* 0x000000ffff128224 */ /* 0x000fe400078e0018 */
[----:B------:R-:W-:Y:S02]  /*aa610*/  @!P0 IMAD.MOV.U32 R19, RZ, RZ, R32 ;  /* 0x000000ffff138224 */ /* 0x000fe400078e0020 */
[----:B------:R-:W-:Y:S02]  /*aa620*/  @!P0 IMAD R21, R15, 0x180, RZ ;  /* 0x000001800f158824 */ /* 0x000fe400078e02ff */
[----:B------:R-:W-:-:S03]  /*aa630*/  @!P0 IMAD.WIDE.U32 R18, R14, 0x180, R18 ;  /* 0x000001800e128825 */ /* 0x000fc600078e0012 */
[----:B0-----:R-:W-:-:S04]  /*aa640*/  @!P0 IADD3 R20, P6, R18, R16, RZ ;  /* 0x0000001012148210 */ /* 0x001fc80007fde0ff */
[----:B------:R-:W-:Y:S02]  /*aa650*/  @!P0 IADD3.X R21, R17, R19, R21, P6, !PT ;  /* 0x0000001311158210 */ /* 0x000fe400037fe415 */
[----:B------:R-:W-:-:S13]  /*aa660*/  ISETP.LT.OR P6, PT, R31, 0xa, !P4 ;  /* 0x0000000a1f00780c */ /* 0x000fda00067c1670 */
[----:B------:R-:W0:Y:S01]  /*aa670*/  @!P6 LDC.64 R18, c[0x0][0x5c0] ;  /* 0x00017000ff12eb82 */ /* 0x000e220000000a00 */
[----:B------:R-:W-:Y:S02]  /*aa680*/  @!P6 IMAD.MOV.U32 R16, RZ, RZ, R24 ;  /* 0x000000ffff10e224 */ /* 0x000fe400078e0018 */
[----:B------:R-:W-:Y:S02]  /*aa690*/  @!P6 IMAD.MOV.U32 R17, RZ, RZ, R32 ;  /* 0x000000ffff11e224 */ /* 0x000fe400078e0020 */
[----:B------:R-:W-:Y:S02]  /*aa6a0*/  @!P6 IMAD R22, R15, 0x180, RZ ;  /* 0x000001800f16e824 */ /* 0x000fe400078e02ff */
[----:B------:R-:W-:-:S03]  /*aa6b0*/  @!P6 IMAD.WIDE.U32 R16, R14, 0x180, R16 ;  /* 0x000001800e10e825 */ /* 0x000fc600078e0010 */
[----:B0-----:R-:W-:-:S04]  /*aa6c0*/  @!P6 IADD3 R16, P1, R16, R18, RZ ;  /* 0x000000121010e210 */ /* 0x001fc80007f3e0ff */
[----:B------:R-:W-:Y:S02]  /*aa6d0*/  @!P6 IADD3.X R17, R19, R17, R22, P1, !PT ;  /* 0x000000111311e210 */ /* 0x000fe40000ffe416 */
[----:B------:R-:W-:Y:S01]  /*aa6e0*/  LOP3.LUT P1, RZ, R2, 0x4000, RZ, 0xc0, !PT ;  /* 0x0000400002ff7812 */ /* 0x000fe2000782c0ff */
[----:B--2---:R-:W-:-:S05]  /*aa6f0*/  FMUL R18, R28, UR27 ;  /* 0x0000001b1c127c20 */ /* 0x004fca0008400000 */
[----:B------:R-:W-:-:S05]  /*aa700*/  F2FP.SATFINITE.E4M3.F32.PACK_AB_MERGE_C R18, RZ, R18, RZ ;  /* 0x00000012ff12723e */ /* 0x000fca00048070ff */
[----:B------:R3:W-:Y:S01]  /*aa710*/  @!P0 STG.E.U8 desc[UR32][R20.64+0x8], R18 ;  /* 0x0000081214008986 */ /* 0x0007e2000c101120 */
[----:B------:R-:W-:Y:S01]  /*aa720*/  LOP3.LUT P0, RZ, R2, 0x2000, RZ, 0xc0, !PT ;  /* 0x0000200002ff7812 */ /* 0x000fe2000780c0ff */
[----:B---3--:R-:W-:-:S05]  /*aa730*/  FMUL R18, R27, UR27 ;  /* 0x0000001b1b127c20 */ /* 0x008fca0008400000 */
[----:B------:R-:W-:-:S05]  /*aa740*/  F2FP.SATFINITE.E4M3.F32.PACK_AB_MERGE_C R18, RZ, R18, RZ ;  /* 0x00000012ff12723e */ /* 0x000fca00048070ff */
[----:B------:R4:W-:Y:S01]  /*aa750*/  @!P6 STG.E.U8 desc[UR32][R16.64+0x9], R18 ;  /* 0x000009121000e986 */ /* 0x0009e2000c101120 */
[----:B------:R-:W-:Y:S01]  /*aa760*/  ISETP.LT.OR P6, PT, R31, 0x9, !P5 ;  /* 0x000000091f00780c */ /* 0x000fe20006fc1670 */
[----:B----4-:R-:W-:Y:S01]  /*aa770*/  FMUL R17, R26, UR27 ;  /* 0x0000001b1a117c20 */ /* 0x010fe20008400000 */
[----:B------:R-:W-:-:S04]  /*aa780*/  FMUL R16, R23, UR27 ;  /* 0x0000001b17107c20 */ /* 0x000fc80008400000 */
[----:B------:R-:W-:Y:S02]  /*aa790*/  F2FP.SATFINITE.E4M3.F32.PACK_AB_MERGE_C R21, RZ, R17, RZ ;  /* 0x00000011ff15723e */ /* 0x000fe400048070ff */
[----:B------:R-:W-:-:S05]  /*aa7a0*/  F2FP.SATFINITE.E4M3.F32.PACK_AB_MERGE_C R20, RZ, R16, RZ ;  /* 0x00000010ff14723e */ /* 0x000fca00048070ff */
[----:B------:R-:W-:Y:S05]  /*aa7b0*/  @P6 BRA `(.L_x_47) ;  /* 0x0000000000386947 */ /* 0x000fea0003800000 */
        /* <DEDUP_REMOVED lines=14> */
.L_x_47:
[----:B------:R-:W-:Y:S05]  /*aa8a0*/  BSYNC B1 ;  /* 0x0000000000017941 */ /* 0x000fea0003800000 */
.L_x_46:
        /* <DEDUP_REMOVED lines=17> */
.L_x_49:
[----:B------:R-:W-:Y:S05]  /*aa9c0*/  BSYNC B1 ;  /* 0x0000000000017941 */ /* 0x000fea0003800000 */
.L_x_48:
        /* <DEDUP_REMOVED lines=53> */
.L_x_51:
[----:B------:R-:W-:Y:S05]  /*aad20*/  BSYNC B1 ;  /* 0x0000000000017941 */ /* 0x000fea0003800000 */
.L_x_50:
        /* <DEDUP_REMOVED lines=17> */
.L_x_53:
[----:B------:R-:W-:Y:S05]  /*aae40*/  BSYNC B1 ;  /* 0x0000000000017941 */ /* 0x000fea0003800000 */
.L_x_52:
        /* <DEDUP_REMOVED lines=53> */
.L_x_55:
[----:B------:R-:W-:Y:S05]  /*ab1a0*/  BSYNC B1 ;  /* 0x0000000000017941 */ /* 0x000fea0003800000 */
.L_x_54:
        /* <DEDUP_REMOVED lines=17> */
.L_x_57:
[----:B------:R-:W-:Y:S05]  /*ab2c0*/  BSYNC B1 ;  /* 0x0000000000017941 */ /* 0x000fea0003800000 */
.L_x_56:
        /* <DEDUP_REMOVED lines=53> */
.L_x_59:
[----:B------:R-:W-:Y:S05]  /*ab620*/  BSYNC B1 ;  /* 0x0000000000017941 */ /* 0x000fea0003800000 */
.L_x_58:
        /* <DEDUP_REMOVED lines=17> */
.L_x_61:
[----:B------:R-:W-:Y:S05]  /*ab740*/  BSYNC B1 ;  /* 0x0000000000017941 */ /* 0x000fea0003800000 */
.L_x_60:
        /* <DEDUP_REMOVED lines=53> */
.L_x_63:
[----:B------:R-:W-:Y:S05]  /*abaa0*/  BSYNC B1 ;  /* 0x0000000000017941 */ /* 0x000fea0003800000 */
.L_x_62:
        /* <DEDUP_REMOVED lines=17> */
.L_x_65:
[----:B------:R-:W-:Y:S05]  /*abbc0*/  BSYNC B1 ;  /* 0x0000000000017941 */ /* 0x000fea0003800000 */
.L_x_64:
        /* <DEDUP_REMOVED lines=53> */
.L_x_67:
[----:B------:R-:W-:Y:S05]  /*abf20*/  BSYNC B1 ;  /* 0x0000000000017941 */ /* 0x000fea0003800000 */
.L_x_66:
        /* <DEDUP_REMOVED lines=17> */
.L_x_69:
[----:B------:R-:W-:Y:S05]  /*ac040*/  BSYNC B1 ;  /* 0x0000000000017941 */ /* 0x000fea0003800000 */
.L_x_68:
        /* <DEDUP_REMOVED lines=53> */
.L_x_71:
[----:B------:R-:W-:Y:S05]  /*ac3a0*/  BSYNC B1 ;  /* 0x0000000000017941 */ /* 0x000fea0003800000 */
.L_x_70:
        /* <DEDUP_REMOVED lines=17> */
.L_x_73:
[----:B------:R-:W-:Y:S05]  /*ac4c0*/  BSYNC B1 ;  /* 0x0000000000017941 */ /* 0x000fea0003800000 */
.L_x_72:
        /* <DEDUP_REMOVED lines=53> */
.L_x_75:
[----:B------:R-:W-:Y:S05]  /*ac820*/  BSYNC B1 ;  /* 0x0000000000017941 */ /* 0x000fea0003800000 */
.L_x_74:
        /* <DEDUP_REMOVED lines=17> */
.L_x_77:
[----:B------:R-:W-:Y:S05]  /*ac940*/  BSYNC B1 ;  /* 0x0000000000017941 */ /* 0x000fea0003800000 */
.L_x_76:
        /* <DEDUP_REMOVED lines=53> */
.L_x_79:
[----:B------:R-:W-:Y:S05]  /*acca0*/  BSYNC B1 ;  /* 0x0000000000017941 */ /* 0x000fea0003800000 */
.L_x_78:
        /* <DEDUP_REMOVED lines=17> */
.L_x_81:
[----:B------:R-:W-:Y:S05]  /*acdc0*/  BSYNC B1 ;  /* 0x0000000000017941 */ /* 0x000fea0003800000 */
.L_x_80:
        /* <DEDUP_REMOVED lines=53> */
.L_x_83:
[----:B------:R-:W-:Y:S05]  /*ad120*/  BSYNC B1 ;  /* 0x0000000000017941 */ /* 0x000fea0003800000 */
.L_x_82:
        /* <DEDUP_REMOVED lines=17> */
.L_x_85:
[----:B------:R-:W-:Y:S05]  /*ad240*/  BSYNC B1 ;  /* 0x0000000000017941 */ /* 0x000fea0003800000 */
.L_x_84:
        /* <DEDUP_REMOVED lines=53> */
.L_x_87:
[----:B------:R-:W-:Y:S05]  /*ad5a0*/  BSYNC B1 ;  /* 0x0000000000017941 */ /* 0x000fea0003800000 */
.L_x_86:
        /* <DEDUP_REMOVED lines=17> */
.L_x_89:
[----:B------:R-:W-:Y:S05]  /*ad6c0*/  BSYNC B1 ;  /* 0x0000000000017941 */ /* 0x000fea0003800000 */
.L_x_88:
        /* <DEDUP_REMOVED lines=53> */
.L_x_91:
[----:B------:R-:W-:Y:S05]  /*ada20*/  BSYNC B1 ;  /* 0x0000000000017941 */ /* 0x000fea0003800000 */
.L_x_90:
        /* <DEDUP_REMOVED lines=17> */
.L_x_93:
[----:B------:R-:W-:Y:S05]  /*adb40*/  BSYNC B1 ;  /* 0x0000000000017941 */ /* 0x000fea0003800000 */
.L_x_92:
        /* <DEDUP_REMOVED lines=53> */
.L_x_95:
[----:B------:R-:W-:Y:S05]  /*adea0*/  BSYNC B1 ;  /* 0x0000000000017941 */ /* 0x000fea0003800000 */
.L_x_94:
        /* <DEDUP_REMOVED lines=17> */
.L_x_97:
[----:B------:R-:W-:Y:S05]  /*adfc0*/  BSYNC B1 ;  /* 0x0000000000017941 */ /* 0x000fea0003800000 */
.L_x_96:
        /* <DEDUP_REMOVED lines=53> */
.L_x_99:
[----:B------:R-:W-:Y:S05]  /*ae320*/  BSYNC B1 ;  /* 0x0000000000017941 */ /* 0x000fea0003800000 */
.L_x_98:
        /* <DEDUP_REMOVED lines=17> */
.L_x_101:
[----:B------:R-:W-:Y:S05]  /*ae440*/  BSYNC B1 ;  /* 0x0000000000017941 */ /* 0x000fea0003800000 */
.L_x_100:
        /* <DEDUP_REMOVED lines=53> */
.L_x_103:
[----:B------:R-:W-:Y:S05]  /*ae7a0*/  BSYNC B1 ;  /* 0x0000000000017941 */ /* 0x000fea0003800000 */
.L_x_102:
        /* <DEDUP_REMOVED lines=17> */
.L_x_105:
[----:B------:R-:W-:Y:S05]  /*ae8c0*/  BSYNC B1 ;  /* 0x0000000000017941 */ /* 0x000fea0003800000 */
.L_x_104:
        /* <DEDUP_REMOVED lines=53> */
.L_x_107:
[----:B------:R-:W-:Y:S05]  /*aec20*/  BSYNC B1 ;  /* 0x0000000000017941 */ /* 0x000fea0003800000 */
.L_x_106:
        /* <DEDUP_REMOVED lines=17> */
.L_x_109:
[----:B------:R-:W-:Y:S05]  /*aed40*/  BSYNC B1 ;  /* 0x0000000000017941 */ /* 0x000fea0003800000 */
.L_x_108:
        /* <DEDUP_REMOVED lines=53> */
.L_x_111:
[----:B------:R-:W-:Y:S05]  /*af0a0*/  BSYNC B1 ;  /* 0x0000000000017941 */ /* 0x000fea0003800000 */
.L_x_110:
        /* <DEDUP_REMOVED lines=17> */
.L_x_113:
[----:B------:R-:W-:Y:S05]  /*af1c0*/  BSYNC B1 ;  /* 0x0000000000017941 */ /* 0x000fea0003800000 */
.L_x_112:
        /* <DEDUP_REMOVED lines=53> */
.L_x_115:
[----:B------:R-:W-:Y:S05]  /*af520*/  BSYNC B1 ;  /* 0x0000000000017941 */ /* 0x000fea0003800000 */
.L_x_114:
        /* <DEDUP_REMOVED lines=17> */
.L_x_117:
[----:B------:R-:W-:Y:S05]  /*af640*/  BSYNC B1 ;  /* 0x0000000000017941 */ /* 0x000fea0003800000 */
.L_x_116:
        /* <DEDUP_REMOVED lines=53> */
.L_x_119:
[----:B------:R-:W-:Y:S05]  /*af9a0*/  BSYNC B1 ;  /* 0x0000000000017941 */ /* 0x000fea0003800000 */
.L_x_118:
        /* <DEDUP_REMOVED lines=17> */
.L_x_121:
[----:B------:R-:W-:Y:S05]  /*afac0*/  BSYNC B1 ;  /* 0x0000000000017941 */ /* 0x000fea0003800000 */
.L_x_120:
        /* <DEDUP_REMOVED lines=53> */
.L_x_123:
[----:B------:R-:W-:Y:S05]  /*afe20*/  BSYNC B1 ;  /* 0x0000000000017941 */ /* 0x000fea0003800000 */
.L_x_122:
        /* <DEDUP_REMOVED lines=17> */
.L_x_125:
[----:B------:R-:W-:Y:S05]  /*aff40*/  BSYNC B1 ;  /* 0x0000000000017941 */ /* 0x000fea0003800000 */
.L_x_124:
        /* <DEDUP_REMOVED lines=53> */
.L_x_127:
[----:B------:R-:W-:Y:S05]  /*b02a0*/  BSYNC B1 ;  /* 0x0000000000017941 */ /* 0x000fea0003800000 */
.L_x_126:
        /* <DEDUP_REMOVED lines=17> */
.L_x_129:
[----:B------:R-:W-:Y:S05]  /*b03c0*/  BSYNC B1 ;  /* 0x0000000000017941 */ /* 0x000fea0003800000 */
.L_x_128:
        /* <DEDUP_REMOVED lines=53> */
.L_x_131:
[----:B------:R-:W-:Y:S05]  /*b0720*/  BSYNC B1 ;  /* 0x0000000000017941 */ /* 0x000fea0003800000 */
.L_x_130:
        /* <DEDUP_REMOVED lines=17> */
.L_x_133:
[----:B------:R-:W-:Y:S05]  /*b0840*/  BSYNC B1 ;  /* 0x0000000000017941 */ /* 0x000fea0003800000 */
.L_x_132:
        /* <DEDUP_REMOVED lines=53> */
.L_x_135:
[----:B------:R-:W-:Y:S05]  /*b0ba0*/  BSYNC B1 ;  /* 0x0000000000017941 */ /* 0x000fea0003800000 */
.L_x_134:
        /* <DEDUP_REMOVED lines=17> */
.L_x_137:
[----:B------:R-:W-:Y:S05]  /*b0cc0*/  BSYNC B1 ;  /* 0x0000000000017941 */ /* 0x000fea0003800000 */
.L_x_136:
        /* <DEDUP_REMOVED lines=53> */
.L_x_139:
[----:B------:R-:W-:Y:S05]  /*b1020*/  BSYNC B1 ;  /* 0x0000000000017941 */ /* 0x000fea0003800000 */
.L_x_138:
        /* <DEDUP_REMOVED lines=17> */
.L_x_141:
[----:B------:R-:W-:Y:S05]  /*b1140*/  BSYNC B1 ;  /* 0x0000000000017941 */ /* 0x000fea0003800000 */
.L_x_140:
        /* <DEDUP_REMOVED lines=53> */
.L_x_143:
[----:B------:R-:W-:Y:S05]  /*b14a0*/  BSYNC B1 ;  /* 0x0000000000017941 */ /* 0x000fea0003800000 */
.L_x_142:
        /* <DEDUP_REMOVED lines=17> */
.L_x_145:
[----:B------:R-:W-:Y:S05]  /*b15c0*/  BSYNC B1 ;  /* 0x0000000000017941 */ /* 0x000fea0003800000 */
.L_x_144:
        /* <DEDUP_REMOVED lines=53> */
.L_x_147:
[----:B------:R-:W-:Y:S05]  /*b1920*/  BSYNC B1 ;  /* 0x0000000000017941 */ /* 0x000fea0003800000 */
.L_x_146:
        /* <DEDUP_REMOVED lines=17> */
.L_x_149:
[----:B------:R-:W-:Y:S05]  /*b1a40*/  BSYNC B1 ;  /* 0x0000000000017941 */ /* 0x000fea0003800000 */
.L_x_148:
        /* <DEDUP_REMOVED lines=53> */
.L_x_151:
[----:B------:R-:W-:Y:S05]  /*b1da0*/  BSYNC B1 ;  /* 0x0000000000017941 */ /* 0x000fea0003800000 */
.L_x_150:
        /* <DEDUP_REMOVED lines=17> */
.L_x_153:
[----:B------:R-:W-:Y:S05]  /*b1ec0*/  BSYNC B1 ;  /* 0x0000000000017941 */ /* 0x000fea0003800000 */
.L_x_152:
        /* <DEDUP_REMOVED lines=53> */
.L_x_155:
[----:B------:R-:W-:Y:S05]  /*b2220*/  BSYNC B1 ;  /* 0x0000000000017941 */ /* 0x000fea0003800000 */
.L_x_154:
        /* <DEDUP_REMOVED lines=17> */
.L_x_157:
[----:B------:R-:W-:Y:S05]  /*b2340*/  BSYNC B1 ;  /* 0x0000000000017941 */ /* 0x000fea0003800000 */
.L_x_156:
        /* <DEDUP_REMOVED lines=53> */
.L_x_159:
[----:B------:R-:W-:Y:S05]  /*b26a0*/  BSYNC B1 ;  /* 0x0000000000017941 */ /* 0x000fea0003800000 */
.L_x_158:
        /* <DEDUP_REMOVED lines=17> */
.L_x_161:
[----:B------:R-:W-:Y:S05]  /*b27c0*/  BSYNC B1 ;  /* 0x0000000000017941 */ /* 0x000fea0003800000 */
.L_x_160:
        /* <DEDUP_REMOVED lines=53> */
.L_x_163:
[----:B------:R-:W-:Y:S05]  /*b2b20*/  BSYNC B1 ;  /* 0x0000000000017941 */ /* 0x000fea0003800000 */
.L_x_162:
        /* <DEDUP_REMOVED lines=17> */
.L_x_165:
[----:B------:R-:W-:Y:S05]  /*b2c40*/  BSYNC B1 ;  /* 0x0000000000017941 */ /* 0x000fea0003800000 */
.L_x_164:
        /* <DEDUP_REMOVED lines=53> */
.L_x_167:
[----:B------:R-:W-:Y:S05]  /*b2fa0*/  BSYNC B1 ;  /* 0x0000000000017941 */ /* 0x000fea0003800000 */
.L_x_166:
        /* <DEDUP_REMOVED lines=17> */
.L_x_169:
[----:B------:R-:W-:Y:S05]  /*b30c0*/  BSYNC B1 ;  /* 0x0000000000017941 */ /* 0x000fea0003800000 */
.L_x_168:
[----:B-----5:R-:W-:Y:S01]  /*b30d0*/  LOP3.LUT R12, R12, 0xffffbfff, RZ, 0xc0, !PT ;  /* 0xffffbfff0c0c7812 */ /* 0x020fe200078ec0ff */
[----:B------:R-:W-:Y:S01]  /*b30e0*/  STL [R1+0x1cb8], R13 ;  /* 0x001cb80d01007387 */ /* 0x000fe20000100800 */
[----:B------:R-:W-:Y:S01]  /*b30f0*/  LOP3.LUT R2, R2, 0xfffdffff, RZ, 0xc0, !PT ;  /* 0xfffdffff02027812 */ /* 0x000fe200078ec0ff */
[----:B------:R-:W-:Y:S01]  /*b3100*/  IMAD.U32 R33, RZ, RZ, UR11 ;  /* 0x0000000bff217e24 */ /* 0x000fe2000f8e00ff */
[----:B------:R-:W-:Y:S01]  /*b3110*/  @P4 LOP3.LUT R12, R12, 0x4000, RZ, 0xfc, !PT ;  /* 0x000040000c0c4812 */ /* 0x000fe200078efcff */
[----:B------:R2:W-:Y:S01]  /*b3120*/  STL.64 [R1+0x1cb0], R14 ;  /* 0x001cb00e01007387 */ /* 0x0005e20000100a00 */
[----:B------:R-:W-:Y:S02]  /*b3130*/  ISETP.LT.OR P4, PT, R31, 0x101, !P0 ;  /* 0x000001011f00780c */ /* 0x000fe40004781670 */
[----:B------:R-:W-:Y:S02]  /*b3140*/  @P1 LOP3.LUT R2, R2, 0x20000, RZ, 0xfc, !PT ;  /* 0x0002000002021812 */ /* 0x000fe400078efcff */
[----:B------:R-:W-:-:S02]  /*b3150*/  LOP3.LUT R0, R0, 0xfffffffd, RZ, 0xc0, !PT ;  /* 0xfffffffd00007812 */ /* 0x000fc400078ec0ff */
[----:B------:R-:W-:Y:S02]  /*b3160*/  LOP3.LUT R6, R6, 0xfffffffd, RZ, 0xc0, !PT ;  /* 0xfffffffd06067812 */ /* 0x000fe400078ec0ff */
[----:B------:R-:W-:Y:S02]  /*b3170*/  LOP3.LUT R8, R8, 0xfffffffe, RZ, 0xc0, !PT ;  /* 0xfffffffe08087812 */ /* 0x000fe400078ec0ff */
[----:B------:R-:W-:Y:S02]  /*b3180*/  LOP3.LUT R12, R12, 0xffffdfff, RZ, 0xc0, !PT ;  /* 0xffffdfff0c0c7812 */ /* 0x000fe400078ec0ff */
[----:B------:R-:W-:Y:S01]  /*b3190*/  LOP3.LUT R2, R2, 0xfffeffff, RZ, 0xc0, !PT ;  /* 0xfffeffff02027812 */ /* 0x000fe200078ec0ff */
[----:B01----:R-:W0:Y:S01]  /*b31a0*/  @!P4 LDC.64 R16, c[0x0][0x5c0] ;  /* 0x00017000ff10cb82 */ /* 0x003e220000000a00 */
[----:B------:R-:W-:Y:S02]  /*b31b0*/  @P4 LOP3.LUT R0, R0, 0x2, RZ, 0xfc, !PT ;  /* 0x0000000200004812 */ /* 0x000fe400078efcff */
[----:B------:R-:W-:-:S02]  /*b31c0*/  @P5 LOP3.LUT R12, R12, 0x2000, RZ, 0xfc, !PT ;  /* 0x000020000c0c5812 */ /* 0x000fc400078efcff */
[----:B------:R-:W-:Y:S02]  /*b31d0*/  LOP3.LUT R0, R0, 0xfffffff7, RZ, 0xc0, !PT ;  /* 0xfffffff700007812 */ /* 0x000fe400078ec0ff */
[----:B------:R-:W-:Y:S02]  /*b31e0*/  ISETP.LT.OR P5, PT, R31, 0x171, !P0 ;  /* 0x000001711f00780c */ /* 0x000fe400047a1670 */
[----:B------:R-:W-:Y:S02]  /*b31f0*/  LOP3.LUT R7, R7, 0xffffff7f, RZ, 0xc0, !PT ;  /* 0xffffff7f07077812 */ /* 0x000fe400078ec0ff */
[----:B------:R-:W-:Y:S02]  /*b3200*/  LOP3.LUT R10, R10, 0xfffff7ff, RZ, 0xc0, !PT ;  /* 0xfffff7ff0a0a7812 */ /* 0x000fe400078ec0ff */
[----:B------:R-:W-:Y:S02]  /*b3210*/  LOP3.LUT R11, R11, 0x7fffffff, RZ, 0xc0, !PT ;  /* 0x7fffffff0b0b7812 */ /* 0x000fe400078ec0ff */
[----:B------:R-:W-:-:S02]  /*b3220*/  LOP3.LUT R9, R9, 0x7fffffff, RZ, 0xc0, !PT ;  /* 0x7fffffff09097812 */ /* 0x000fc400078ec0ff */
[----:B------:R-:W-:Y:S02]  /*b3230*/  LOP3.LUT R4, R4, 0x7fffffff, RZ, 0xc0, !PT ;  /* 0x7fffffff04047812 */ /* 0x000fe400078ec0ff */
[----:B------:R-:W-:Y:S02]  /*b3240*/  LOP3.LUT R3, R3, 0x7fffffff, RZ, 0xc0, !PT ;  /* 0x7fffffff03037812 */ /* 0x000fe400078ec0ff */
[----:B------:R-:W-:Y:S02]  /*b3250*/  @P5 LOP3.LUT R7, R7, 0x80, RZ, 0xfc, !PT ;  /* 0x0000008007075812 */ /* 0x000fe400078efcff */
[----:B------:R-:W-:Y:S02]  /*b3260*/  LOP3.LUT R5, R5, 0x7fffffff, RZ, 0xc0, !PT ;  /* 0x7fffffff05057812 */ /* 0x000fe400078ec0ff */
[----:B0-----:R-:W-:Y:S02]  /*b3270*/  @!P4 IADD3 R20, P1, P6, R24, UR11, R16 ;  /* 0x0000000b1814cc10 */ /* 0x001fe4000fe3e010 */
[----:B------:R-:W-:-:S02]  /*b3280*/  LOP3.LUT R7, R7, 0xfffffdff, RZ, 0xc0, !PT ;  /* 0xfffffdff07077812 */ /* 0x000fc400078ec0ff */
[----:B------:R-:W-:Y:S02]  /*b3290*/  @!P4 IADD3.X R21, R32, UR10, R17, P1, P6 ;  /* 0x0000000a2015cc10 */ /* 0x000fe40008fec411 */
[----:B------:R-:W-:Y:S02]  /*b32a0*/  ISETP.LT.OR P4, PT, R31, 0x102, !P0 ;  /* 0x000001021f00780c */ /* 0x000fe40004781670 */
[----:B------:R-:W-:-:S11]  /*b32b0*/  LOP3.LUT R12, R12, 0xffff7fff, RZ, 0xc0, !PT ;  /* 0xffff7fff0c0c7812 */ /* 0x000fd600078ec0ff */
[----:B------:R-:W0:Y:S01]  /*b32c0*/  @!P4 LDC.64 R16, c[0x0][0x5c0] ;  /* 0x00017000ff10cb82 */ /* 0x000e220000000a00 */
[----:B------:R-:W-:-:S04]  /*b32d0*/  @P4 LOP3.LUT R0, R0, 0x8, RZ, 0xfc, !PT ;  /* 0x0000000800004812 */ /* 0x000fc800078efcff */
[----:B------:R-:W-:Y:S02]  /*b32e0*/  LOP3.LUT R0, R0, 0xffffffef, RZ, 0xc0, !PT ;  /* 0xffffffef00007812 */ /* 0x000fe400078ec0ff */
        /* <DEDUP_REMOVED lines=163> */
[----:B------:R-:W-:Y:S02]  /*b3d20*/  ISETP.LT.OR P5, PT, R31, 0x1e1, !P0 ;  /* 0x000001e11f00780c */ /* 0x000fe400047a1670 */
        /* <DEDUP_REMOVED lines=154> */
[----:B------:R-:W-:-:S04]  /*b46d0*/  LOP3.LUT R7, R7, 0xbfffffff, RZ, 0xc0, !PT ;  /* 0xbfffffff07077812 */ /* 0x000fc800078ec0ff */
        /* <DEDUP_REMOVED lines=44> */
[----:B------:R-:W-:Y:S02]  /*b49a0*/  ISETP.LT.OR P1, PT, R31, 0x1fa, !P0 ;  /* 0x000001fa1f00780c */ /* 0x000fe40004721670 */
[C---:B------:R-:W-:Y:S02]  /*b49b0*/  LOP3.LUT P5, RZ, R0.reuse, 0x8000000, RZ, 0xc0, !PT ;  /* 0x0800000000ff7812 */ /* 0x040fe400078ac0ff */
[----:B------:R-:W-:-:S09]  /*b49c0*/  LOP3.LUT R0, R0, 0xfffffffb, RZ, 0xc0, !PT ;  /* 0xfffffffb00007812 */ /* 0x000fd200078ec0ff */
        /* <DEDUP_REMOVED lines=22> */
[----:B------:R-:W-:Y:S01]  /*b4b30*/  @!P1 IADD3.X R159, R32, UR8, R17, P0, P6 ;  /* 0x00000008209f9c10 */ /* 0x000fe200087ec411 */
[----:B------:R-:W-:Y:S01]  /*b4b40*/  STL [R1+0x1e00], R158 ;  /* 0x001e009e01007387 */ /* 0x000fe20000100800 */
[----:B------:R-:W-:-:S03]  /*b4b50*/  ISETP.LT.OR P1, PT, R31, 0x10a, !P4 ;  /* 0x0000010a1f00780c */ /* 0x000fc60006721670 */
[----:B------:R-:W-:Y:S10]  /*b4b60*/  STL [R1+0x1dfc], R159 ;  /* 0x001dfc9f01007387 */ /* 0x000ff40000100800 */
[----:B------:R-:W0:Y:S01]  /*b4b70*/  @!P1 LDC.64 R16, c[0x0][0x5c0] ;  /* 0x00017000ff109b82 */ /* 0x000e220000000a00 */
[----:B------:R-:W-:-:S04]  /*b4b80*/  @P1 LOP3.LUT R7, R7, 0x10, RZ, 0xfc, !PT ;  /* 0x0000001007071812 */ /* 0x000fc800078efcff */
[----:B------:R-:W-:Y:S02]  /*b4b90*/  LOP3.LUT R7, R7, 0xfffffff7, RZ, 0xc0, !PT ;  /* 0xfffffff707077812 */ /* 0x000fe400078ec0ff */
[----:B0-----:R-:W-:-:S04]  /*b4ba0*/  @!P1 IADD3 R156, P0, P6, R24, UR9, R16 ;  /* 0x00000009189c9c10 */ /* 0x001fc8000fe1e010 */
[----:B------:R-:W-:Y:S02]  /*b4bb0*/  @!P1 IADD3.X R157, R32, UR8, R17, P0, P6 ;  /* 0x00000008209d9c10 */ /* 0x000fe400087ec411 */
[----:B------:R-:W-:-:S03]  /*b4bc0*/  ISETP.LT.OR P1, PT, R31, 0x111, !P4 ;  /* 0x000001111f00780c */ /* 0x000fc60006721670 */
[----:B------:R-:W-:Y:S10]  /*b4bd0*/  STL [R1+0x1e04], R157 ;  /* 0x001e049d01007387 */ /* 0x000ff40000100800 */
        /* <DEDUP_REMOVED lines=25> */
[----:B------:R-:W-:-:S02]  /*b4d70*/  @P1 LOP3.LUT R7, R7, 0x1, RZ, 0xfc, !PT ;  /* 0x0000000107071812 */ /* 0x000fc400078efcff */
        /* <DEDUP_REMOVED lines=281> */
[----:B------:R-:W-:-:S13]  /*b5f10*/  ISETP.LT.OR P1, PT, R31, 0x1aa, !P4 ;  /* 0x000001aa1f00780c */ /* 0x000fda0006721670 */
[----:B------:R-:W2:Y:S01]  /*b5f20*/  @!P1 LDC.64 R16, c[0x0][0x5c0] ;  /* 0x00017000ff109b82 */ /* 0x000ea20000000a00 */
[----:B------:R-:W-:-:S04]  /*b5f30*/  @P1 LOP3.LUT R6, R6, 0x400000, RZ, 0xfc, !PT ;  /* 0x0040000006061812 */ /* 0x000fc800078efcff */
[----:B------:R-:W-:Y:S02]  /*b5f40*/  LOP3.LUT R6, R6, 0xffdfffff, RZ, 0xc0, !PT ;  /* 0xffdfffff06067812 */ /* 0x000fe400078ec0ff */
[----:B--2---:R-:W-:-:S04]  /*b5f50*/  @!P1 IADD3 R14, P0, P6, R24, UR9, R16 ;  /* 0x00000009180e9c10 */ /* 0x004fc8000fe1e010 */
[----:B------:R-:W-:-:S05]  /*b5f60*/  @!P1 IADD3.X R15, R32, UR8, R17, P0, P6 ;  /* 0x00000008200f9c10 */ /* 0x000fca00087ec411 */
[----:B------:R0:W-:Y:S01]  /*b5f70*/  @!P1 STL.64 [R1], R14 ;  /* 0x0000000e01009387 */ /* 0x0001e20000100a00 */
[----:B------:R-:W-:-:S13]  /*b5f80*/  ISETP.LT.OR P1, PT, R31, 0x1b1, !P4 ;  /* 0x000001b11f00780c */ /* 0x000fda0006721670 */
[----:B------:R-:W0:Y:S01]  /*b5f90*/  @!P1 LDC.64 R16, c[0x0][0x5c0] ;  /* 0x00017000ff109b82 */ /* 0x000e220000000a00 */
[----:B------:R-:W-:-:S04]  /*b5fa0*/  @P1 LOP3.LUT R6, R6, 0x200000, RZ, 0xfc, !PT ;  /* 0x0020000006061812 */ /* 0x000fc800078efcff */
[----:B------:R-:W-:Y:S02]  /*b5fb0*/  LOP3.LUT R6, R6, 0xffefffff, RZ, 0xc0, !PT ;  /* 0xffefffff06067812 */ /* 0x000fe400078ec0ff */
[----:B0-----:R-:W-:-:S04]  /*b5fc0*/  @!P1 IADD3 R14, P0, P6, R24, UR9, R16 ;  /* 0x00000009180e9c10 */ /* 0x001fc8000fe1e010 */
[----:B------:R-:W-:-:S05]  /*b5fd0*/  @!P1 IADD3.X R15, R32, UR8, R17, P0, P6 ;  /* 0x00000008200f9c10 */ /* 0x000fca00087ec411 */
[----:B------:R0:W-:Y:S01]  /*b5fe0*/  @!P1 STL.64 [R1+0x8], R14 ;  /* 0x0000080e01009387 */ /* 0x0001e20000100a00 */
        /* <DEDUP_REMOVED lines=114> */
[----:B------:R-:W-:Y:S02]  /*b6710*/  @P1 LOP3.LUT R6, R6, 0x1, RZ, 0xfc, !PT ;  /* 0x0000000106061812 */ /* 0x000fe400078efcff */
[----:B0-----:R-:W-:-:S04]  /*b6720*/  @!P1 IADD3 R14, P0, P6, R24, UR9, R16 ;  /* 0x00000009180e9c10 */ /* 0x001fc8000fe1e010 */
[----:B------:R-:W-:-:S05]  /*b6730*/  @!P1 IADD3.X R15, R32, UR8, R17, P0, P6 ;  /* 0x00000008200f9c10 */ /* 0x000fca00087ec411 */
[----:B------:R0:W-:Y:S01]  /*b6740*/  @!P1 STL.64 [R1+0x90], R14 ;  /* 0x0000900e01009387 */ /* 0x0001e20000100a00 */
[C---:B------:R-:W-:Y:S02]  /*b6750*/  ISETP.LT.OR P1, PT, R31.reuse, 0x1f9, !P4 ;  /* 0x000001f91f00780c */ /* 0x040fe40006721670 */
[----:B------:R-:W-:-:S11]  /*b6760*/  ISETP.LT.OR P4, PT, R31, 0x1fa, !P4 ;  /* 0x000001fa1f00780c */ /* 0x000fd60006781670 */
[----:B------:R-:W0:Y:S01]  /*b6770*/  @!P1 LDC.64 R16, c[0x0][0x5c0] ;  /* 0x00017000ff109b82 */ /* 0x000e220000000a00 */
[----:B------:R-:W-:-:S04]  /*b6780*/  @P1 LOP3.LUT R11, R11, 0x80000000, RZ, 0xfc, !PT ;  /* 0x800000000b0b1812 */ /* 0x000fc800078efcff */
[----:B------:R-:W-:-:S04]  /*b6790*/  LOP3.LUT R11, R11, 0xbfffffff, RZ, 0xc0, !PT ;  /* 0xbfffffff0b0b7812 */ /* 0x000fc800078ec0ff */
[----:B------:R-:W-:-:S04]  /*b67a0*/  @P4 LOP3.LUT R11, R11, 0x40000000, RZ, 0xfc, !PT ;  /* 0x400000000b0b4812 */ /* 0x000fc800078efcff */
[----:B------:R-:W-:Y:S02]  /*b67b0*/  LOP3.LUT R11, R11, 0xdfffffff, RZ, 0xc0, !PT ;  /* 0xdfffffff0b0b7812 */ /* 0x000fe400078ec0ff */
[----:B0-----:R-:W-:-:S04]  /*b67c0*/  @!P1 IADD3 R14, P0, P6, R24, UR9, R16 ;  /* 0x00000009180e9c10 */ /* 0x001fc8000fe1e010 */
[----:B------:R-:W-:Y:S02]  /*b67d0*/  @!P1 IADD3.X R15, R32, UR8, R17, P0, P6 ;  /* 0x00000008200f9c10 */ /* 0x000fe400087ec411 */
[----:B------:R-:W0:Y:S03]  /*b67e0*/  @!P4 LDC.64 R16, c[0x0][0x5c0] ;  /* 0x00017000ff10cb82 */ /* 0x000e260000000a00 */
[----:B------:R0:W-:Y:S01]  /*b67f0*/  @!P1 STL.64 [R1+0x98], R14 ;  /* 0x0000980e01009387 */ /* 0x0001e20000100a00 */
[----:B------:R-:W-:Y:S02]  /*b6800*/  LOP3.LUT P1, RZ, R2, 0x20000, RZ, 0xc0, !PT ;  /* 0x0002000002ff7812 */ /* 0x000fe4000782c0ff */
        /* <DEDUP_REMOVED lines=208> */
[----:B------:R-:W-:-:S05]  /*b7510*/  @P4 LOP3.LUT R11, R11, 0x1, RZ, 0xfc, !PT ;  /* 0x000000010b0b4812 */ /* 0x000fca00078efcff */
[----:B------:R-:W-:Y:S01]  /*b7520*/  STL [R1+0x1cc8], R11 ;  /* 0x001cc80b01007387 */ /* 0x000fe20000100800 */
        /* <DEDUP_REMOVED lines=227> */
[C---:B------:R-:W-:Y:S02]  /*b8360*/  ISETP.LT.OR P4, PT, R31.reuse, 0x1f9, !P5 ;  /* 0x000001f91f00780c */ /* 0x040fe40006f81670 */
[----:B------:R-:W-:-:S11]  /*b8370*/  ISETP.LT.OR P5, PT, R31, 0x1fa, !P5 ;  /* 0x000001fa1f00780c */ /* 0x000fd60006fa1670 */
[----:B------:R-:W0:Y:S01]  /*b8380*/  @!P4 LDC.64 R16, c[0x0][0x5c0] ;  /* 0x00017000ff10cb82 */ /* 0x000e220000000a00 */
[----:B------:R-:W-:Y:S02]  /*b8390*/  @P4 LOP3.LUT R4, R4, 0x80000000, RZ, 0xfc, !PT ;  /* 0x8000000004044812 */ /* 0x000fe400078efcff */
[----:B------:R-:W-:Y:S02]  /*b83a0*/  @P5 LOP3.LUT R12, R12, 0x8000, RZ, 0xfc, !PT ;  /* 0x000080000c0c5812 */ /* 0x000fe400078efcff */
[----:B------:R-:W-:Y:S02]  /*b83b0*/  LOP3.LUT R4, R4, 0xdfffffff, RZ, 0xc0, !PT ;  /* 0xdfffffff04047812 */ /* 0x000fe400078ec0ff */
[----:B0-----:R-:W-:-:S04]  /*b83c0*/  @!P4 IADD3 R14, P0, P6, R24, UR13, R16 ;  /* 0x0000000d180ecc10 */ /* 0x001fc8000fe1e010 */
[----:B------:R-:W-:Y:S02]  /*b83d0*/  @!P4 IADD3.X R15, R32, UR12, R17, P0, P6 ;  /* 0x0000000c200fcc10 */ /* 0x000fe400087ec411 */
[----:B------:R-:W0:Y:S03]  /*b83e0*/  @!P5 LDC.64 R16, c[0x0][0x5c0] ;  /* 0x00017000ff10db82 */ /* 0x000e260000000a00 */
[----:B------:R0:W-:Y:S01]  /*b83f0*/  @!P4 STL.64 [R1+0x298], R14 ;  /* 0x0002980e0100c387 */ /* 0x0001e20000100a00 */
[----:B------:R-:W-:-:S13]  /*b8400*/  ISETP.LT.OR P4, PT, R31, 0x101, !P2 ;  /* 0x000001011f00780c */ /* 0x000fda0005781670 */
[----:B------:R-:W-:-:S04]  /*b8410*/  @P4 LOP3.LUT R4, R4, 0x20000000, RZ, 0xfc, !PT ;  /* 0x2000000004044812 */ /* 0x000fc800078efcff */
[----:B------:R-:W-:Y:S02]  /*b8420*/  LOP3.LUT R4, R4, 0xefffffff, RZ, 0xc0, !PT ;  /* 0xefffffff04047812 */ /* 0x000fe400078ec0ff */
[----:B0-----:R-:W-:Y:S01]  /*b8430*/  @!P5 IADD3 R14, P0, P6, R24, UR13, R16 ;  /* 0x0000000d180edc10 */ /* 0x001fe2000fe1e010 */
[----:B------:R-:W-:-:S03]  /*b8440*/  IMAD.U32 R16, RZ, RZ, UR10 ;  /* 0x0000000aff107e24 */ /* 0x000fc6000f8e00ff */
[----:B------:R-:W-:Y:S01]  /*b8450*/  @!P5 IADD3.X R15, R32, UR12, R17, P0, P6 ;  /* 0x0000000c200fdc10 */ /* 0x000fe200087ec411 */
[----:B------:R-:W-:Y:S01]  /*b8460*/  IMAD.U32 R17, RZ, RZ, UR10 ;  /* 0x0000000aff117e24 */ /* 0x000fe2000f8e00ff */
[----:B------:R-:W-:Y:S01]  /*b8470*/  @!P4 IADD3 R33, P0, P6, R33, UR9, R24 ;  /* 0x000000092121cc10 */ /* 0x000fe2000fe1e018 */
[----:B------:R-:W-:Y:S03]  /*b8480*/  STL [R1+0x1cc0], R14 ;  /* 0x001cc00e01007387 */ /* 0x000fe60000100800 */
[----:B------:R-:W-:Y:S01]  /*b8490*/  @!P4 IADD3.X R157, R16, UR8, R32, P0, P6 ;  /* 0x00000008109dcc10 */ /* 0x000fe200087ec420 */
[----:B------:R-:W-:Y:S01]  /*b84a0*/  IMAD.U32 R16, RZ, RZ, UR11 ;  /* 0x0000000bff107e24 */ /* 0x000fe2000f8e00ff */
[----:B------:R-:W-:Y:S01]  /*b84b0*/  ISETP.LT.OR P4, PT, R31, 0x102, !P2 ;  /* 0x000001021f00780c */ /* 0x000fe20005781670 */
[----:B------:R-:W-:-:S12]  /*b84c0*/  STL [R1+0x1cbc], R15 ;  /* 0x001cbc0f01007387 */ /* 0x000fd80000100800 */
[----:B------:R-:W-:Y:S02]  /*b84d0*/  @!P4 IADD3 R158, P0, P6, R16, UR9, R24 ;  /* 0x00000009109ecc10 */ /* 0x000fe4000fe1e018 */
[----:B------:R-:W-:Y:S02]  /*b84e0*/  @P4 LOP3.LUT R4, R4, 0x10000000, RZ, 0xfc, !PT ;  /* 0x1000000004044812 */ /* 0x000fe400078efcff */
[----:B------:R-:W-:Y:S02]  /*b84f0*/  @!P4 IADD3.X R159, R17, UR8, R32, P0, P6 ;  /* 0x00000008119fcc10 */ /* 0x000fe400087ec420 */
[----:B------:R-:W-:Y:S02]  /*b8500*/  ISETP.LT.OR P4, PT, R31, 0x109, !P2 ;  /* 0x000001091f00780c */ /* 0x000fe40005781670 */
[----:B------:R-:W-:-:S11]  /*b8510*/  LOP3.LUT R4, R4, 0xf7ffffff, RZ, 0xc0, !PT ;  /* 0xf7ffffff04047812 */ /* 0x000fd600078ec0ff */
        /* <DEDUP_REMOVED lines=95> */
[----:B------:R-:W-:Y:S01]  /*b8b10*/  @!P4 IADD3 R197, P0, P6, R16, UR9, R24 ;  /* 0x0000000910c5cc10 */ /* 0x000fe2000fe1e018 */
[----:B------:R-:W-:Y:S01]  /*b8b20*/  IMAD.U32 R16, RZ, RZ, UR10 ;  /* 0x0000000aff107e24 */ /* 0x000fe2000f8e00ff */
[----:B------:R-:W-:Y:S02]  /*b8b30*/  @P4 LOP3.LUT R4, R4, 0x100, RZ, 0xfc, !PT ;  /* 0x0000010004044812 */ /* 0x000fe400078efcff */
[----:B------:R-:W-:Y:S01]  /*b8b40*/  @!P4 IADD3.X R199, R17, UR8, R32, P0, P6 ;  /* 0x0000000811c7cc10 */ /* 0x000fe200087ec420 */
[----:B------:R-:W-:Y:S01]  /*b8b50*/  IMAD.U32 R17, RZ, RZ, UR11 ;  /* 0x0000000bff117e24 */ /* 0x000fe2000f8e00ff */
        /* <DEDUP_REMOVED lines=40> */
[----:B------:R-:W-:-:S13]  /*b8de0*/  ISETP.LT.OR P4, PT, R31, 0x179, !P2 ;  /* 0x000001791f00780c */ /* 0x000fda0005781670 */
        /* <DEDUP_REMOVED lines=52> */
[----:B------:R-:W-:Y:S01]  /*b9130*/  @!P4 IADD3.X R9, R16, UR8, R32, P0, P6 ;  /* 0x000000081009cc10 */ /* 0x000fe200087ec420 */
[----:B------:R0:W-:Y:S01]  /*b9140*/  @!P4 STL [R1+0x3e4], R11 ;  /* 0x0003e40b0100c387 */ /* 0x0001e20000100800 */
[----:B------:R-:W-:-:S03]  /*b9150*/  LOP3.LUT R3, R3, 0xffefffff, RZ, 0xc0, !PT ;  /* 0xffefffff03037812 */ /* 0x000fc600078ec0ff */
[----:B------:R1:W-:Y:S01]  /*b9160*/  @!P4 STL [R1+0x3e8], R9 ;  /* 0x0003e8090100c387 */ /* 0x0003e20000100800 */
[----:B------:R-:W-:-:S13]  /*b9170*/  ISETP.LT.OR P4, PT, R31, 0x1a2, !P2 ;  /* 0x000001a21f00780c */ /* 0x000fda0005781670 */
[----:B0-----:R-:W-:Y:S02]  /*b9180*/  @!P4 IADD3 R11, P0, P6, R17, UR9, R24 ;  /* 0x00000009110bcc10 */ /* 0x001fe4000fe1e018 */
[----:B------:R-:W-:Y:S02]  /*b9190*/  @P4 LOP3.LUT R3, R3, 0x100000, RZ, 0xfc, !PT ;  /* 0x0010000003034812 */ /* 0x000fe400078efcff */
[----:B-1----:R-:W-:Y:S01]  /*b91a0*/  @!P4 IADD3.X R9, R16, UR8, R32, P0, P6 ;  /* 0x000000081009cc10 */ /* 0x002fe200087ec420 */
        /* <DEDUP_REMOVED lines=105> */
[----:B------:R-:W-:Y:S01]  /*b9840*/  @!P4 STL [R1+0x464], R11 ;  /* 0x0004640b0100c387 */ /* 0x000fe20000100800 */
[----:B------:R-:W-:-:S03]  /*b9850*/  LOP3.LUT R3, R3, 0xffffffef, RZ, 0xc0, !PT ;  /* 0xffffffef03037812 */ /* 0x000fc600078ec0ff */
[----:B------:R0:W-:Y:S01]  /*b9860*/  @!P4 STL [R1+0x468], R9 ;  /* 0x000468090100c387 */ /* 0x0001e20000100800 */
[----:B------:R-:W-:-:S13]  /*b9870*/  ISETP.LT.OR P4, PT, R31, 0x1e2, !P2 ;  /* 0x000001e21f00780c */ /* 0x000fda0005781670 */
[----:B0-----:R-:W-:Y:S02]  /*b9880*/  @!P4 IADD3 R9, P0, P6, R17, UR9, R24 ;  /* 0x000000091109cc10 */ /* 0x001fe4000fe1e018 */
[----:B------:R-:W-:Y:S02]  /*b9890*/  @P4 LOP3.LUT R3, R3, 0x10, RZ, 0xfc, !PT ;  /* 0x0000001003034812 */ /* 0x000fe400078efcff */
[----:B------:R-:W-:Y:S01]  /*b98a0*/  @!P4 IADD3.X R11, R16, UR8, R32, P0, P6 ;  /* 0x00000008100bcc10 */ /* 0x000fe200087ec420 */
[----:B------:R0:W-:Y:S01]  /*b98b0*/  @!P4 STL [R1+0x46c], R9 ;  /* 0x00046c090100c387 */ /* 0x0001e20000100800 */
[----:B------:R-:W-:Y:S02]  /*b98c0*/  ISETP.LT.OR P4, PT, R31, 0x1e9, !P2 ;  /* 0x000001e91f00780c */ /* 0x000fe40005781670 */
[----:B------:R-:W-:-:S11]  /*b98d0*/  LOP3.LUT R3, R3, 0xfffffff7, RZ, 0xc0, !PT ;  /* 0xfffffff703037812 */ /* 0x000fd600078ec0ff */
[----:B------:R-:W-:Y:S02]  /*b98e0*/  @!P4 IADD3 R13, P0, P6, R17, UR9, R24 ;  /* 0x00000009110dcc10 */ /* 0x000fe4000fe1e018 */
[----:B------:R-:W-:Y:S02]  /*b98f0*/  @P4 LOP3.LUT R3, R3, 0x8, RZ, 0xfc, !PT ;  /* 0x0000000803034812 */ /* 0x000fe400078efcff */
[----:B0-----:R-:W-:Y:S01]  /*b9900*/  @!P4 IADD3.X R9, R16, UR8, R32, P0, P6 ;  /* 0x000000081009cc10 */ /* 0x001fe200087ec420 */
        /* <DEDUP_REMOVED lines=21> */
[----:B------:R0:W-:Y:S04]  /*b9a60*/  @!P4 STL [R1+0x48c], R13 ;  /* 0x00048c0d0100c387 */ /* 0x0001e80000100800 */
[----:B------:R1:W-:Y:S01]  /*b9a70*/  @!P4 STL [R1+0x490], R9 ;  /* 0x000490090100c387 */ /* 0x0003e20000100800 */
[----:B------:R-:W-:-:S13]  /*b9a80*/  ISETP.LT.OR P4, PT, R31, 0x1f9, !P2 ;  /* 0x000001f91f00780c */ /* 0x000fda0005781670 */
[----:B0-----:R-:W-:Y:S02]  /*b9a90*/  @!P4 IADD3 R13, P0, P6, R17, UR9, R24 ;  /* 0x00000009110dcc10 */ /* 0x001fe4000fe1e018 */
[----:B------:R-:W-:Y:S02]  /*b9aa0*/  @P4 LOP3.LUT R5, R5, 0x80000000, RZ, 0xfc, !PT ;  /* 0x8000000005054812 */ /* 0x000fe400078efcff */
[----:B-1----:R-:W-:Y:S02]  /*b9ab0*/  @!P4 IADD3.X R9, R16, UR8, R32, P0, P6 ;  /* 0x000000081009cc10 */ /* 0x002fe400087ec420 */
[----:B------:R-:W-:-:S03]  /*b9ac0*/  LOP3.LUT R5, R5, 0xbfffffff, RZ, 0xc0, !PT ;  /* 0xbfffffff05057812 */ /* 0x000fc600078ec0ff */
[----:B------:R-:W-:Y:S04]  /*b9ad0*/  @!P4 STL [R1+0x498], R9 ;  /* 0x000498090100c387 */ /* 0x000fe80000100800 */
[----:B------:R0:W-:Y:S01]  /*b9ae0*/  @!P4 STL [R1+0x494], R13 ;  /* 0x0004940d0100c387 */ /* 0x0001e20000100800 */
[----:B------:R-:W-:-:S13]  /*b9af0*/  ISETP.LT.OR P4, PT, R31, 0x1fa, !P2 ;  /* 0x000001fa1f00780c */ /* 0x000fda0005781670 */
[----:B0-----:R-:W-:Y:S02]  /*b9b00*/  @!P4 IADD3 R13, P0, P2, R17, UR9, R24 ;  /* 0x00000009110dcc10 */ /* 0x001fe4000fa1e018 */
[----:B------:R-:W-:Y:S02]  /*b9b10*/  @P4 LOP3.LUT R0, R0, 0x4, RZ, 0xfc, !PT ;  /* 0x0000000400004812 */ /* 0x000fe400078efcff */
[----:B------:R-:W-:Y:S01]  /*b9b20*/  @!P4 IADD3.X R9, R16, UR8, R32, P0, P2 ;  /* 0x000000081009cc10 */ /* 0x000fe200087e4420 */
[----:B------:R0:W-:Y:S04]  /*b9b30*/  @!P4 STL [R1+0x49c], R13 ;  /* 0x00049c0d0100c387 */ /* 0x0001e80000100800 */
[----:B------:R1:W-:Y:S01]  /*b9b40*/  @!P4 STL [R1+0x4a0], R9 ;  /* 0x0004a0090100c387 */ /* 0x0003e20000100800 */
[----:B------:R-:W-:-:S03]  /*b9b50*/  ISETP.LT.OR P4, PT, R31, 0x101, !P3 ;  /* 0x000001011f00780c */ /* 0x000fc60005f81670 */
[----:B------:R-:W2:Y:S10]  /*b9b60*/  LDL.LU R30, [R1+0x148c] ;  /* 0x00148c00011e7983 */ /* 0x000eb40000300800 */
[----:B0-----:R-:W-:-:S02]  /*b9b70*/  @!P4 IADD3 R13, P0, P2, R17, UR13, R24 ;  /* 0x0000000d110dcc10 */ /* 0x001fc4000fa1e018 */
[----:B------:R-:W-:Y:S02]  /*b9b80*/  @P4 LOP3.LUT R5, R5, 0x40000000, RZ, 0xfc, !PT ;  /* 0x4000000005054812 */ /* 0x000fe400078efcff */
[----:B-1----:R-:W-:Y:S01]  /*b9b90*/  @!P4 IADD3.X R9, R16, UR12, R32, P0, P2 ;  /* 0x0000000c1009cc10 */ /* 0x002fe200087e4420 */
[----:B------:R0:W-:Y:S04]  /*b9ba0*/  @!P4 STL [R1+0x4a4], R13 ;  /* 0x0004a40d0100c387 */ /* 0x0001e80000100800 */
[----:B------:R1:W-:Y:S04]  /*b9bb0*/  @!P4 STL [R1+0x4a8], R9 ;  /* 0x0004a8090100c387 */ /* 0x0003e80000100800 */
[----:B------:R-:W3:Y:S01]  /*b9bc0*/  LDL.LU R14, [R1+0x1490] ;  /* 0x00149000010e7983 */ /* 0x000ee20000300800 */
[----:B------:R-:W-:-:S02]  /*b9bd0*/  ISETP.LT.OR P4, PT, R31, 0x102, !P3 ;  /* 0x000001021f00780c */ /* 0x000fc40005f81670 */
[----:B------:R-:W-:-:S11]  /*b9be0*/  LOP3.LUT R5, R5, 0xdfffffff, RZ, 0xc0, !PT ;  /* 0xdfffffff05057812 */ /* 0x000fd600078ec0ff */
[----:B0-----:R-:W-:-:S04]  /*b9bf0*/  @!P4 IADD3 R13, P0, P2, R17, UR13, R24 ;  /* 0x0000000d110dcc10 */ /* 0x001fc8000fa1e018 */
[----:B-1----:R-:W-:Y:S01]  /*b9c00*/  @!P4 IADD3.X R9, R16, UR12, R32, P0, P2 ;  /* 0x0000000c1009cc10 */ /* 0x002fe200087e4420 */
[----:B------:R0:W-:Y:S01]  /*b9c10*/  @!P4 STL [R1+0x4ac], R13 ;  /* 0x0004ac0d0100c387 */ /* 0x0001e20000100800 */
[----:B------:R-:W-:-:S03]  /*b9c20*/  @P4 LOP3.LUT R5, R5, 0x20000000, RZ, 0xfc, !PT ;  /* 0x2000000005054812 */ /* 0x000fc600078efcff */
[----:B------:R1:W-:Y:S01]  /*b9c30*/  @!P4 STL [R1+0x4b0], R9 ;  /* 0x0004b0090100c387 */ /* 0x0003e20000100800 */
[----:B------:R-:W-:-:S13]  /*b9c40*/  ISETP.LT.OR P4, PT, R31, 0x109, !P3 ;  /* 0x000001091f00780c */ /* 0x000fda0005f81670 */
[----:B0-----:R-:W-:-:S04]  /*b9c50*/  @!P4 IADD3 R13, P0, P2, R17, UR13, R24 ;  /* 0x0000000d110dcc10 */ /* 0x001fc8000fa1e018 */
[----:B-1----:R-:W-:Y:S01]  /*b9c60*/  @!P4 IADD3.X R9, R16, UR12, R32, P0, P2 ;  /* 0x0000000c1009cc10 */ /* 0x002fe200087e4420 */
[----:B------:R-:W-:Y:S04]  /*b9c70*/  @!P4 STL [R1+0x4fc], R13 ;  /* 0x0004fc0d0100c387 */ /* 0x000fe80000100800 */
[----:B------:R0:W-:Y:S04]  /*b9c80*/  @!P4 STL [R1+0x500], R9 ;  /* 0x000500090100c387 */ /* 0x0001e80000100800 */
[----:B0-----:R-:W4:Y:S01]  /*b9c90*/  LDL.LU R9, [R1+0x1494] ;  /* 0x0014940001097983 */ /* 0x001f220000300800 */
[----:B------:R-:W-:-:S04]  /*b9ca0*/  LOP3.LUT R5, R5, 0xefffffff, RZ, 0xc0, !PT ;  /* 0xefffffff05057812 */ /* 0x000fc800078ec0ff */
[----:B------:R-:W-:Y:S02]  /*b9cb0*/  @P4 LOP3.LUT R5, R5, 0x10000000, RZ, 0xfc, !PT ;  /* 0x1000000005054812 */ /* 0x000fe400078efcff */
[----:B------:R-:W-:-:S13]  /*b9cc0*/  ISETP.LT.OR P4, PT, R31, 0x10a, !P3 ;  /* 0x0000010a1f00780c */ /* 0x000fda0005f81670 */
[----:B------:R-:W-:-:S04]  /*b9cd0*/  @!P4 IADD3 R15, P0, P2, R17, UR13, R24 ;  /* 0x0000000d110fcc10 */ /* 0x000fc8000fa1e018 */
[----:B------:R-:W-:Y:S01]  /*b9ce0*/  @!P4 IADD3.X R13, R16, UR12, R32, P0, P2 ;  /* 0x0000000c100dcc10 */ /* 0x000fe200087e4420 */
[----:B------:R-:W-:Y:S04]  /*b9cf0*/  @!P4 STL [R1+0x57c], R15 ;  /* 0x00057c0f0100c387 */ /* 0x000fe80000100800 */
[----:B------:R0:W-:Y:S04]  /*b9d00*/  @!P4 STL [R1+0x5d0], R13 ;  /* 0x0005d00d0100c387 */ /* 0x0001e80000100800 */
[----:B0-----:R-:W4:Y:S01]  /*b9d10*/  LDL.LU R13, [R1+0x1498] ;  /* 0x00149800010d7983 */ /* 0x001f220000300800 */
[----:B------:R-:W-:-:S13]  /*b9d20*/  ISETP.LT.OR P0, PT, R31, 0x101, !P1 ;  /* 0x000001011f00780c */ /* 0x000fda0004f01670 */
[----:B------:R-:W0:Y:S02]  /*b9d30*/  @!P0 LDC.64 R16, c[0x0][0x5c0] ;  /* 0x00017000ff108b82 */ /* 0x000e240000000a00 */
[----:B0-----:R-:W-:-:S05]  /*b9d40*/  @!P0 IADD3 R16, P2, R24, R16, RZ ;  /* 0x0000001018108210 */ /* 0x001fca0007f5e0ff */
[----:B------:R-:W-:Y:S01]  /*b9d50*/  @!P0 IMAD.X R17, R32, 0x1, R17, P2 ;  /* 0x0000000120118824 */ /* 0x000fe200010e0611 */
[----:B------:R-:W-:Y:S01]  /*b9d60*/  ISETP.LT.OR P6, PT, R31, 0x111, !P3 ;  /* 0x000001111f00780c */ /* 0x000fe20005fc1670 */
[----:B--2---:R-:W-:-:S05]  /*b9d70*/  FMUL R30, R30, UR27 ;  /* 0x0000001b1e1e7c20 */ /* 0x004fca0008400000 */
[----:B------:R-:W-:-:S05]  /*b9d80*/  F2FP.SATFINITE.E4M3.F32.PACK_AB_MERGE_C R30, RZ, R30, RZ ;  /* 0x0000001eff1e723e */ /* 0x000fca00048070ff */
[----:B------:R3:W-:Y:S02]  /*b9d90*/  @!P0 STG.E.U8 desc[UR32][R16.64+0x100], R30 ;  /* 0x0001001e10008986 */ /* 0x0007e4000c101120 */
[----:B---3--:R-:W-:Y:S02]  /*b9da0*/  FMUL R30, R14, UR27 ;  /* 0x0000001b0e1e7c20 */ /* 0x008fe40008400000 */
[----:B------:R-:W2:Y:S01]  /*b9db0*/  LDL.LU R14, [R1+0x149c] ;  /* 0x00149c00010e7983 */ /* 0x000ea20000300800 */
        /* <DEDUP_REMOVED lines=8> */
[----:B------:R-:W-:Y:S01]  /*b9e40*/  LOP3.LUT R5, R5, 0xfbffffff, RZ, 0xc0, !PT ;  /* 0xfbffffff05057812 */ /* 0x000fe200078ec0ff */
[----:B0-----:R-:W-:Y:S02]  /*b9e50*/  IMAD.U32 R17, RZ, RZ, UR11 ;  /* 0x0000000bff117e24 */ /* 0x001fe4000f8e00ff */
[----:B------:R-:W-:-:S03]  /*b9e60*/  IMAD.U32 R16, RZ, RZ, UR10 ;  /* 0x0000000aff107e24 */ /* 0x000fc6000f8e00ff */
[----:B------:R-:W-:-:S04]  /*b9e70*/  @!P6 IADD3 R17, P0, P2, R17, UR13, R24 ;  /* 0x0000000d1111ec10 */ /* 0x000fc8000fa1e018 */
[----:B------:R-:W-:Y:S01]  /*b9e80*/  @!P6 IADD3.X R15, R16, UR12, R32, P0, P2 ;  /* 0x0000000c100fec10 */ /* 0x000fe200087e4420 */
[----:B------:R0:W-:Y:S01]  /*b9e90*/  @!P6 STL [R1+0x4d4], R17 ;  /* 0x0004d4110100e387 */ /* 0x0001e20000100800 */
[----:B------:R-:W-:-:S03]  /*b9ea0*/  @P6 LOP3.LUT R5, R5, 0x4000000, RZ, 0xfc, !PT ;  /* 0x0400000005056812 */ /* 0x000fc600078efcff */
[----:B------:R1:W-:Y:S01]  /*b9eb0*/  @!P6 STL [R1+0x4f8], R15 ;  /* 0x0004f80f0100e387 */ /* 0x0003e20000100800 */
[----:B------:R-:W-:Y:S01]  /*b9ec0*/  ISETP.LT.OR P6, PT, R31, 0x112, !P3 ;  /* 0x000001121f00780c */ /* 0x000fe20005fc1670 */
[----:B0-----:R-:W-:-:S12]  /*b9ed0*/  IMAD.U32 R17, RZ, RZ, UR11 ;  /* 0x0000000bff117e24 */ /* 0x001fd8000f8e00ff */
[----:B------:R-:W-:-:S04]  /*b9ee0*/  @!P6 IADD3 R17, P0, P2, R17, UR13, R24 ;  /* 0x0000000d1111ec10 */ /* 0x000fc8000fa1e018 */
[----:B-1----:R-:W-:Y:S01]  /*b9ef0*/  @!P6 IADD3.X R15, R16, UR12, R32, P0, P2 ;  /* 0x0000000c100fec10 */ /* 0x002fe200087e4420 */
[----:B----4-:R-:W-:Y:S01]  /*b9f00*/  FMUL R16, R9, UR27 ;  /* 0x0000001b09107c20 */ /* 0x010fe20008400000 */
[----:B------:R0:W-:Y:S04]  /*b9f10*/  @!P6 STL [R1+0x528], R17 ;  /* 0x000528110100e387 */ /* 0x0001e80000100800 */
[----:B------:R-:W3:Y:S01]  /*b9f20*/  LDL.LU R9, [R1+0x14a0] ;  /* 0x0014a00001097983 */ /* 0x000ee20000300800 */
[----:B------:R-:W-:Y:S02]  /*b9f30*/  LOP3.LUT P5, RZ, R0, 0x2, RZ, 0xc0, !PT ;  /* 0x0000000200ff7812 */ /* 0x000fe400078ac0ff */
[----:B------:R-:W-:-:S11]  /*b9f40*/  F2FP.SATFINITE.E4M3.F32.PACK_AB_MERGE_C R16, RZ, R16, RZ ;  /* 0x00000010ff10723e */ /* 0x000fd600048070ff */
[----:B------:R1:W-:Y:S01]  /*b9f50*/  @!P5 STG.E.U8 desc[UR32][R20.64+0x100], R16 ;  /* 0x000100101400d986 */ /* 0x0003e2000c101120 */
[----:B------:R-:W-:Y:S01]  /*b9f60*/  ISETP.LT.OR P5, PT, R31, 0x119, !P3 ;  /* 0x000001191f00780c */ /* 0x000fe20005fa1670 */
[----:B0-----:R-:W-:Y:S02]  /*b9f70*/  IMAD.U32 R17, RZ, RZ, UR11 ;  /* 0x0000000bff117e24 */ /* 0x001fe4000f8e00ff */
[----:B------:R0:W-:Y:S01]  /*b9f80*/  @!P6 STL [R1+0x550], R15 ;  /* 0x0005500f0100e387 */ /* 0x0001e20000100800 */
[----:B-1----:R-:W-:-:S09]  /*b9f90*/  IMAD.U32 R16, RZ, RZ, UR10 ;  /* 0x0000000aff107e24 */ /* 0x002fd2000f8e00ff */
[----:B------:R-:W-:-:S04]  /*b9fa0*/  @!P5 IADD3 R17, P0, P2, R17, UR13, R24 ;  /* 0x0000000d1111dc10 */ /* 0x000fc8000fa1e018 */
[----:B0-----:R-:W-:Y:S01]  /*b9fb0*/  @!P5 IADD3.X R15, R16, UR12, R32, P0, P2 ;  /* 0x0000000c100fdc10 */ /* 0x001fe200087e4420 */
[----:B------:R0:W-:Y:S01]  /*b9fc0*/  @!P5 STL [R1+0x5cc], R17 ;  /* 0x0005cc110100d387 */ /* 0x0001e20000100800 */
[----:B------:R-:W-:-:S03]  /*b9fd0*/  FMUL R16, R13, UR27 ;  /* 0x0000001b0d107c20 */ /* 0x000fc60008400000 */
[----:B------:R-:W-:Y:S04]  /*b9fe0*/  @!P5 STL [R1+0x5f8], R15 ;  /* 0x0005f80f0100d387 */ /* 0x000fe80000100800 */
[----:B------:R-:W4:Y:S01]  /*b9ff0*/  LDL.LU R13, [R1+0x14a4] ;  /* 0x0014a400010d7983 */ /* 0x000f220000300800 */
[----:B------:R-:W-:Y:S02]  /*ba000*/  LOP3.LUT P4, RZ, R0, 0x8, RZ, 0xc0, !PT ;  /* 0x0000000800ff7812 */ /* 0x000fe4000788c0ff */
[----:B------:R-:W-:Y:S01]  /*ba010*/  F2FP.SATFINITE.E4M3.F32.PACK_AB_MERGE_C R16, RZ, R16, RZ ;  /* 0x00000010ff10723e */ /* 0x000fe200048070ff */
[----:B0-----:R-:W-:-:S10]  /*ba020*/  IMAD.U32 R17, RZ, RZ, UR11 ;  /* 0x0000000bff117e24 */ /* 0x001fd4000f8e00ff */
[----:B------:R0:W-:Y:S01]  /*ba030*/  @!P4 STG.E.U8 desc[UR32][R18.64+0x101], R16 ;  /* 0x000101101200c986 */ /* 0x0001e2000c101120 */
[----:B------:R-:W-:Y:S01]  /*ba040*/  ISETP.LT.OR P4, PT, R31, 0x11a, !P3 ;  /* 0x0000011a1f00780c */ /* 0x000fe20005f81670 */
[----:B0-----:R-:W-:-:S12]  /*ba050*/  IMAD.U32 R16, RZ, RZ, UR10 ;  /* 0x0000000aff107e24 */ /* 0x001fd8000f8e00ff */
[----:B------:R-:W-:-:S04]  /*ba060*/  @!P4 IADD3 R17, P0, P2, R17, UR13, R24 ;  /* 0x0000000d1111cc10 */ /* 0x000fc8000fa1e018 */
[----:B------:R-:W-:Y:S01]  /*ba070*/  @!P4 IADD3.X R15, R16, UR12, R32, P0, P2 ;  /* 0x0000000c100fcc10 */ /* 0x000fe200087e4420 */
[----:B------:R0:W-:Y:S04]  /*ba080*/  @!P4 STL [R1+0x578], R17 ;  /* 0x000578110100c387 */ /* 0x0001e80000100800 */
[----:B------:R-:W-:Y:S01]  /*ba090*/  @!P4 STL [R1+0x5c8], R15 ;  /* 0x0005c80f0100c387 */ /* 0x000fe20000100800 */
[----:B------:R-:W-:-:S13]  /*ba0a0*/  ISETP.LT.OR P0, PT, R31, 0x109, !P1 ;  /* 0x000001091f00780c */ /* 0x000fda0004f01670 */
[----:B0-----:R-:W0:Y:S01]  /*ba0b0*/  @!P0 LDC.64 R16, c[0x0][0x5c0] ;  /* 0x00017000ff108b82 */ /* 0x001e220000000a00 */
[----:B--2---:R-:W-:Y:S02]  /*ba0c0*/  FMUL R18, R14, UR27 ;  /* 0x0000001b0e127c20 */ /* 0x004fe40008400000 */
[----:B------:R-:W2:Y:S01]  /*ba0d0*/  LDL.LU R14, [R1+0x14a8] ;  /* 0x0014a800010e7983 */ /* 0x000ea20000300800 */
[----:B0-----:R-:W-:Y:S02]  /*ba0e0*/  @!P0 IADD3 R16, P2, R24, R16, RZ ;  /* 0x0000001018108210 */ /* 0x001fe40007f5e0ff */
[----:B------:R-:W-:-:S03]  /*ba0f0*/  F2FP.SATFINITE.E4M3.F32.PACK_AB_MERGE_C R18, RZ, R18, RZ ;  /* 0x00000012ff12723e */ /* 0x000fc600048070ff */
[----:B------:R-:W-:-:S05]  /*ba100*/  @!P0 IMAD.X R17, R32, 0x1, R17, P2 ;  /* 0x0000000120118824 */ /* 0x000fca00010e0611 */
[----:B------:R0:W-:Y:S01]  /*ba110*/  @!P0 STG.E.U8 desc[UR32][R16.64+0x108], R18 ;  /* 0x0001081210008986 */ /* 0x0001e2000c101120 */
[----:B------:R-:W-:-:S13]  /*ba120*/  ISETP.LT.OR P0, PT, R31, 0x10a, !P1 ;  /* 0x0000010a1f00780c */ /* 0x000fda0004f01670 */
[----:B0-----:R-:W0:Y:S01]  /*ba130*/  @!P0 LDC.64 R16, c[0x0][0x5c0] ;  /* 0x00017000ff108b82 */ /* 0x001e220000000a00 */
[----:B------:R-:W-:-:S04]  /*ba140*/  LOP3.LUT R5, R5, 0xfdffffff, RZ, 0xc0, !PT ;  /* 0xfdffffff05057812 */ /* 0x000fc800078ec0ff */
[----:B------:R-:W-:Y:S02]  /*ba150*/  @P6 LOP3.LUT R5, R5, 0x2000000, RZ, 0xfc, !PT ;  /* 0x0200000005056812 */ /* 0x000fe400078efcff */
[----:B------:R-:W-:Y:S02]  /*ba160*/  ISETP.LT.OR P6, PT, R31, 0x121, !P3 ;  /* 0x000001211f00780c */ /* 0x000fe40005fc1670 */
[----:B------:R-:W-:-:S04]  /*ba170*/  LOP3.LUT R5, R5, 0xfeffffff, RZ, 0xc0, !PT ;  /* 0xfeffffff05057812 */ /* 0x000fc800078ec0ff */
[----:B------:R-:W-:Y:S02]  /*ba180*/  @P5 LOP3.LUT R5, R5, 0x1000000, RZ, 0xfc, !PT ;  /* 0x0100000005055812 */ /* 0x000fe400078efcff */
[----:B0-----:R-:W-:-:S05]  /*ba190*/  @!P0 IADD3 R16, P2, R24, R16, RZ ;  /* 0x0000001018108210 */ /* 0x001fca0007f5e0ff */
[----:B------:R-:W-:Y:S01]  /*ba1a0*/  @!P0 IMAD.X R17, R32, 0x1, R17, P2 ;  /* 0x0000000120118824 */ /* 0x000fe200010e0611 */
[----:B------:R-:W-:-:S04]  /*ba1b0*/  LOP3.LUT R5, R5, 0xff7fffff, RZ, 0xc0, !PT ;  /* 0xff7fffff05057812 */ /* 0x000fc800078ec0ff */
[----:B------:R-:W-:-:S04]  /*ba1c0*/  @P4 LOP3.LUT R5, R5, 0x800000, RZ, 0xfc, !PT ;  /* 0x0080000005054812 */ /* 0x000fc800078efcff */
[----:B------:R-:W-:-:S04]  /*ba1d0*/  LOP3.LUT R5, R5, 0xffbfffff, RZ, 0xc0, !PT ;  /* 0xffbfffff05057812 */ /* 0x000fc800078ec0ff */
[----:B------:R-:W-:Y:S01]  /*ba1e0*/  @P6 LOP3.LUT R5, R5, 0x400000, RZ, 0xfc, !PT ;  /* 0x0040000005056812 */ /* 0x000fe200078efcff */
[----:B---3--:R-:W-:Y:S02]  /*ba1f0*/  FMUL R18, R9, UR27 ;  /* 0x0000001b09127c20 */ /* 0x008fe40008400000 */
[----:B------:R-:W3:Y:S03]  /*ba200*/  LDL.LU R9, [R1+0x14ac] ;  /* 0x0014ac0001097983 */ /* 0x000ee60000300800 */
[----:B------:R-:W-:-:S05]  /*ba210*/  F2FP.SATFINITE.E4M3.F32.PACK_AB_MERGE_C R18, RZ, R18, RZ ;  /* 0x00000012ff12723e */ /* 0x000fca00048070ff */
[----:B------:R0:W-:Y:S02]  /*ba220*/  @!P0 STG.E.U8 desc[UR32][R16.64+0x109], R18 ;  /* 0x0001091210008986 */ /* 0x0001e4000c101120 */
[----:B0-----:R-:W-:Y:S02]  /*ba230*/  IMAD.U32 R17, RZ, RZ, UR11 ;  /* 0x0000000bff117e24 */ /* 0x001fe4000f8e00ff */
[----:B------:R-:W-:-:S03]  /*ba240*/  IMAD.U32 R16, RZ, RZ, UR10 ;  /* 0x0000000aff107e24 */ /* 0x000fc6000f8e00ff */
[----:B------:R-:W-:-:S04]  /*ba250*/  @!P6 IADD3 R17, P0, P2, R17, UR13, R24 ;  /* 0x0000000d1111ec10 */ /* 0x000fc8000fa1e018 */
[----:B------:R-:W-:Y:S01]  /*ba260*/  @!P6 IADD3.X R15, R16, UR12, R32, P0, P2 ;  /* 0x0000000c100fec10 */ /* 0x000fe200087e4420 */
[----:B------:R0:W-:Y:S04]  /*ba270*/  @!P6 STL [R1+0x4d0], R17 ;  /* 0x0004d0110100e387 */ /* 0x0001e80000100800 */
[----:B------:R1:W-:Y:S01]  /*ba280*/  @!P6 STL [R1+0x4f4], R15 ;  /* 0x0004f40f0100e387 */ /* 0x0003e20000100800 */
[----:B------:R-:W-:Y:S01]  /*ba290*/  ISETP.LT.OR P6, PT, R31, 0x122, !P3 ;  /* 0x000001221f00780c */ /* 0x000fe20005fc1670 */
[----:B0-----:R-:W-:-:S12]  /*ba2a0*/  IMAD.U32 R17, RZ, RZ, UR11 ;  /* 0x0000000bff117e24 */ /* 0x001fd8000f8e00ff */
[----:B------:R-:W-:-:S04]  /*ba2b0*/  @!P6 IADD3 R17, P0, P2, R17, UR13, R24 ;  /* 0x0000000d1111ec10 */ /* 0x000fc8000fa1e018 */
[----:B-1----:R-:W-:Y:S01]  /*ba2c0*/  @!P6 IADD3.X R15, R16, UR12, R32, P0, P2 ;  /* 0x0000000c100fec10 */ /* 0x002fe200087e4420 */
[----:B----4-:R-:W-:Y:S01]  /*ba2d0*/  FMUL R16, R13, UR27 ;  /* 0x0000001b0d107c20 */ /* 0x010fe20008400000 */
[----:B------:R0:W-:Y:S04]  /*ba2e0*/  @!P6 STL [R1+0x524], R17 ;  /* 0x000524110100e387 */ /* 0x0001e80000100800 */
[----:B------:R-:W4:Y:S01]  /*ba2f0*/  LDL.LU R13, [R1+0x14b0] ;  /* 0x0014b000010d7983 */ /* 0x000f220000300800 */
        /* <DEDUP_REMOVED lines=9> */
[----:B------:R0:W-:Y:S04]  /*ba390*/  @!P5 STL [R1+0x5c4], R17 ;  /* 0x0005c4110100d387 */ /* 0x0001e80000100800 */
[----:B------:R-:W-:Y:S01]  /*ba3a0*/  @!P5 STL [R1+0x5f4], R15 ;  /* 0x0005f40f0100d387 */ /* 0x000fe20000100800 */
[----:B--2---:R-:W-:-:S03]  /*ba3b0*/  FMUL R16, R14, UR27 ;  /* 0x0000001b0e107c20 */ /* 0x004fc60008400000 */
[----:B------:R-:W2:Y:S01]  /*ba3c0*/  LDL.LU R14, [R1+0x14b4] ;  /* 0x0014b400010e7983 */ /* 0x000ea20000300800 */
[----:B------:R-:W-:Y:S02]  /*ba3d0*/  LOP3.LUT P4, RZ, R0, 0x20, RZ, 0xc0, !PT ;  /* 0x0000002000ff7812 */ /* 0x000fe4000788c0ff */
[----:B------:R-:W-:Y:S01]  /*ba3e0*/  F2FP.SATFINITE.E4M3.F32.PACK_AB_MERGE_C R16, RZ, R16, RZ ;  /* 0x00000010ff10723e */ /* 0x000fe200048070ff */
[----:B0-----:R-:W-:-:S10]  /*ba3f0*/  IMAD.U32 R17, RZ, RZ, UR11 ;  /* 0x0000000bff117e24 */ /* 0x001fd4000f8e00ff */
[----:B------:R0:W-:Y:S01]  /*ba400*/  @!P4 STG.E.U8 desc[UR32][R22.64+0x109], R16 ;  /* 0x000109101600c986 */ /* 0x0001e2000c101120 */
[----:B------:R-:W-:Y:S01]  /*ba410*/  ISETP.LT.OR P4, PT, R31, 0x12a, !P3 ;  /* 0x0000012a1f00780c */ /* 0x000fe20005f81670 */
[----:B0-----:R-:W-:-:S12]  /*ba420*/  IMAD.U32 R16, RZ, RZ, UR10 ;  /* 0x0000000aff107e24 */ /* 0x001fd8000f8e00ff */
[----:B------:R-:W-:-:S04]  /*ba430*/  @!P4 IADD3 R17, P0, P2, R17, UR13, R24 ;  /* 0x0000000d1111cc10 */ /* 0x000fc8000fa1e018 */
[----:B------:R-:W-:Y:S02]  /*ba440*/  @!P4 IADD3.X R15, R16, UR12, R32, P0, P2 ;  /* 0x0000000c100fcc10 */ /* 0x000fe400087e4420 */
[----:B------:R-:W-:Y:S01]  /*ba450*/  ISETP.LT.OR P0, PT, R31, 0x111, !P1 ;  /* 0x000001111f00780c */ /* 0x000fe20004f01670 */
[----:B------:R0:W-:Y:S04]  /*ba460*/  @!P4 STL [R1+0x574], R17 ;  /* 0x000574110100c387 */ /* 0x0001e80000100800 */
[----:B------:R-:W-:Y:S08]  /*ba470*/  @!P4 STL [R1+0x5c0], R15 ;  /* 0x0005c00f0100c387 */ /* 0x000ff00000100800 */
[----:B0-----:R-:W0:Y:S01]  /*ba480*/  @!P0 LDC.64 R16, c[0x0][0x5c0] ;  /* 0x00017000ff108b82 */ /* 0x001e220000000a00 */
[----:B---3--:R-:W-:-:S02]  /*ba490*/  FMUL R18, R9, UR27 ;  /* 0x0000001b09127c20 */ /* 0x008fc40008400000 */
[----:B------:R-:W3:Y:S01]  /*ba4a0*/  LDL.LU R9, [R1+0x14b8] ;  /* 0x0014b80001097983 */ /* 0x000ee20000300800 */
[----:B0-----:R-:W-:Y:S02]  /*ba4b0*/  @!P0 IADD3 R16, P2, R24, R16, RZ ;  /* 0x0000001018108210 */ /* 0x001fe40007f5e0ff */
[----:B------:R-:W-:-:S03]  /*ba4c0*/  F2FP.SATFINITE.E4M3.F32.PACK_AB_MERGE_C R18, RZ, R18, RZ ;  /* 0x00000012ff12723e */ /* 0x000fc600048070ff */
[----:B------:R-:W-:-:S05]  /*ba4d0*/  @!P0 IMAD.X R17, R32, 0x1, R17, P2 ;  /* 0x0000000120118824 */ /* 0x000fca00010e0611 */
[----:B------:R0:W-:Y:S01]  /*ba4e0*/  @!P0 STG.E.U8 desc[UR32][R16.64+0x110], R18 ;  /* 0x0001101210008986 */ /* 0x0001e2000c101120 */
[----:B------:R-:W-:-:S13]  /*ba4f0*/  ISETP.LT.OR P0, PT, R31, 0x112, !P1 ;  /* 0x000001121f00780c */ /* 0x000fda0004f01670 */
[----:B0-----:R-:W0:Y:S01]  /*ba500*/  @!P0 LDC.64 R16, c[0x0][0x5c0] ;  /* 0x00017000ff108b82 */ /* 0x001e220000000a00 */
[----:B----4-:R-:W-:Y:S02]  /*ba510*/  FMUL R18, R13, UR27 ;  /* 0x0000001b0d127c20 */ /* 0x010fe40008400000 */
[----:B------:R-:W4:Y:S01]  /*ba520*/  LDL.LU R13, [R1+0x14bc] ;  /* 0x0014bc00010d7983 */ /* 0x000f220000300800 */
[----:B------:R-:W-:Y:S02]  /*ba530*/  LOP3.LUT R5, R5, 0xffdfffff, RZ, 0xc0, !PT ;  /* 0xffdfffff05057812 */ /* 0x000fe400078ec0ff */
[----:B0-----:R-:W-:Y:S02]  /*ba540*/  @!P0 IADD3 R16, P2, R24, R16, RZ ;  /* 0x0000001018108210 */ /* 0x001fe40007f5e0ff */
[----:B------:R-:W-:Y:S02]  /*ba550*/  @P6 LOP3.LUT R5, R5, 0x200000, RZ, 0xfc, !PT ;  /* 0x0020000005056812 */ /* 0x000fe400078efcff */
[----:B------:R-:W-:Y:S01]  /*ba560*/  ISETP.LT.OR P6, PT, R31, 0x131, !P3 ;  /* 0x000001311f00780c */ /* 0x000fe20005fc1670 */
[----:B------:R-:W-:Y:S01]  /*ba570*/  @!P0 IMAD.X R17, R32, 0x1, R17, P2 ;  /* 0x0000000120118824 */ /* 0x000fe200010e0611 */
[----:B------:R-:W-:-:S02]  /*ba580*/  LOP3.LUT R5, R5, 0xffefffff, RZ, 0xc0, !PT ;  /* 0xffefffff05057812 */ /* 0x000fc400078ec0ff */
[----:B------:R-:W-:Y:S02]  /*ba590*/  F2FP.SATFINITE.E4M3.F32.PACK_AB_MERGE_C R18, RZ, R18, RZ ;  /* 0x00000012ff12723e */ /* 0x000fe400048070ff */
[----:B------:R-:W-:-:S03]  /*ba5a0*/  @P5 LOP3.LUT R5, R5, 0x100000, RZ, 0xfc, !PT ;  /* 0x0010000005055812 */ /* 0x000fc600078efcff */
[----:B------:R0:W-:Y:S01]  /*ba5b0*/  @!P0 STG.E.U8 desc[UR32][R16.64+0x111], R18 ;  /* 0x0001111210008986 */ /* 0x0001e2000c101120 */
[----:B------:R-:W-:-:S04]  /*ba5c0*/  LOP3.LUT R5, R5, 0xfff7ffff, RZ, 0xc0, !PT ;  /* 0xfff7ffff05057812 */ /* 0x000fc800078ec0ff */
[----:B------:R-:W-:Y:S01]  /*ba5d0*/  @P4 LOP3.LUT R5, R5, 0x80000, RZ, 0xfc, !PT ;  /* 0x0008000005054812 */ /* 0x000fe200078efcff */
[----:B0-----:R-:W-:Y:S02]  /*ba5e0*/  IMAD.U32 R17, RZ, RZ, UR11 ;  /* 0x0000000bff117e24 */ /* 0x001fe4000f8e00ff */
[----:B------:R-:W-:-:S03]  /*ba5f0*/  IMAD.U32 R16, RZ, RZ, UR10 ;  /* 0x0000000aff107e24 */ /* 0x000fc6000f8e00ff */
[----:B------:R-:W-:Y:S02]  /*ba600*/  @!P6 IADD3 R17, P0, P2, R17, UR13, R24 ;  /* 0x0000000d1111ec10 */ /* 0x000fe4000fa1e018 */
[----:B------:R-:W-:Y:S02]  /*ba610*/  LOP3.LUT R5, R5, 0xfffbffff, RZ, 0xc0, !PT ;  /* 0xfffbffff05057812 */ /* 0x000fe400078ec0ff */
        /* <DEDUP_REMOVED lines=8> */
[----:B------:R0:W-:Y:S01]  /*ba6a0*/  @!P6 STL [R1+0x520], R17 ;  /* 0x000520110100e387 */ /* 0x0001e20000100800 */
[----:B--2---:R-:W-:-:S03]  /*ba6b0*/  FMUL R16, R14, UR27 ;  /* 0x0000001b0e107c20 */ /* 0x004fc60008400000 */
[----:B------:R-:W2:Y:S01]  /*ba6c0*/  LDL.LU R14, [R1+0x14c0] ;  /* 0x0014c000010e7983 */ /* 0x000ea20000300800 */
[----:B------:R-:W-:Y:S02]  /*ba6d0*/  LOP3.LUT P5, RZ, R0, 0x40, RZ, 0xc0, !PT ;  /* 0x0000004000ff7812 */ /* 0x000fe400078ac0ff */
[----:B------:R-:W-:Y:S01]  /*ba6e0*/  F2FP.SATFINITE.E4M3.F32.PACK_AB_MERGE_C R16, RZ, R16, RZ ;  /* 0x00000010ff10723e */ /* 0x000fe200048070ff */
[----:B0-----:R-:W-:-:S10]  /*ba6f0*/  IMAD.U32 R17, RZ, RZ, UR11 ;  /* 0x0000000bff117e24 */ /* 0x001fd4000f8e00ff */
[----:B------:R0:W-:Y:S01]  /*ba700*/  @!P5 STG.E.U8 desc[UR32][R34.64+0x110], R16 ;  /* 0x000110102200d986 */ /* 0x0001e2000c101120 */
[----:B------:R-:W-:-:S03]  /*ba710*/  ISETP.LT.OR P5, PT, R31, 0x139, !P3 ;  /* 0x000001391f00780c */ /* 0x000fc60005fa1670 */
[----:B------:R1:W-:Y:S01]  /*ba720*/  @!P6 STL [R1+0x548], R15 ;  /* 0x0005480f0100e387 */ /* 0x0003e20000100800 */
[----:B0-----:R-:W-:-:S09]  /*ba730*/  IMAD.U32 R16, RZ, RZ, UR10 ;  /* 0x0000000aff107e24 */ /* 0x001fd2000f8e00ff */
[----:B------:R-:W-:-:S04]  /*ba740*/  @!P5 IADD3 R17, P0, P2, R17, UR13, R24 ;  /* 0x0000000d1111dc10 */ /* 0x000fc8000fa1e018 */
[----:B-1----:R-:W-:Y:S01]  /*ba750*/  @!P5 IADD3.X R15, R16, UR12, R32, P0, P2 ;  /* 0x0000000c100fdc10 */ /* 0x002fe200087e4420 */
[----:B------:R0:W-:Y:S04]  /*ba760*/  @!P5 STL [R1+0x5bc], R17 ;  /* 0x0005bc110100d387 */ /* 0x0001e80000100800 */
[----:B------:R-:W-:Y:S01]  /*ba770*/  @!P5 STL [R1+0x5f0], R15 ;  /* 0x0005f00f0100d387 */ /* 0x000fe20000100800 */
[----:B------:R-:W-:Y:S01]  /*ba780*/  LOP3.LUT P4, RZ, R0, 0x80, RZ, 0xc0, !PT ;  /* 0x0000008000ff7812 */ /* 0x000fe2000788c0ff */
[----:B0-----:R-:W-:Y:S02]  /*ba790*/  IMAD.U32 R17, RZ, RZ, UR11 ;  /* 0x0000000bff117e24 */ /* 0x001fe4000f8e00ff */
[----:B---3--:R-:W-:Y:S02]  /*ba7a0*/  FMUL R16, R9, UR27 ;  /* 0x0000001b09107c20 */ /* 0x008fe40008400000 */
[----:B------:R-:W3:Y:S03]  /*ba7b0*/  LDL.LU R9, [R1+0x14c4] ;  /* 0x0014c40001097983 */ /* 0x000ee60000300800 */
[----:B------:R-:W-:-:S05]  /*ba7c0*/  F2FP.SATFINITE.E4M3.F32.PACK_AB_MERGE_C R16, RZ, R16, RZ ;  /* 0x00000010ff10723e */ /* 0x000fca00048070ff */
[----:B------:R0:W-:Y:S01]  /*ba7d0*/  @!P4 STG.E.U8 desc[UR32][R28.64+0x111], R16 ;  /* 0x000111101c00c986 */ /* 0x0001e2000c101120 */
[----:B------:R-:W-:Y:S01]  /*ba7e0*/  ISETP.LT.OR P4, PT, R31, 0x13a, !P3 ;  /* 0x0000013a1f00780c */ /* 0x000fe20005f81670 */
[----:B0-----:R-:W-:-:S12]  /*ba7f0*/  IMAD.U32 R16, RZ, RZ, UR10 ;  /* 0x0000000aff107e24 */ /* 0x001fd8000f8e00ff */
[----:B------:R-:W-:-:S04]  /*ba800*/  @!P4 IADD3 R17, P0, P2, R17, UR13, R24 ;  /* 0x0000000d1111cc10 */ /* 0x000fc8000fa1e018 */
[----:B------:R-:W-:Y:S01]  /*ba810*/  @!P4 IADD3.X R15, R16, UR12, R32, P0, P2 ;  /* 0x0000000c100fcc10 */ /* 0x000fe200087e4420 */
[----:B------:R0:W-:Y:S04]  /*ba820*/  @!P4 STL [R1+0x570], R17 ;  /* 0x000570110100c387 */ /* 0x0001e80000100800 */
[----:B------:R-:W-:Y:S01]  /*ba830*/  @!P4 STL [R1+0x5b8], R15 ;  /* 0x0005b80f0100c387 */ /* 0x000fe20000100800 */
[----:B----4-:R-:W-:-:S03]  /*ba840*/  FMUL R18, R13, UR27 ;  /* 0x0000001b0d127c20 */ /* 0x010fc60008400000 */
[----:B------:R-:W4:Y:S01]  /*ba850*/  LDL.LU R13, [R1+0x14c8] ;  /* 0x0014c800010d7983 */ /* 0x000f220000300800 */
[----:B------:R-:W-:-:S13]  /*ba860*/  ISETP.LT.OR P0, PT, R31, 0x119, !P1 ;  /* 0x000001191f00780c */ /* 0x000fda0004f01670 */
[----:B0-----:R-:W0:Y:S01]  /*ba870*/  @!P0 LDC.64 R16, c[0x0][0x5c0] ;  /* 0x00017000ff108b82 */ /* 0x001e220000000a00 */
[----:B------:R-:W-:Y:S02]  /*ba880*/  F2FP.SATFINITE.E4M3.F32.PACK_AB_MERGE_C R18, RZ, R18, RZ ;  /* 0x00000012ff12723e */ /* 0x000fe400048070ff */
[----:B0-----:R-:W-:-:S05]  /*ba890*/  @!P0 IADD3 R16, P2, R24, R16, RZ ;  /* 0x0000001018108210 */ /* 0x001fca0007f5e0ff */
[----:B------:R-:W-:-:S05]  /*ba8a0*/  @!P0 IMAD.X R17, R32, 0x1, R17, P2 ;  /* 0x0000000120118824 */ /* 0x000fca00010e0611 */
[----:B------:R0:W-:Y:S01]  /*ba8b0*/  @!P0 STG.E.U8 desc[UR32][R16.64+0x118], R18 ;  /* 0x0001181210008986 */ /* 0x0001e2000c101120 */
[----:B------:R-:W-:-:S13]  /*ba8c0*/  ISETP.LT.OR P0, PT, R31, 0x11a, !P1 ;  /* 0x0000011a1f00780c */ /* 0x000fda0004f01670 */
[----:B0-----:R-:W0:Y:S01]  /*ba8d0*/  @!P0 LDC.64 R16, c[0x0][0x5c0] ;  /* 0x00017000ff108b82 */ /* 0x001e220000000a00 */
[----:B--2---:R-:W-:Y:S02]  /*ba8e0*/  FMUL R18, R14, UR27 ;  /* 0x0000001b0e127c20 */ /* 0x004fe40008400000 */
[----:B------:R-:W2:Y:S01]  /*ba8f0*/  LDL.LU R14, [R1+0x14cc] ;  /* 0x0014cc00010e7983 */ /* 0x000ea20000300800 */
        /* <DEDUP_REMOVED lines=24> */
[----:B------:R-:W-:Y:S01]  /*baa80*/  LOP3.LUT P5, RZ, R0, 0x100, RZ, 0xc0, !PT ;  /* 0x0000010000ff7812 */ /* 0x000fe200078ac0ff */
[----:B---3--:R-:W-:Y:S02]  /*baa90*/  FMUL R16, R9, UR27 ;  /* 0x0000001b09107c20 */ /* 0x008fe40008400000 */
[----:B------:R-:W3:Y:S03]  /*baaa0*/  LDL.LU R9, [R1+0x14d0] ;  /* 0x0014d00001097983 */ /* 0x000ee60000300800 */
[----:B------:R-:W-:-:S07]  /*baab0*/  F2FP.SATFINITE.E4M3.F32.PACK_AB_MERGE_C R16, RZ, R16, RZ ;  /* 0x00000010ff10723e */ /* 0x000fce00048070ff */
        /* <DEDUP_REMOVED lines=9> */
[----:B----4-:R-:W-:-:S03]  /*bab50*/  FMUL R16, R13, UR27 ;  /* 0x0000001b0d107c20 */ /* 0x010fc60008400000 */
        /* <DEDUP_REMOVED lines=46> */
[----:B------:R0:W-:Y:S01]  /*bae40*/  @!P6 STL [R1+0x518], R17 ;  /* 0x000518110100e387 */ /* 0x0001e20000100800 */
[----:B----4-:R-:W-:-:S03]  /*bae50*/  FMUL R16, R13, UR27 ;  /* 0x0000001b0d107c20 */ /* 0x010fc60008400000 */
[----:B------:R-:W4:Y:S01]  /*bae60*/  LDL.LU R13, [R1+0x14e0] ;  /* 0x0014e000010d7983 */ /* 0x000f220000300800 */
        /* <DEDUP_REMOVED lines=9> */
[----:B------:R-:W-:Y:S04]  /*baf00*/  @!P5 STL [R1+0x5ac], R17 ;  /* 0x0005ac110100d387 */ /* 0x000fe80000100800 */
[----:B------:R0:W-:Y:S04]  /*baf10*/  @!P5 STL [R1+0x5e8], R15 ;  /* 0x0005e80f0100d387 */ /* 0x0001e80000100800 */
[----:B0-----:R-:W4:Y:S01]  /*baf20*/  LDL.LU R15, [R1+0x14e4] ;  /* 0x0014e400010f7983 */ /* 0x001f220000300800 */
[----:B------:R-:W-:Y:S01]  /*baf30*/  LOP3.LUT P4, RZ, R0, 0x800, RZ, 0xc0, !PT ;  /* 0x0000080000ff7812 */ /* 0x000fe2000788c0ff */
[----:B------:R-:W-:-:S02]  /*baf40*/  IMAD.U32 R17, RZ, RZ, UR11 ;  /* 0x0000000bff117e24 */ /* 0x000fc4000f8e00ff */
[----:B--2---:R-:W-:-:S05]  /*baf50*/  FMUL R16, R14, UR27 ;  /* 0x0000001b0e107c20 */ /* 0x004fca0008400000 */
[----:B------:R-:W-:-:S05]  /*baf60*/  F2FP.SATFINITE.E4M3.F32.PACK_AB_MERGE_C R16, RZ, R16, RZ ;  /* 0x00000010ff10723e */ /* 0x000fca00048070ff */
[----:B------:R0:W-:Y:S01]  /*baf70*/  @!P4 STG.E.U8 desc[UR32][R40.64+0x121], R16 ;  /* 0x000121102800c986 */ /* 0x0001e2000c101120 */
[----:B------:R-:W-:Y:S01]  /*baf80*/  ISETP.LT.OR P4, PT, R31, 0x15a, !P3 ;  /* 0x0000015a1f00780c */ /* 0x000fe20005f81670 */
[----:B0-----:R-:W-:-:S12]  /*baf90*/  IMAD.U32 R16, RZ, RZ, UR10 ;  /* 0x0000000aff107e24 */ /* 0x001fd8000f8e00ff */
[----:B------:R-:W-:-:S04]  /*bafa0*/  @!P4 IADD3 R17, P0, P2, R17, UR13, R24 ;  /* 0x0000000d1111cc10 */ /* 0x000fc8000fa1e018 */
[----:B------:R-:W-:Y:S01]  /*bafb0*/  @!P4 IADD3.X R14, R16, UR12, R32, P0, P2 ;  /* 0x0000000c100ecc10 */ /* 0x000fe200087e4420 */
[----:B------:R-:W-:Y:S04]  /*bafc0*/  @!P4 STL [R1+0x568], R17 ;  /* 0x000568110100c387 */ /* 0x000fe80000100800 */
[----:B------:R0:W-:Y:S04]  /*bafd0*/  @!P4 STL [R1+0x5a8], R14 ;  /* 0x0005a80e0100c387 */ /* 0x0001e80000100800 */
[----:B0-----:R-:W2:Y:S01]  /*bafe0*/  LDL.LU R14, [R1+0x14e8] ;  /* 0x0014e800010e7983 */ /* 0x001ea20000300800 */
[----:B------:R-:W-:-:S13]  /*baff0*/  ISETP.LT.OR P0, PT, R31, 0x129, !P1 ;  /* 0x000001291f00780c */ /* 0x000fda0004f01670 */
[----:B------:R-:W0:Y:S02]  /*bb000*/  @!P0 LDC.64 R16, c[0x0][0x5c0] ;  /* 0x00017000ff108b82 */ /* 0x000e240000000a00 */
[----:B0-----:R-:W-:-:S05]  /*bb010*/  @!P0 IADD3 R16, P2, R24, R16, RZ ;  /* 0x0000001018108210 */ /* 0x001fca0007f5e0ff */
[----:B------:R-:W-:Y:S02]  /*bb020*/  @!P0 IMAD.X R17, R32, 0x1, R17, P2 ;  /* 0x0000000120118824 */ /* 0x000fe400010e0611 */
[----:B---3--:R-:W-:-:S05]  /*bb030*/  FMUL R18, R9, UR27 ;  /* 0x0000001b09127c20 */ /* 0x008fca0008400000 */
[----:B------:R-:W-:-:S05]  /*bb040*/  F2FP.SATFINITE.E4M3.F32.PACK_AB_MERGE_C R18, RZ, R18, RZ ;  /* 0x00000012ff12723e */ /* 0x000fca00048070ff */
[----:B------:R0:W-:Y:S01]  /*bb050*/  @!P0 STG.E.U8 desc[UR32][R16.64+0x128], R18 ;  /* 0x0001281210008986 */ /* 0x0001e2000c101120 */
[----:B------:R-:W-:-:S13]  /*bb060*/  ISETP.LT.OR P0, PT, R31, 0x12a, !P1 ;  /* 0x0000012a1f00780c */ /* 0x000fda0004f01670 */
[----:B0-----:R-:W0:Y:S01]  /*bb070*/  @!P0 LDC.64 R16, c[0x0][0x5c0] ;  /* 0x00017000ff108b82 */ /* 0x001e220000000a00 */
[----:B------:R-:W-:-:S04]  /*bb080*/  LOP3.LUT R5, R5, 0xfffffdff, RZ, 0xc0, !PT ;  /* 0xfffffdff05057812 */ /* 0x000fc800078ec0ff */
[----:B------:R-:W-:Y:S02]  /*bb090*/  @P6 LOP3.LUT R5, R5, 0x200, RZ, 0xfc, !PT ;  /* 0x0000020005056812 */ /* 0x000fe400078efcff */
[----:B------:R-:W-:Y:S01]  /*bb0a0*/  ISETP.LT.OR P6, PT, R31, 0x161, !P3 ;  /* 0x000001611f00780c */ /* 0x000fe20005fc1670 */
[----:B----4-:R-:W-:Y:S02]  /*bb0b0*/  FMUL R18, R13, UR27 ;  /* 0x0000001b0d127c20 */ /* 0x010fe40008400000 */
[----:B------:R-:W3:Y:S01]  /*bb0c0*/  LDL.LU R13, [R1+0x14ec] ;  /* 0x0014ec00010d7983 */ /* 0x000ee20000300800 */
[----:B0-----:R-:W-:Y:S02]  /*bb0d0*/  @!P0 IADD3 R16, P2, R24, R16, RZ ;  /* 0x0000001018108210 */ /* 0x001fe40007f5e0ff */
[----:B------:R-:W-:Y:S02]  /*bb0e0*/  LOP3.LUT R5, R5, 0xfffffeff, RZ, 0xc0, !PT ;  /* 0xfffffeff05057812 */ /* 0x000fe400078ec0ff */
[----:B------:R-:W-:Y:S01]  /*bb0f0*/  F2FP.SATFINITE.E4M3.F32.PACK_AB_MERGE_C R18, RZ, R18, RZ ;  /* 0x00000012ff12723e */ /* 0x000fe200048070ff */
[----:B------:R-:W-:Y:S01]  /*bb100*/  @!P0 IMAD.X R17, R32, 0x1, R17, P2 ;  /* 0x0000000120118824 */ /* 0x000fe200010e0611 */
[----:B------:R-:W-:-:S04]  /*bb110*/  @P5 LOP3.LUT R5, R5, 0x100, RZ, 0xfc, !PT ;  /* 0x0000010005055812 */ /* 0x000fc800078efcff */
        /* <DEDUP_REMOVED lines=15> */
[----:B------:R-:W-:Y:S01]  /*bb210*/  FMUL R16, R15, UR27 ;  /* 0x0000001b0f107c20 */ /* 0x000fe20008400000 */
[----:B------:R0:W-:Y:S04]  /*bb220*/  @!P6 STL [R1+0x514], R17 ;  /* 0x000514110100e387 */ /* 0x0001e80000100800 */
[----:B------:R-:W4:Y:S01]  /*bb230*/  LDL.LU R15, [R1+0x14f0] ;  /* 0x0014f000010f7983 */ /* 0x000f220000300800 */
[----:B------:R-:W-:Y:S02]  /*bb240*/  LOP3.LUT P5, RZ, R0, 0x1000, RZ, 0xc0, !PT ;  /* 0x0000100000ff7812 */ /* 0x000fe400078ac0ff */
[----:B------:R-:W-:-:S11]  /*bb250*/  F2FP.SATFINITE.E4M3.F32.PACK_AB_MERGE_C R16, RZ, R16, RZ ;  /* 0x00000010ff10723e */ /* 0x000fd600048070ff */
[----:B------:R1:W-:Y:S01]  /*bb260*/  @!P5 STG.E.U8 desc[UR32][R46.64+0x128], R16 ;  /* 0x000128102e00d986 */ /* 0x0003e2000c101120 */
[----:B------:R-:W-:Y:S01]  /*bb270*/  ISETP.LT.OR P5, PT, R31, 0x169, !P3 ;  /* 0x000001691f00780c */ /* 0x000fe20005fa1670 */
[----:B0-----:R-:W-:Y:S02]  /*bb280*/  IMAD.U32 R17, RZ, RZ, UR11 ;  /* 0x0000000bff117e24 */ /* 0x001fe4000f8e00ff */
[----:B-1----:R-:W-:-:S10]  /*bb290*/  IMAD.U32 R16, RZ, RZ, UR10 ;  /* 0x0000000aff107e24 */ /* 0x002fd4000f8e00ff */
[----:B------:R-:W-:-:S04]  /*bb2a0*/  @!P5 IADD3 R18, P0, P2, R17, UR13, R24 ;  /* 0x0000000d1112dc10 */ /* 0x000fc8000fa1e018 */
[----:B------:R-:W-:Y:S01]  /*bb2b0*/  @!P5 IADD3.X R17, R16, UR12, R32, P0, P2 ;  /* 0x0000000c1011dc10 */ /* 0x000fe200087e4420 */
[----:B------:R-:W-:Y:S04]  /*bb2c0*/  @!P5 STL [R1+0x5a4], R18 ;  /* 0x0005a4120100d387 */ /* 0x000fe80000100800 */
[----:B------:R0:W-:Y:S01]  /*bb2d0*/  @!P5 STL [R1+0x5e4], R17 ;  /* 0x0005e4110100d387 */ /* 0x0001e20000100800 */
        /* <DEDUP_REMOVED lines=11> */
[----:B------:R-:W-:Y:S04]  /*bb390*/  @!P4 STL [R1+0x564], R17 ;  /* 0x000564110100c387 */ /* 0x000fe80000100800 */
[----:B------:R0:W-:Y:S08]  /*bb3a0*/  @!P4 STL [R1+0x5a0], R16 ;  /* 0x0005a0100100c387 */ /* 0x0001f00000100800 */
[----:B0-----:R-:W0:Y:S02]  /*bb3b0*/  @!P0 LDC.64 R16, c[0x0][0x5c0] ;  /* 0x00017000ff108b82 */ /* 0x001e240000000a00 */
[----:B0-----:R-:W-:Y:S01]  /*bb3c0*/  @!P0 IADD3 R16, P2, R24, R16, RZ ;  /* 0x0000001018108210 */ /* 0x001fe20007f5e0ff */
[----:B---3--:R-:W-:-:S02]  /*bb3d0*/  FMUL R18, R13, UR27 ;  /* 0x0000001b0d127c20 */ /* 0x008fc40008400000 */
[----:B------:R-:W3:Y:S02]  /*bb3e0*/  LDL.LU R13, [R1+0x14f8] ;  /* 0x0014f800010d7983 */ /* 0x000ee40000300800 */
[----:B------:R-:W-:Y:S01]  /*bb3f0*/  @!P0 IMAD.X R17, R32, 0x1, R17, P2 ;  /* 0x0000000120118824 */ /* 0x000fe200010e0611 */
[----:B------:R-:W-:-:S05]  /*bb400*/  F2FP.SATFINITE.E4M3.F32.PACK_AB_MERGE_C R18, RZ, R18, RZ ;  /* 0x00000012ff12723e */ /* 0x000fca00048070ff */
[----:B------:R0:W-:Y:S01]  /*bb410*/  @!P0 STG.E.U8 desc[UR32][R16.64+0x130], R18 ;  /* 0x0001301210008986 */ /* 0x0001e2000c101120 */
[----:B------:R-:W-:-:S13]  /*bb420*/  ISETP.LT.OR P0, PT, R31, 0x132, !P1 ;  /* 0x000001321f00780c */ /* 0x000fda0004f01670 */
[----:B0-----:R-:W0:Y:S01]  /*bb430*/  @!P0 LDC.64 R16, c[0x0][0x5c0] ;  /* 0x00017000ff108b82 */ /* 0x001e220000000a00 */
[----:B------:R-:W-:-:S04]  /*bb440*/  LOP3.LUT R5, R5, 0xffffffdf, RZ, 0xc0, !PT ;  /* 0xffffffdf05057812 */ /* 0x000fc800078ec0ff */
[----:B------:R-:W-:Y:S02]  /*bb450*/  @P6 LOP3.LUT R5, R5, 0x20, RZ, 0xfc, !PT ;  /* 0x0000002005056812 */ /* 0x000fe400078efcff */
[----:B------:R-:W-:Y:S02]  /*bb460*/  ISETP.LT.OR P6, PT, R31, 0x171, !P3 ;  /* 0x000001711f00780c */ /* 0x000fe40005fc1670 */
[----:B------:R-:W-:-:S04]  /*bb470*/  LOP3.LUT R5, R5, 0xffffffef, RZ, 0xc0, !PT ;  /* 0xffffffef05057812 */ /* 0x000fc800078ec0ff */
[----:B------:R-:W-:Y:S01]  /*bb480*/  @P5 LOP3.LUT R5, R5, 0x10, RZ, 0xfc, !PT ;  /* 0x0000001005055812 */ /* 0x000fe200078efcff */
[----:B----4-:R-:W-:Y:S02]  /*bb490*/  FMUL R18, R15, UR27 ;  /* 0x0000001b0f127c20 */ /* 0x010fe40008400000 */
[----:B------:R-:W4:Y:S01]  /*bb4a0*/  LDL.LU R15, [R1+0x14fc] ;  /* 0x0014fc00010f7983 */ /* 0x000f220000300800 */
[----:B0-----:R-:W-:Y:S02]  /*bb4b0*/  @!P0 IADD3 R16, P2, R24, R16, RZ ;  /* 0x0000001018108210 */ /* 0x001fe40007f5e0ff */
[----:B------:R-:W-:-:S03]  /*bb4c0*/  F2FP.SATFINITE.E4M3.F32.PACK_AB_MERGE_C R18, RZ, R18, RZ ;  /* 0x00000012ff12723e */ /* 0x000fc600048070ff */
[----:B------:R-:W-:Y:S01]  /*bb4d0*/  @!P0 IMAD.X R17, R32, 0x1, R17, P2 ;  /* 0x0000000120118824 */ /* 0x000fe200010e0611 */
[----:B------:R-:W-:-:S04]  /*bb4e0*/  LOP3.LUT R5, R5, 0xfffffff7, RZ, 0xc0, !PT ;  /* 0xfffffff705057812 */ /* 0x000fc800078ec0ff */
[----:B------:R0:W-:Y:S01]  /*bb4f0*/  @!P0 STG.E.U8 desc[UR32][R16.64+0x131], R18 ;  /* 0x0001311210008986 */ /* 0x0001e2000c101120 */
        /* <DEDUP_REMOVED lines=10> */
[----:B0-----:R-:W-:Y:S02]  /*bb5a0*/  IMAD.U32 R17, RZ, RZ, UR11 ;  /* 0x0000000bff117e24 */ /* 0x001fe4000f8e00ff */
[----:B-1----:R-:W-:-:S10]  /*bb5b0*/  IMAD.U32 R16, RZ, RZ, UR10 ;  /* 0x0000000aff107e24 */ /* 0x002fd4000f8e00ff */
[----:B------:R-:W-:-:S04]  /*bb5c0*/  @!P6 IADD3 R18, P0, P2, R17, UR13, R24 ;  /* 0x0000000d1112ec10 */ /* 0x000fc8000fa1e018 */
[----:B------:R-:W-:Y:S01]  /*bb5d0*/  @!P6 IADD3.X R17, R16, UR12, R32, P0, P2 ;  /* 0x0000000c1011ec10 */ /* 0x000fe200087e4420 */
[----:B------:R-:W-:Y:S01]  /*bb5e0*/  @!P6 STL [R1+0x510], R18 ;  /* 0x000510120100e387 */ /* 0x000fe20000100800 */
[----:B--2---:R-:W-:-:S03]  /*bb5f0*/  FMUL R16, R14, UR27 ;  /* 0x0000001b0e107c20 */ /* 0x004fc60008400000 */
[----:B------:R-:W2:Y:S01]  /*bb600*/  LDL.LU R14, [R1+0x1500] ;  /* 0x00150000010e7983 */ /* 0x000ea20000300800 */
[----:B------:R-:W-:Y:S02]  /*bb610*/  LOP3.LUT P5, RZ, R0, 0x4000, RZ, 0xc0, !PT ;  /* 0x0000400000ff7812 */ /* 0x000fe400078ac0ff */
[----:B------:R-:W-:Y:S01]  /*bb620*/  F2FP.SATFINITE.E4M3.F32.PACK_AB_MERGE_C R16, RZ, R16, RZ ;  /* 0x00000010ff10723e */ /* 0x000fe200048070ff */
[----:B------:R0:W-:Y:S10]  /*bb630*/  @!P6 STL [R1+0x538], R17 ;  /* 0x000538110100e387 */ /* 0x0001f40000100800 */
[----:B------:R1:W-:Y:S01]  /*bb640*/  @!P5 STG.E.U8 desc[UR32][R50.64+0x130], R16 ;  /* 0x000130103200d986 */ /* 0x0003e2000c101120 */
[----:B------:R-:W-:Y:S01]  /*bb650*/  ISETP.LT.OR P5, PT, R31, 0x179, !P3 ;  /* 0x000001791f00780c */ /* 0x000fe20005fa1670 */
[----:B0-----:R-:W-:-:S02]  /*bb660*/  IMAD.U32 R17, RZ, RZ, UR11 ;  /* 0x0000000bff117e24 */ /* 0x001fc4000f8e00ff */
[----:B-1----:R-:W-:-:S10]  /*bb670*/  IMAD.U32 R16, RZ, RZ, UR10 ;  /* 0x0000000aff107e24 */ /* 0x002fd4000f8e00ff */
[----:B------:R-:W-:-:S04]  /*bb680*/  @!P5 IADD3 R18, P0, P2, R17, UR13, R24 ;  /* 0x0000000d1112dc10 */ /* 0x000fc8000fa1e018 */
[----:B------:R-:W-:Y:S01]  /*bb690*/  @!P5 IADD3.X R17, R16, UR12, R32, P0, P2 ;  /* 0x0000000c1011dc10 */ /* 0x000fe200087e4420 */
[----:B------:R-:W-:Y:S04]  /*bb6a0*/  @!P5 STL [R1+0x59c], R18 ;  /* 0x00059c120100d387 */ /* 0x000fe80000100800 */
[----:B------:R0:W-:Y:S01]  /*bb6b0*/  @!P5 STL [R1+0x5e0], R17 ;  /* 0x0005e0110100d387 */ /* 0x0001e20000100800 */
        /* <DEDUP_REMOVED lines=10> */
[----:B------:R-:W-:Y:S04]  /*bb760*/  @!P4 STL [R1+0x560], R17 ;  /* 0x000560110100c387 */ /* 0x000fe80000100800 */
[----:B------:R0:W-:Y:S01]  /*bb770*/  @!P4 STL [R1+0x598], R16 ;  /* 0x000598100100c387 */ /* 0x0001e20000100800 */
[----:B------:R-:W-:-:S13]  /*bb780*/  ISETP.LT.OR P0, PT, R31, 0x139, !P1 ;  /* 0x000001391f00780c */ /* 0x000fda0004f01670 */
[----:B0-----:R-:W0:Y:S01]  /*bb790*/  @!P0 LDC.64 R16, c[0x0][0x5c0] ;  /* 0x00017000ff108b82 */ /* 0x001e220000000a00 */
[----:B----4-:R-:W-:Y:S02]  /*bb7a0*/  FMUL R18, R15, UR27 ;  /* 0x0000001b0f127c20 */ /* 0x010fe40008400000 */
[----:B------:R-:W4:Y:S03]  /*bb7b0*/  LDL.LU R15, [R1+0x1508] ;  /* 0x00150800010f7983 */ /* 0x000f260000300800 */
        /* <DEDUP_REMOVED lines=13> */
[----:B------:R-:W-:-:S02]  /*bb890*/  F2FP.SATFINITE.E4M3.F32.PACK_AB_MERGE_C R18, RZ, R18, RZ ;  /* 0x00000012ff12723e */ /* 0x000fc400048070ff */
[----:B------:R-:W-:-:S03]  /*bb8a0*/  LOP3.LUT R5, R5, 0xfffffffe, RZ, 0xc0, !PT ;  /* 0xfffffffe05057812 */ /* 0x000fc600078ec0ff */
[----:B------:R0:W-:Y:S01]  /*bb8b0*/  @!P0 STG.E.U8 desc[UR32][R16.64+0x139], R18 ;  /* 0x0001391210008986 */ /* 0x0001e2000c101120 */
[----:B------:R-:W-:Y:S02]  /*bb8c0*/  @P5 LOP3.LUT R5, R5, 0x1, RZ, 0xfc, !PT ;  /* 0x0000000105055812 */ /* 0x000fe400078efcff */
[C---:B------:R-:W-:Y:S02]  /*bb8d0*/  LOP3.LUT P5, RZ, R0.reuse, 0x10000, RZ, 0xc0, !PT ;  /* 0x0001000000ff7812 */ /* 0x040fe400078ac0ff */
[----:B------:R-:W-:Y:S01]  /*bb8e0*/  LOP3.LUT R0, R0, 0x7fffffff, RZ, 0xc0, !PT ;  /* 0x7fffffff00007812 */ /* 0x000fe200078ec0ff */
[----:B0-----:R-:W-:-:S03]  /*bb8f0*/  IMAD.U32 R17, RZ, RZ, UR11 ;  /* 0x0000000bff117e24 */ /* 0x001fc6000f8e00ff */
[----:B------:R-:W-:Y:S01]  /*bb900*/  @P4 LOP3.LUT R0, R0, 0x80000000, RZ, 0xfc, !PT ;  /* 0x8000000000004812 */ /* 0x000fe200078efcff */
[----:B------:R-:W-:Y:S01]  /*bb910*/  IMAD.U32 R16, RZ, RZ, UR10 ;  /* 0x0000000aff107e24 */ /* 0x000fe2000f8e00ff */
[----:B------:R-:W-:Y:S02]  /*bb920*/  @!P6 IADD3 R17, P0, P2, R17, UR13, R24 ;  /* 0x0000000d1111ec10 */ /* 0x000fe4000fa1e018 */
[----:B------:R-:W-:Y:S02]  /*bb930*/  LOP3.LUT P4, RZ, R0, 0x20000, RZ, 0xc0, !PT ;  /* 0x0002000000ff7812 */ /* 0x000fe4000788c0ff */
[----:B------:R-:W-:Y:S02]  /*bb940*/  @!P6 IADD3.X R16, R16, UR12, R32, P0, P2 ;  /* 0x0000000c1010ec10 */ /* 0x000fe400087e4420 */
[----:B------:R-:W-:Y:S01]  /*bb950*/  LOP3.LUT R0, R0, 0xbfffffff, RZ, 0xc0, !PT ;  /* 0xbfffffff00007812 */ /* 0x000fe200078ec0ff */
[----:B------:R0:W-:Y:S03]  /*bb960*/  @!P6 STL [R1+0x4b8], R17 ;  /* 0x0004b8110100e387 */ /* 0x0001e60000100800 */
[----:B------:R-:W-:Y:S01]  /*bb970*/  @P6 LOP3.LUT R0, R0, 0x40000000, RZ, 0xfc, !PT ;  /* 0x4000000000006812 */ /* 0x000fe200078efcff */
[----:B------:R1:W-:Y:S01]  /*bb980*/  @!P6 STL [R1+0x4dc], R16 ;  /* 0x0004dc100100e387 */ /* 0x0003e20000100800 */
[----:B------:R-:W-:Y:S01]  /*bb990*/  ISETP.LT.OR P6, PT, R31, 0x182, !P3 ;  /* 0x000001821f00780c */ /* 0x000fe20005fc1670 */
[----:B0-----:R-:W-:-:S02]  /*bb9a0*/  IMAD.U32 R17, RZ, RZ, UR11 ;  /* 0x0000000bff117e24 */ /* 0x001fc4000f8e00ff */
[----:B-1----:R-:W-:-:S10]  /*bb9b0*/  IMAD.U32 R16, RZ, RZ, UR10 ;  /* 0x0000000aff107e24 */ /* 0x002fd4000f8e00ff */
[----:B------:R-:W-:-:S04]  /*bb9c0*/  @!P6 IADD3 R18, P0, P2, R17, UR13, R24 ;  /* 0x0000000d1112ec10 */ /* 0x000fc8000fa1e018 */
[----:B------:R-:W-:Y:S01]  /*bb9d0*/  @!P6 IADD3.X R17, R16, UR12, R32, P0, P2 ;  /* 0x0000000c1011ec10 */ /* 0x000fe200087e4420 */
[----:B------:R-:W-:Y:S01]  /*bb9e0*/  @!P6 STL [R1+0x50c], R18 ;  /* 0x00050c120100e387 */ /* 0x000fe20000100800 */
[----:B---3--:R-:W-:-:S03]  /*bb9f0*/  FMUL R16, R13, UR27 ;  /* 0x0000001b0d107c20 */ /* 0x008fc60008400000 */
[----:B------:R-:W3:Y:S02]  /*bba00*/  LDL.LU R13, [R1+0x1510] ;  /* 0x00151000010d7983 */ /* 0x000ee40000300800 */
[----:B------:R-:W-:-:S05]  /*bba10*/  F2FP.SATFINITE.E4M3.F32.PACK_AB_MERGE_C R16, RZ, R16, RZ ;  /* 0x00000010ff10723e */ /* 0x000fca00048070ff */
[----:B------:R-:W-:Y:S01]  /*bba20*/  @!P5 STG.E.U8 desc[UR32][R54.64+0x138], R16 ;  /* 0x000138103600d986 */ /* 0x000fe2000c101120 */
[----:B------:R-:W-:-:S03]  /*bba30*/  ISETP.LT.OR P5, PT, R31, 0x189, !P3 ;  /* 0x000001891f00780c */ /* 0x000fc60005fa1670 */
[----:B------:R0:W-:Y:S02]  /*bba40*/  @!P6 STL [R1+0x534], R17 ;  /* 0x000534110100e387 */ /* 0x0001e40000100800 */
[----:B0-----:R-:W-:Y:S02]  /*bba50*/  IMAD.U32 R17, RZ, RZ, UR11 ;  /* 0x0000000bff117e24 */ /* 0x001fe4000f8e00ff */
[----:B------:R-:W-:-:S06]  /*bba60*/  IMAD.U32 R16, RZ, RZ, UR10 ;  /* 0x0000000aff107e24 */ /* 0x000fcc000f8e00ff */
[----:B------:R-:W-:-:S04]  /*bba70*/  @!P5 IADD3 R18, P0, P2, R17, UR13, R24 ;  /* 0x0000000d1112dc10 */ /* 0x000fc8000fa1e018 */
[----:B------:R-:W-:Y:S01]  /*bba80*/  @!P5 IADD3.X R17, R16, UR12, R32, P0, P2 ;  /* 0x0000000c1011dc10 */ /* 0x000fe200087e4420 */
[----:B------:R-:W-:Y:S04]  /*bba90*/  @!P5 STL [R1+0x594], R18 ;  /* 0x000594120100d387 */ /* 0x000fe80000100800 */
[----:B------:R0:W-:Y:S01]  /*bbaa0*/  @!P5 STL [R1+0x5dc], R17 ;  /* 0x0005dc110100d387 */ /* 0x0001e20000100800 */
[----:B----4-:R-:W-:-:S03]  /*bbab0*/  FMUL R16, R15, UR27 ;  /* 0x0000001b0f107c20 */ /* 0x010fc60008400000 */
[----:B------:R-:W4:Y:S02]  /*bbac0*/  LDL.LU R15, [R1+0x1514] ;  /* 0x00151400010f7983 */ /* 0x000f240000300800 */
[----:B------:R-:W-:-:S05]  /*bbad0*/  F2FP.SATFINITE.E4M3.F32.PACK_AB_MERGE_C R16, RZ, R16, RZ ;  /* 0x00000010ff10723e */ /* 0x000fca00048070ff */
        /* <DEDUP_REMOVED lines=23> */
[----:B0-----:R-:W-:Y:S01]  /*bbc50*/  @!P0 IADD3 R16, P2, R24, R16, RZ ;  /* 0x0000001018108210 */ /* 0x001fe20007f5e0ff */
[----:B---3--:R-:W-:Y:S02]  /*bbc60*/  FMUL R18, R13, UR27 ;  /* 0x0000001b0d127c20 */ /* 0x008fe40008400000 */
[----:B------:R-:W3:Y:S02]  /*bbc70*/  LDL.LU R13, [R1+0x151c] ;  /* 0x00151c00010d7983 */ /* 0x000ee40000300800 */
[----:B------:R-:W-:Y:S01]  /*bbc80*/  @!P0 IMAD.X R17, R32, 0x1, R17, P2 ;  /* 0x0000000120118824 */ /* 0x000fe200010e0611 */
[----:B------:R-:W-:Y:S02]  /*bbc90*/  F2FP.SATFINITE.E4M3.F32.PACK_AB_MERGE_C R18, RZ, R18, RZ ;  /* 0x00000012ff12723e */ /* 0x000fe400048070ff */
[----:B------:R-:W-:-:S03]  /*bbca0*/  LOP3.LUT P5, RZ, R0, 0x40000, RZ, 0xc0, !PT ;  /* 0x0004000000ff7812 */ /* 0x000fc600078ac0ff */
[----:B------:R0:W-:Y:S01]  /*bbcb0*/  @!P0 STG.E.U8 desc[UR32][R16.64+0x141], R18 ;  /* 0x0001411210008986 */ /* 0x0001e2000c101120 */
[----:B------:R-:W-:-:S04]  /*bbcc0*/  LOP3.LUT R0, R0, 0xf7ffffff, RZ, 0xc0, !PT ;  /* 0xf7ffffff00007812 */ /* 0x000fc800078ec0ff */
[----:B------:R-:W-:Y:S01]  /*bbcd0*/  @P4 LOP3.LUT R0, R0, 0x8000000, RZ, 0xfc, !PT ;  /* 0x0800000000004812 */ /* 0x000fe200078efcff */
[----:B0-----:R-:W-:Y:S02]  /*bbce0*/  IMAD.U32 R17, RZ, RZ, UR11 ;  /* 0x0000000bff117e24 */ /* 0x001fe4000f8e00ff */
[----:B------:R-:W-:-:S03]  /*bbcf0*/  IMAD.U32 R16, RZ, RZ, UR10 ;  /* 0x0000000aff107e24 */ /* 0x000fc6000f8e00ff */
        /* <DEDUP_REMOVED lines=13> */
[----:B----4-:R-:W-:-:S03]  /*bbdd0*/  FMUL R16, R15, UR27 ;  /* 0x0000001b0f107c20 */ /* 0x010fc60008400000 */
[----:B------:R-:W4:Y:S02]  /*bbde0*/  LDL.LU R15, [R1+0x1520] ;  /* 0x00152000010f7983 */ /* 0x000f240000300800 */
        /* <DEDUP_REMOVED lines=10> */
[----:B--2---:R-:W-:-:S03]  /*bbe90*/  FMUL R16, R14, UR27 ;  /* 0x0000001b0e107c20 */ /* 0x004fc60008400000 */
[----:B------:R-:W2:Y:S02]  /*bbea0*/  LDL.LU R14, [R1+0x1524] ;  /* 0x00152400010e7983 */ /* 0x000ea40000300800 */
[----:B------:R-:W-:-:S05]  /*bbeb0*/  F2FP.SATFINITE.E4M3.F32.PACK_AB_MERGE_C R16, RZ, R16, RZ ;  /* 0x00000010ff10723e */ /* 0x000fca00048070ff */
[----:B------:R1:W-:Y:S01]  /*bbec0*/  @!P4 STG.E.U8 desc[UR32][R56.64+0x141], R16 ;  /* 0x000141103800c986 */ /* 0x0003e2000c101120 */
[----:B------:R-:W-:Y:S01]  /*bbed0*/  ISETP.LT.OR P4, PT, R31, 0x19a, !P3 ;  /* 0x0000019a1f00780c */ /* 0x000fe20005f81670 */
[----:B0-----:R-:W-:Y:S02]  /*bbee0*/  IMAD.U32 R17, RZ, RZ, UR11 ;  /* 0x0000000bff117e24 */ /* 0x001fe4000f8e00ff */
[----:B-1----:R-:W-:-:S10]  /*bbef0*/  IMAD.U32 R16, RZ, RZ, UR10 ;  /* 0x0000000aff107e24 */ /* 0x002fd4000f8e00ff */
[----:B------:R-:W-:-:S04]  /*bbf00*/  @!P4 IADD3 R17, P0, P2, R17, UR13, R24 ;  /* 0x0000000d1111cc10 */ /* 0x000fc8000fa1e018 */
[----:B------:R-:W-:Y:S02]  /*bbf10*/  @!P4 IADD3.X R16, R16, UR12, R32, P0, P2 ;  /* 0x0000000c1010cc10 */ /* 0x000fe400087e4420 */
[----:B------:R-:W-:Y:S01]  /*bbf20*/  ISETP.LT.OR P0, PT, R31, 0x149, !P1 ;  /* 0x000001491f00780c */ /* 0x000fe20004f01670 */
[----:B------:R-:W-:Y:S04]  /*bbf30*/  @!P4 STL [R1+0x558], R17 ;  /* 0x000558110100c387 */ /* 0x000fe80000100800 */
[----:B------:R0:W-:Y:S08]  /*bbf40*/  @!P4 STL [R1+0x588], R16 ;  /* 0x000588100100c387 */ /* 0x0001f00000100800 */
[----:B0-----:R-:W0:Y:S02]  /*bbf50*/  @!P0 LDC.64 R16, c[0x0][0x5c0] ;  /* 0x00017000ff108b82 */ /* 0x001e240000000a00 */
[----:B0-----:R-:W-:-:S05]  /*bbf60*/  @!P0 IADD3 R16, P2, R24, R16, RZ ;  /* 0x0000001018108210 */ /* 0x001fca0007f5e0ff */
[----:B------:R-:W-:Y:S02]  /*bbf70*/  @!P0 IMAD.X R17, R32, 0x1, R17, P2 ;  /* 0x0000000120118824 */ /* 0x000fe400010e0611 */
[----:B---3--:R-:W-:Y:S02]  /*bbf80*/  FMUL R18, R13, UR27 ;  /* 0x0000001b0d127c20 */ /* 0x008fe40008400000 */
[----:B------:R-:W3:Y:S03]  /*bbf90*/  LDL.LU R13, [R1+0x1528] ;  /* 0x00152800010d7983 */ /* 0x000ee60000300800 */
[----:B------:R-:W-:Y:S01]  /*bbfa0*/  F2FP.SATFINITE.E4M3.F32.PACK_AB_MERGE_C R18, RZ, R18, RZ ;  /* 0x00000012ff12723e */ /* 0x000fe200048070ff */
[----:B------:R-:W3:Y:S04]  /*bbfb0*/  LDL.LU R30, [R1+0x152c] ;  /* 0x00152c00011e7983 */ /* 0x000ee80000300800 */
[----:B------:R0:W-:Y:S01]  /*bbfc0*/  @!P0 STG.E.U8 desc[UR32][R16.64+0x148], R18 ;  /* 0x0001481210008986 */ /* 0x0001e2000c101120 */
[----:B------:R-:W-:-:S13]  /*bbfd0*/  ISETP.LT.OR P0, PT, R31, 0x14a, !P1 ;  /* 0x0000014a1f00780c */ /* 0x000fda0004f01670 */
[----:B0-----:R-:W0:Y:S01]  /*bbfe0*/  @!P0 LDC.64 R16, c[0x0][0x5c0] ;  /* 0x00017000ff108b82 */ /* 0x001e220000000a00 */
[----:B------:R-:W-:-:S04]  /*bbff0*/  LOP3.LUT R0, R0, 0xfdffffff, RZ, 0xc0, !PT ;  /* 0xfdffffff00007812 */ /* 0x000fc800078ec0ff */
[----:B------:R-:W-:-:S04]  /*bc000*/  @P6 LOP3.LUT R0, R0, 0x2000000, RZ, 0xfc, !PT ;  /* 0x0200000000006812 */ /* 0x000fc800078efcff */
[----:B------:R-:W-:Y:S02]  /*bc010*/  LOP3.LUT R0, R0, 0xfeffffff, RZ, 0xc0, !PT ;  /* 0xfeffffff00007812 */ /* 0x000fe400078ec0ff */
[----:B------:R-:W-:Y:S02]  /*bc020*/  ISETP.LT.OR P6, PT, R31, 0x1a1, !P3 ;  /* 0x000001a11f00780c */ /* 0x000fe40005fc1670 */
[----:B------:R-:W-:Y:S02]  /*bc030*/  @P5 LOP3.LUT R0, R0, 0x1000000, RZ, 0xfc, !PT ;  /* 0x0100000000005812 */ /* 0x000fe400078efcff */
[----:B0-----:R-:W-:Y:S02]  /*bc040*/  @!P0 IADD3 R16, P2, R24, R16, RZ ;  /* 0x0000001018108210 */ /* 0x001fe40007f5e0ff */
[----:B------:R-:W-:-:S03]  /*bc050*/  LOP3.LUT R0, R0, 0xff7fffff, RZ, 0xc0, !PT ;  /* 0xff7fffff00007812 */ /* 0x000fc600078ec0ff */
[----:B------:R-:W-:Y:S02]  /*bc060*/  @!P0 IMAD.X R17, R32, 0x1, R17, P2 ;  /* 0x0000000120118824 */ /* 0x000fe400010e0611 */
[----:B----4-:R-:W-:-:S05]  /*bc070*/  FMUL R18, R15, UR27 ;  /* 0x0000001b0f127c20 */ /* 0x010fca0008400000 */
[----:B------:R-:W-:Y:S02]  /*bc080*/  F2FP.SATFINITE.E4M3.F32.PACK_AB_MERGE_C R18, RZ, R18, RZ ;  /* 0x00000012ff12723e */ /* 0x000fe400048070ff */
[----:B------:R-:W-:-:S03]  /*bc090*/  @P4 LOP3.LUT R0, R0, 0x800000, RZ, 0xfc, !PT ;  /* 0x0080000000004812 */ /* 0x000fc600078efcff */
[----:B------:R0:W-:Y:S01]  /*bc0a0*/  @!P0 STG.E.U8 desc[UR32][R16.64+0x149], R18 ;  /* 0x0001491210008986 */ /* 0x0001e2000c101120 */
[----:B------:R-:W-:Y:S01]  /*bc0b0*/  LOP3.LUT R0, R0, 0xffbfffff, RZ, 0xc0, !PT ;  /* 0xffbfffff00007812 */ /* 0x000fe200078ec0ff */
[----:B0-----:R-:W-:Y:S02]  /*bc0c0*/  IMAD.U32 R17, RZ, RZ, UR11 ;  /* 0x0000000bff117e24 */ /* 0x001fe4000f8e00ff */
[----:B------:R-:W-:-:S03]  /*bc0d0*/  IMAD.U32 R16, RZ, RZ, UR10 ;  /* 0x0000000aff107e24 */ /* 0x000fc6000f8e00ff */
[----:B------:R-:W-:Y:S02]  /*bc0e0*/  @!P6 IADD3 R55, P0, P2, R17, UR13, R24 ;  /* 0x0000000d1137ec10 */ /* 0x000fe4000fa1e018 */
[----:B------:R-:W-:Y:S02]  /*bc0f0*/  @P6 LOP3.LUT R0, R0, 0x400000, RZ, 0xfc, !PT ;  /* 0x0040000000006812 */ /* 0x000fe400078efcff */
[----:B------:R-:W-:Y:S02]  /*bc100*/  @!P6 IADD3.X R58, R16, UR12, R32, P0, P2 ;  /* 0x0000000c103aec10 */ /* 0x000fe400087e4420 */
[----:B------:R-:W-:-:S13]  /*bc110*/  ISETP.LT.OR P6, PT, R31, 0x1a2, !P3 ;  /* 0x000001a21f00780c */ /* 0x000fda0005fc1670 */
[----:B------:R-:W-:-:S05]  /*bc120*/  @!P6 IADD3 R17, P0, P2, R17, UR13, R24 ;  /* 0x0000000d1111ec10 */ /* 0x000fca000fa1e018 */
[----:B------:R0:W-:Y:S04]  /*bc130*/  @!P6 STL [R1+0x504], R17 ;  /* 0x000504110100e387 */ /* 0x0001e80000100800 */
[----:B------:R-:W4:Y:S01]  /*bc140*/  LDL.LU R20, [R1+0x1530] ;  /* 0x0015300001147983 */ /* 0x000f220000300800 */
[----:B------:R-:W-:Y:S02]  /*bc150*/  LOP3.LUT P5, RZ, R6, 0x2, RZ, 0xc0, !PT ;  /* 0x0000000206ff7812 */ /* 0x000fe400078ac0ff */
[----:B------:R-:W-:Y:S01]  /*bc160*/  @!P6 IADD3.X R15, R16, UR12, R32, P0, P2 ;  /* 0x0000000c100fec10 */ /* 0x000fe200087e4420 */
[----:B0-----:R-:W-:-:S04]  /*bc170*/  IMAD.U32 R17, RZ, RZ, UR11 ;  /* 0x0000000bff117e24 */ /* 0x001fc8000f8e00ff */
[----:B------:R0:W-:Y:S01]  /*bc180*/  @!P6 STL [R1+0x52c], R15 ;  /* 0x00052c0f0100e387 */ /* 0x0001e20000100800 */
[----:B--2---:R-:W-:-:S05]  /*bc190*/  FMUL R16, R14, UR27 ;  /* 0x0000001b0e107c20 */ /* 0x004fca0008400000 */
[----:B------:R-:W-:-:S05]  /*bc1a0*/  F2FP.SATFINITE.E4M3.F32.PACK_AB_MERGE_C R16, RZ, R16, RZ ;  /* 0x00000010ff10723e */ /* 0x000fca00048070ff */
[----:B------:R1:W-:Y:S01]  /*bc1b0*/  @!P5 STG.E.U8 desc[UR32][R62.64+0x148], R16 ;  /* 0x000148103e00d986 */ /* 0x0003e2000c101120 */
[----:B------:R-:W-:-:S13]  /*bc1c0*/  ISETP.LT.OR P5, PT, R31, 0x1a9, !P3 ;  /* 0x000001a91f00780c */ /* 0x000fda0005fa1670 */
[----:B0-----:R-:W-:-:S05]  /*bc1d0*/  @!P5 IADD3 R15, P0, P2, R17, UR13, R24 ;  /* 0x0000000d110fdc10 */ /* 0x001fca000fa1e018 */
[----:B------:R-:W-:Y:S04]  /*bc1e0*/  @!P5 STL [R1+0x584], R15 ;  /* 0x0005840f0100d387 */ /* 0x000fe80000100800 */
[----:B------:R-:W2:Y:S01]  /*bc1f0*/  LDL.LU R21, [R1+0x1534] ;  /* 0x0015340001157983 */ /* 0x000ea20000300800 */
[----:B-1----:R-:W-:Y:S01]  /*bc200*/  IMAD.U32 R16, RZ, RZ, UR10 ;  /* 0x0000000aff107e24 */ /* 0x002fe2000f8e00ff */
[----:B------:R-:W-:-:S04]  /*bc210*/  LOP3.LUT P4, RZ, R6, 0x10, RZ, 0xc0, !PT ;  /* 0x0000001006ff7812 */ /* 0x000fc8000788c0ff */
[----:B------:R-:W-:Y:S01]  /*bc220*/  @!P5 IADD3.X R14, R16, UR12, R32, P0, P2 ;  /* 0x0000000c100edc10 */ /* 0x000fe200087e4420 */
[----:B---3--:R-:W-:-:S05]  /*bc230*/  FMUL R16, R13, UR27 ;  /* 0x0000001b0d107c20 */ /* 0x008fca0008400000 */
[----:B------:R-:W-:-:S05]  /*bc240*/  F2FP.SATFINITE.E4M3.F32.PACK_AB_MERGE_C R16, RZ, R16, RZ ;  /* 0x00000010ff10723e */ /* 0x000fca00048070ff */
[----:B------:R0:W-:Y:S01]  /*bc250*/  @!P4 STG.E.U8 desc[UR32][R60.64+0x149], R16 ;  /* 0x000149103c00c986 */ /* 0x0001e2000c101120 */
[----:B------:R-:W-:Y:S01]  /*bc260*/  ISETP.LT.OR P4, PT, R31, 0x1aa, !P3 ;  /* 0x000001aa1f00780c */ /* 0x000fe20005f81670 */
[----:B0-----:R-:W-:-:S12]  /*bc270*/  IMAD.U32 R16, RZ, RZ, UR10 ;  /* 0x0000000aff107e24 */ /* 0x001fd8000f8e00ff */
[----:B------:R-:W-:-:S04]  /*bc280*/  @!P4 IADD3 R15, P0, P2, R17, UR13, R24 ;  /* 0x0000000d110fcc10 */ /* 0x000fc8000fa1e018 */
[----:B------:R-:W-:Y:S02]  /*bc290*/  @!P4 IADD3.X R13, R16, UR12, R32, P0, P2 ;  /* 0x0000000c100dcc10 */ /* 0x000fe400087e4420 */
[----:B------:R-:W-:Y:S01]  /*bc2a0*/  ISETP.LT.OR P0, PT, R31, 0x151, !P1 ;  /* 0x000001511f00780c */ /* 0x000fe20004f01670 */
[----:B------:R-:W-:Y:S02]  /*bc2b0*/  FMUL R18, R30, UR27 ;  /* 0x0000001b1e127c20 */ /* 0x000fe40008400000 */
[----:B------:R-:W3:Y:S10]  /*bc2c0*/  LDL.LU R30, [R1+0x1538] ;  /* 0x00153800011e7983 */ /* 0x000ef40000300800 */
[----:B------:R-:W0:Y:S01]  /*bc2d0*/  @!P0 LDC.64 R16, c[0x0][0x5c0] ;  /* 0x00017000ff108b82 */ /* 0x000e220000000a00 */
[----:B------:R-:W-:-:S02]  /*bc2e0*/  F2FP.SATFINITE.E4M3.F32.PACK_AB_MERGE_C R18, RZ, R18, RZ ;  /* 0x00000012ff12723e */ /* 0x000fc400048070ff */
[----:B0-----:R-:W-:-:S05]  /*bc2f0*/  @!P0 IADD3 R16, P2, R24, R16, RZ ;  /* 0x0000001018108210 */ /* 0x001fca0007f5e0ff */
[----:B------:R-:W-:-:S05]  /*bc300*/  @!P0 IMAD.X R17, R32, 0x1, R17, P2 ;  /* 0x0000000120118824 */ /* 0x000fca00010e0611 */
[----:B------:R0:W-:Y:S01]  /*bc310*/  @!P0 STG.E.U8 desc[UR32][R16.64+0x150], R18 ;  /* 0x0001501210008986 */ /* 0x0001e2000c101120 */
[----:B------:R-:W-:-:S13]  /*bc320*/  ISETP.LT.OR P0, PT, R31, 0x152, !P1 ;  /* 0x000001521f00780c */ /* 0x000fda0004f01670 */
[----:B0-----:R-:W0:Y:S01]  /*bc330*/  @!P0 LDC.64 R16, c[0x0][0x5c0] ;  /* 0x00017000ff108b82 */ /* 0x001e220000000a00 */
[----:B------:R-:W-:-:S04]  /*bc340*/  LOP3.LUT R0, R0, 0xffdfffff, RZ, 0xc0, !PT ;  /* 0xffdfffff00007812 */ /* 0x000fc800078ec0ff */
[----:B------:R-:W-:-:S04]  /*bc350*/  @P6 LOP3.LUT R0, R0, 0x200000, RZ, 0xfc, !PT ;  /* 0x0020000000006812 */ /* 0x000fc800078efcff */
[----:B------:R-:W-:Y:S02]  /*bc360*/  LOP3.LUT R0, R0, 0xffefffff, RZ, 0xc0, !PT ;  /* 0xffefffff00007812 */ /* 0x000fe400078ec0ff */
[----:B------:R-:W-:Y:S01]  /*bc370*/  ISETP.LT.OR P6, PT, R31, 0x1b1, !P3 ;  /* 0x000001b11f00780c */ /* 0x000fe20005fc1670 */
[----:B----4-:R-:W-:Y:S02]  /*bc380*/  FMUL R18, R20, UR27 ;  /* 0x0000001b14127c20 */ /* 0x010fe40008400000 */
[----:B------:R-:W4:Y:S01]  /*bc390*/  LDL.LU R20, [R1+0x153c] ;  /* 0x00153c0001147983 */ /* 0x000f220000300800 */
[----:B0-----:R-:W-:Y:S02]  /*bc3a0*/  @!P0 IADD3 R16, P2, R24, R16, RZ ;  /* 0x0000001018108210 */ /* 0x001fe40007f5e0ff */
[----:B------:R-:W-:Y:S02]  /*bc3b0*/  @P5 LOP3.LUT R0, R0, 0x100000, RZ, 0xfc, !PT ;  /* 0x0010000000005812 */ /* 0x000fe400078efcff */
[----:B------:R-:W-:Y:S01]  /*bc3c0*/  F2FP.SATFINITE.E4M3.F32.PACK_AB_MERGE_C R18, RZ, R18, RZ ;  /* 0x00000012ff12723e */ /* 0x000fe200048070ff */
[----:B------:R-:W-:Y:S01]  /*bc3d0*/  @!P0 IMAD.X R17, R32, 0x1, R17, P2 ;  /* 0x0000000120118824 */ /* 0x000fe200010e0611 */
[----:B------:R-:W-:-:S04]  /*bc3e0*/  LOP3.LUT R0, R0, 0xfff7ffff, RZ, 0xc0, !PT ;  /* 0xfff7ffff00007812 */ /* 0x000fc800078ec0ff */
[----:B------:R0:W-:Y:S01]  /*bc3f0*/  @!P0 STG.E.U8 desc[UR32][R16.64+0x151], R18 ;  /* 0x0001511210008986 */ /* 0x0001e2000c101120 */
[----:B------:R-:W-:-:S04]  /*bc400*/  @P4 LOP3.LUT R0, R0, 0x80000, RZ, 0xfc, !PT ;  /* 0x0008000000004812 */ /* 0x000fc800078efcff */
[----:B------:R-:W-:Y:S01]  /*bc410*/  LOP3.LUT R0, R0, 0xfffbffff, RZ, 0xc0, !PT ;  /* 0xfffbffff00007812 */ /* 0x000fe200078ec0ff */
[----:B0-----:R-:W-:Y:S02]  /*bc420*/  IMAD.U32 R17, RZ, RZ, UR11 ;  /* 0x0000000bff117e24 */ /* 0x001fe4000f8e00ff */
[----:B------:R-:W-:-:S03]  /*bc430*/  IMAD.U32 R16, RZ, RZ, UR10 ;  /* 0x0000000aff107e24 */ /* 0x000fc6000f8e00ff */
[----:B------:R-:W-:Y:S02]  /*bc440*/  @!P6 IADD3 R54, P0, P2, R17, UR13, R24 ;  /* 0x0000000d1136ec10 */ /* 0x000fe4000fa1e018 */
[----:B------:R-:W-:Y:S02]  /*bc450*/  @P6 LOP3.LUT R0, R0, 0x40000, RZ, 0xfc, !PT ;  /* 0x0004000000006812 */ /* 0x000fe400078efcff */
[----:B------:R-:W-:Y:S02]  /*bc460*/  @!P6 IADD3.X R57, R16, UR12, R32, P0, P2 ;  /* 0x0000000c1039ec10 */ /* 0x000fe400087e4420 */
[----:B------:R-:W-:-:S13]  /*bc470*/  ISETP.LT.OR P6, PT, R31, 0x1b2, !P3 ;  /* 0x000001b21f00780c */ /* 0x000fda0005fc1670 */
[----:B------:R-:W-:-:S04]  /*bc480*/  @!P6 IADD3 R60, P0, P2, R17, UR13, R24 ;  /* 0x0000000d113cec10 */ /* 0x000fc8000fa1e018 */
[----:B------:R-:W-:Y:S01]  /*bc490*/  @!P6 IADD3.X R62, R16, UR12, R32, P0, P2 ;  /* 0x0000000c103eec10 */ /* 0x000fe200087e4420 */
[----:B--2---:R-:W-:Y:S02]  /*bc4a0*/  FMUL R16, R21, UR27 ;  /* 0x0000001b15107c20 */ /* 0x004fe40008400000 */
[----:B------:R-:W2:Y:S01]  /*bc4b0*/  LDL.LU R21, [R1+0x1540] ;  /* 0x0015400001157983 */ /* 0x000ea20000300800 */
[----:B------:R-:W-:Y:S02]  /*bc4c0*/  LOP3.LUT P5, RZ, R6, 0x8000, RZ, 0xc0, !PT ;  /* 0x0000800006ff7812 */ /* 0x000fe400078ac0ff */
[----:B------:R-:W-:-:S11]  /*bc4d0*/  F2FP.SATFINITE.E4M3.F32.PACK_AB_MERGE_C R16, RZ, R16, RZ ;  /* 0x00000010ff10723e */ /* 0x000fd600048070ff */
[----:B------:R0:W-:Y:S01]  /*bc4e0*/  @!P5 STG.E.U8 desc[UR32][R66.64+0x150], R16 ;  /* 0x000150104200d986 */ /* 0x0001e2000c101120 */
[----:B------:R-:W-:Y:S01]  /*bc4f0*/  ISETP.LT.OR P5, PT, R31, 0x1b9, !P3 ;  /* 0x000001b91f00780c */ /* 0x000fe20005fa1670 */
[----:B0-----:R-:W-:-:S12]  /*bc500*/  IMAD.U32 R16, RZ, RZ, UR10 ;  /* 0x0000000aff107e24 */ /* 0x001fd8000f8e00ff */
[----:B------:R-:W-:-:S04]  /*bc510*/  @!P5 IADD3 R66, P0, P2, R17, UR13, R24 ;  /* 0x0000000d1142dc10 */ /* 0x000fc8000fa1e018 */
[----:B------:R-:W-:Y:S02]  /*bc520*/  @!P5 IADD3.X R67, R16, UR12, R32, P0, P2 ;  /* 0x0000000c1043dc10 */ /* 0x000fe400087e4420 */
[----:B------:R-:W-:Y:S01]  /*bc530*/  LOP3.LUT P4, RZ, R6, 0x40000, RZ, 0xc0, !PT ;  /* 0x0004000006ff7812 */ /* 0x000fe2000788c0ff */
[----:B---3--:R-:W-:Y:S02]  /*bc540*/  FMUL R16, R30, UR27 ;  /* 0x0000001b1e107c20 */ /* 0x008fe40008400000 */
[----:B------:R-:W3:Y:S03]  /*bc550*/  LDL.LU R30, [R1+0x1544] ;  /* 0x00154400011e7983 */ /* 0x000ee60000300800 */
[----:B------:R-:W-:-:S07]  /*bc560*/  F2FP.SATFINITE.E4M3.F32.PACK_AB_MERGE_C R16, RZ, R16, RZ ;  /* 0x00000010ff10723e */ /* 0x000fce00048070ff */
[----:B------:R0:W-:Y:S01]  /*bc570*/  @!P4 STG.E.U8 desc[UR32][R64.64+0x151], R16 ;  /* 0x000151104000c986 */ /* 0x0001e2000c101120 */
[----:B------:R-:W-:Y:S01]  /*bc580*/  ISETP.LT.OR P4, PT, R31, 0x1ba, !P3 ;  /* 0x000001ba1f00780c */ /* 0x000fe20005f81670 */
[----:B0-----:R-:W-:-:S12]  /*bc590*/  IMAD.U32 R16, RZ, RZ, UR10 ;  /* 0x0000000aff107e24 */ /* 0x001fd8000f8e00ff */
[----:B------:R-:W-:-:S04]  /*bc5a0*/  @!P4 IADD3 R63, P0, P2, R17, UR13, R24 ;  /* 0x0000000d113fcc10 */ /* 0x000fc8000fa1e018 */
[----:B------:R-:W-:Y:S02]  /*bc5b0*/  @!P4 IADD3.X R64, R16, UR12, R32, P0, P2 ;  /* 0x0000000c1040cc10 */ /* 0x000fe400087e4420 */
[----:B------:R-:W-:-:S13]  /*bc5c0*/  ISETP.LT.OR P0, PT, R31, 0x159, !P1 ;  /* 0x000001591f00780c */ /* 0x000fda0004f01670 */
[----:B------:R-:W0:Y:S01]  /*bc5d0*/  @!P0 LDC.64 R16, c[0x0][0x5c0] ;  /* 0x00017000ff108b82 */ /* 0x000e220000000a00 */
[----:B----4-:R-:W-:Y:S02]  /*bc5e0*/  FMUL R18, R20, UR27 ;  /* 0x0000001b14127c20 */ /* 0x010fe40008400000 */
[----:B------:R-:W4:Y:S01]  /*bc5f0*/  LDL.LU R20, [R1+0x1548] ;  /* 0x0015480001147983 */ /* 0x000f220000300800 */
[----:B0-----:R-:W-:Y:S02]  /*bc600*/  @!P0 IADD3 R16, P2, R24, R16, RZ ;  /* 0x0000001018108210 */ /* 0x001fe40007f5e0ff */
[----:B------:R-:W-:-:S03]  /*bc610*/  F2FP.SATFINITE.E4M3.F32.PACK_AB_MERGE_C R18, RZ, R18, RZ ;  /* 0x00000012ff12723e */ /* 0x000fc600048070ff */
[----:B------:R-:W-:-:S05]  /*bc620*/  @!P0 IMAD.X R17, R32, 0x1, R17, P2 ;  /* 0x0000000120118824 */ /* 0x000fca00010e0611 */
[----:B------:R2:W-:Y:S02]  /*bc630*/  @!P0 STG.E.U8 desc[UR32][R16.64+0x158], R18 ;  /* 0x0001581210008986 */ /* 0x0005e4000c101120 */
[----:B--2---:R-:W-:Y:S02]  /*bc640*/  FMUL R18, R21, UR27 ;  /* 0x0000001b15127c20 */ /* 0x004fe40008400000 */
[----:B------:R-:W2:Y:S01]  /*bc650*/  LDL.LU R21, [R1+0x154c] ;  /* 0x00154c0001157983 */ /* 0x000ea20000300800 */
[----:B------:R-:W-:-:S13]  /*bc660*/  ISETP.LT.OR P0, PT, R31, 0x15a, !P1 ;  /* 0x0000015a1f00780c */ /* 0x000fda0004f01670 */
[----:B------:R-:W0:Y:S01]  /*bc670*/  @!P0 LDC.64 R16, c[0x0][0x5c0] ;  /* 0x00017000ff108b82 */ /* 0x000e220000000a00 */
[----:B------:R-:W-:-:S04]  /*bc680*/  LOP3.LUT R0, R0, 0xfffdffff, RZ, 0xc0, !PT ;  /* 0xfffdffff00007812 */ /* 0x000fc800078ec0ff */
[----:B------:R-:W-:-:S04]  /*bc690*/  @P6 LOP3.LUT R0, R0, 0x20000, RZ, 0xfc, !PT ;  /* 0x0002000000006812 */ /* 0x000fc800078efcff */
[----:B------:R-:W-:Y:S02]  /*bc6a0*/  LOP3.LUT R0, R0, 0xfffeffff, RZ, 0xc0, !PT ;  /* 0xfffeffff00007812 */ /* 0x000fe400078ec0ff */
[----:B------:R-:W-:Y:S02]  /*bc6b0*/  ISETP.LT.OR P6, PT, R31, 0x1c1, !P3 ;  /* 0x000001c11f00780c */ /* 0x000fe40005fc1670 */
[----:B------:R-:W-:Y:S02]  /*bc6c0*/  @P5 LOP3.LUT R0, R0, 0x10000, RZ, 0xfc, !PT ;  /* 0x0001000000005812 */ /* 0x000fe400078efcff */
[----:B------:R-:W-:Y:S02]  /*bc6d0*/  F2FP.SATFINITE.E4M3.F32.PACK_AB_MERGE_C R18, RZ, R18, RZ ;  /* 0x00000012ff12723e */ /* 0x000fe400048070ff */
[----:B0-----:R-:W-:Y:S02]  /*bc6e0*/  @!P0 IADD3 R16, P2, R24, R16, RZ ;  /* 0x0000001018108210 */ /* 0x001fe40007f5e0ff */
[----:B------:R-:W-:-:S03]  /*bc6f0*/  LOP3.LUT R0, R0, 0xffff7fff, RZ, 0xc0, !PT ;  /* 0xffff7fff00007812 */ /* 0x000fc600078ec0ff */
[----:B------:R-:W-:Y:S01]  /*bc700*/  @!P0 IMAD.X R17, R32, 0x1, R17, P2 ;  /* 0x0000000120118824 */ /* 0x000fe200010e0611 */
[----:B------:R-:W-:-:S04]  /*bc710*/  @P4 LOP3.LUT R0, R0, 0x8000, RZ, 0xfc, !PT ;  /* 0x0000800000004812 */ /* 0x000fc800078efcff */
        /* <DEDUP_REMOVED lines=10> */
[----:B---3--:R-:W-:Y:S02]  /*bc7c0*/  FMUL R16, R30, UR27 ;  /* 0x0000001b1e107c20 */ /* 0x008fe40008400000 */
[----:B------:R-:W3:Y:S01]  /*bc7d0*/  LDL.LU R30, [R1+0x1550] ;  /* 0x00155000011e7983 */ /* 0x000ee20000300800 */
[----:B------:R-:W-:Y:S02]  /*bc7e0*/  LOP3.LUT P5, RZ, R6, 0x20000000, RZ, 0xc0, !PT ;  /* 0x2000000006ff7812 */ /* 0x000fe400078ac0ff */
[----:B------:R-:W-:-:S11]  /*bc7f0*/  F2FP.SATFINITE.E4M3.F32.PACK_AB_MERGE_C R16, RZ, R16, RZ ;  /* 0x00000010ff10723e */ /* 0x000fd600048070ff */
[----:B------:R0:W-:Y:S01]  /*bc800*/  @!P5 STG.E.U8 desc[UR32][R70.64+0x158], R16 ;  /* 0x000158104600d986 */ /* 0x0001e2000c101120 */
[----:B------:R-:W-:Y:S01]  /*bc810*/  ISETP.LT.OR P5, PT, R31, 0x1c9, !P3 ;  /* 0x000001c91f00780c */ /* 0x000fe20005fa1670 */
[----:B0-----:R-:W-:-:S12]  /*bc820*/  IMAD.U32 R16, RZ, RZ, UR10 ;  /* 0x0000000aff107e24 */ /* 0x001fd8000f8e00ff */
[----:B------:R-:W-:-:S04]  /*bc830*/  @!P5 IADD3 R51, P0, P2, R17, UR13, R24 ;  /* 0x0000000d1133dc10 */ /* 0x000fc8000fa1e018 */
[----:B------:R-:W-:Y:S01]  /*bc840*/  @!P5 IADD3.X R52, R16, UR12, R32, P0, P2 ;  /* 0x0000000c1034dc10 */ /* 0x000fe200087e4420 */
[----:B----4-:R-:W-:Y:S02]  /*bc850*/  FMUL R16, R20, UR27 ;  /* 0x0000001b14107c20 */ /* 0x010fe40008400000 */
[----:B------:R-:W4:Y:S01]  /*bc860*/  LDL.LU R20, [R1+0x1554] ;  /* 0x0015540001147983 */ /* 0x000f220000300800 */
[----:B--2---:R-:W-:-:S03]  /*bc870*/  FMUL R18, R21, UR27 ;  /* 0x0000001b15127c20 */ /* 0x004fc60008400000 */
        /* <DEDUP_REMOVED lines=8> */
[----:B------:R-:W-:-:S13]  /*bc900*/  ISETP.LT.OR P0, PT, R31, 0x161, !P1 ;  /* 0x000001611f00780c */ /* 0x000fda0004f01670 */
[----:B------:R-:W0:Y:S01]  /*bc910*/  @!P0 LDC.64 R16, c[0x0][0x5c0] ;  /* 0x00017000ff108b82 */ /* 0x000e220000000a00 */
[----:B------:R-:W-:Y:S02]  /*bc920*/  F2FP.SATFINITE.E4M3.F32.PACK_AB_MERGE_C R18, RZ, R18, RZ ;  /* 0x00000012ff12723e */ /* 0x000fe400048070ff */
[----:B0-----:R-:W-:-:S05]  /*bc930*/  @!P0 IADD3 R16, P2, R24, R16, RZ ;  /* 0x0000001018108210 */ /* 0x001fca0007f5e0ff */
[----:B------:R-:W-:-:S05]  /*bc940*/  @!P0 IMAD.X R17, R32, 0x1, R17, P2 ;  /* 0x0000000120118824 */ /* 0x000fca00010e0611 */
[----:B------:R0:W-:Y:S01]  /*bc950*/  @!P0 STG.E.U8 desc[UR32][R16.64+0x160], R18 ;  /* 0x0001601210008986 */ /* 0x0001e2000c101120 */
[----:B------:R-:W-:Y:S02]  /*bc960*/  ISETP.LT.OR P0, PT, R31, 0x162, !P1 ;  /* 0x000001621f00780c */ /* 0x000fe40004f01670 */
[----:B------:R-:W-:-:S11]  /*bc970*/  LOP3.LUT R0, R0, 0xffffdfff, RZ, 0xc0, !PT ;  /* 0xffffdfff00007812 */ /* 0x000fd600078ec0ff */
[----:B0-----:R-:W0:Y:S01]  /*bc980*/  @!P0 LDC.64 R16, c[0x0][0x5c0] ;  /* 0x00017000ff108b82 */ /* 0x001e220000000a00 */
[----:B---3--:R-:W-:Y:S02]  /*bc990*/  FMUL R18, R30, UR27 ;  /* 0x0000001b1e127c20 */ /* 0x008fe40008400000 */
[----:B------:R-:W3:Y:S01]  /*bc9a0*/  LDL.LU R30, [R1+0x155c] ;  /* 0x00155c00011e7983 */ /* 0x000ee20000300800 */
[----:B------:R-:W-:-:S04]  /*bc9b0*/  @P6 LOP3.LUT R0, R0, 0x2000, RZ, 0xfc, !PT ;  /* 0x0000200000006812 */ /* 0x000fc800078efcff */
[----:B------:R-:W-:Y:S02]  /*bc9c0*/  LOP3.LUT R0, R0, 0xffffefff, RZ, 0xc0, !PT ;  /* 0xffffefff00007812 */ /* 0x000fe400078ec0ff */
[----:B0-----:R-:W-:Y:S02]  /*bc9d0*/  @!P0 IADD3 R16, P2, R24, R16, RZ ;  /* 0x0000001018108210 */ /* 0x001fe40007f5e0ff */
[----:B------:R-:W-:Y:S02]  /*bc9e0*/  @P5 LOP3.LUT R0, R0, 0x1000, RZ, 0xfc, !PT ;  /* 0x0000100000005812 */ /* 0x000fe400078efcff */
[----:B------:R-:W-:Y:S02]  /*bc9f0*/  ISETP.LT.OR P5, PT, R31, 0x1d1, !P3 ;  /* 0x000001d11f00780c */ /* 0x000fe40005fa1670 */
[----:B------:R-:W-:Y:S01]  /*bca00*/  LOP3.LUT R0, R0, 0xfffff7ff, RZ, 0xc0, !PT ;  /* 0xfffff7ff00007812 */ /* 0x000fe200078ec0ff */
[----:B------:R-:W-:Y:S01]  /*bca10*/  @!P0 IMAD.X R17, R32, 0x1, R17, P2 ;  /* 0x0000000120118824 */ /* 0x000fe200010e0611 */
[----:B------:R-:W-:-:S02]  /*bca20*/  F2FP.SATFINITE.E4M3.F32.PACK_AB_MERGE_C R18, RZ, R18, RZ ;  /* 0x00000012ff12723e */ /* 0x000fc400048070ff */
[----:B------:R-:W-:Y:S02]  /*bca30*/  @P4 LOP3.LUT R0, R0, 0x800, RZ, 0xfc, !PT ;  /* 0x0000080000004812 */ /* 0x000fe400078efcff */
[----:B------:R-:W-:Y:S01]  /*bca40*/  ISETP.LT.OR P4, PT, R31, 0x1d2, !P3 ;  /* 0x000001d21f00780c */ /* 0x000fe20005f81670 */
[----:B------:R0:W-:Y:S02]  /*bca50*/  @!P0 STG.E.U8 desc[UR32][R16.64+0x161], R18 ;  /* 0x0001611210008986 */ /* 0x0001e4000c101120 */
[----:B0-----:R-:W-:Y:S02]  /*bca60*/  IMAD.U32 R17, RZ, RZ, UR11 ;  /* 0x0000000bff117e24 */ /* 0x001fe4000f8e00ff */
[----:B------:R-:W-:-:S03]  /*bca70*/  IMAD.U32 R16, RZ, RZ, UR10 ;  /* 0x0000000aff107e24 */ /* 0x000fc6000f8e00ff */
[----:B------:R-:W-:-:S04]  /*bca80*/  @!P5 IADD3 R45, P0, P2, R17, UR13, R24 ;  /* 0x0000000d112ddc10 */ /* 0x000fc8000fa1e018 */
[----:B------:R-:W-:Y:S02]  /*bca90*/  @!P5 IADD3.X R46, R16, UR12, R32, P0, P2 ;  /* 0x0000000c102edc10 */ /* 0x000fe400087e4420 */
[----:B------:R-:W-:-:S04]  /*bcaa0*/  @!P4 IADD3 R47, P0, P2, R17, UR13, R24 ;  /* 0x0000000d112fcc10 */ /* 0x000fc8000fa1e018 */
[----:B------:R-:W-:Y:S02]  /*bcab0*/  @!P4 IADD3.X R48, R16, UR12, R32, P0, P2 ;  /* 0x0000000c1030cc10 */ /* 0x000fe400087e4420 */
[----:B------:R-:W-:-:S04]  /*bcac0*/  LOP3.LUT R12, R12, 0xfff7ffff, RZ, 0xc0, !PT ;  /* 0xfff7ffff0c0c7812 */ /* 0x000fc800078ec0ff */
[----:B------:R-:W-:Y:S02]  /*bcad0*/  @P5 LOP3.LUT R12, R12, 0x80000, RZ, 0xfc, !PT ;  /* 0x000800000c0c5812 */ /* 0x000fe400078efcff */
[----:B------:R-:W-:Y:S01]  /*bcae0*/  LOP3.LUT P5, RZ, R8, 0x800, RZ, 0xc0, !PT ;  /* 0x0000080008ff7812 */ /* 0x000fe200078ac0ff */
[----:B----4-:R-:W-:Y:S02]  /*bcaf0*/  FMUL R16, R20, UR27 ;  /* 0x0000001b14107c20 */ /* 0x010fe40008400000 */
[----:B------:R-:W4:Y:S03]  /*bcb00*/  LDL.LU R20, [R1+0x1560] ;  /* 0x0015600001147983 */ /* 0x000f260000300800 */
[----:B------:R-:W-:-:S07]  /*bcb10*/  F2FP.SATFINITE.E4M3.F32.PACK_AB_MERGE_C R16, RZ, R16, RZ ;  /* 0x00000010ff10723e */ /* 0x000fce00048070ff */
[----:B------:R0:W-:Y:S01]  /*bcb20*/  @!P5 STG.E.U8 desc[UR32][R74.64+0x160], R16 ;  /* 0x000160104a00d986 */ /* 0x0001e2000c101120 */
[----:B------:R-:W-:Y:S01]  /*bcb30*/  ISETP.LT.OR P5, PT, R31, 0x1d9, !P3 ;  /* 0x000001d91f00780c */ /* 0x000fe20005fa1670 */
[----:B0-----:R-:W-:-:S12]  /*bcb40*/  IMAD.U32 R16, RZ, RZ, UR10 ;  /* 0x0000000aff107e24 */ /* 0x001fd8000f8e00ff */
[----:B------:R-:W-:-:S04]  /*bcb50*/  @!P5 IADD3 R43, P0, P2, R17, UR13, R24 ;  /* 0x0000000d112bdc10 */ /* 0x000fc8000fa1e018 */
[----:B------:R-:W-:Y:S01]  /*bcb60*/  @!P5 IADD3.X R44, R16, UR12, R32, P0, P2 ;  /* 0x0000000c102cdc10 */ /* 0x000fe200087e4420 */
[----:B--2---:R-:W-:Y:S02]  /*bcb70*/  FMUL R16, R21, UR27 ;  /* 0x0000001b15107c20 */ /* 0x004fe40008400000 */
[----:B------:R-:W2:Y:S01]  /*bcb80*/  LDL.LU R21, [R1+0x1564] ;  /* 0x0015640001157983 */ /* 0x000ea20000300800 */
[----:B------:R-:W-:-:S04]  /*bcb90*/  LOP3.LUT R0, R0, 0xfffffdff, RZ, 0xc0, !PT ;  /* 0xfffffdff00007812 */ /* 0x000fc800078ec0ff */
[----:B------:R-:W-:-:S04]  /*bcba0*/  @P4 LOP3.LUT R0, R0, 0x200, RZ, 0xfc, !PT ;  /* 0x0000020000004812 */ /* 0x000fc800078efcff */
[----:B------:R-:W-:Y:S02]  /*bcbb0*/  LOP3.LUT R0, R0, 0xfffffeff, RZ, 0xc0, !PT ;  /* 0xfffffeff00007812 */ /* 0x000fe400078ec0ff */
[----:B------:R-:W-:Y:S02]  /*bcbc0*/  LOP3.LUT P6, RZ, R8, 0x4000, RZ, 0xc0, !PT ;  /* 0x0000400008ff7812 */ /* 0x000fe400078cc0ff */
[----:B------:R-:W-:Y:S02]  /*bcbd0*/  @P5 LOP3.LUT R0, R0, 0x100, RZ, 0xfc, !PT ;  /* 0x0000010000005812 */ /* 0x000fe400078efcff */
[----:B------:R-:W-:Y:S02]  /*bcbe0*/  ISETP.LT.OR P5, PT, R31, 0x1da, !P3 ;  /* 0x000001da1f00780c */ /* 0x000fe40005fa1670 */
[----:B------:R-:W-:-:S07]  /*bcbf0*/  F2FP.SATFINITE.E4M3.F32.PACK_AB_MERGE_C R16, RZ, R16, RZ ;  /* 0x00000010ff10723e */ /* 0x000fce00048070ff */
[----:B------:R0:W-:Y:S04]  /*bcc00*/  @!P6 STG.E.U8 desc[UR32][R72.64+0x161], R16 ;  /* 0x000161104800e986 */ /* 0x0001e8000c101120 */
[----:B------:R-:W-:Y:S01]  /*bcc10*/  @!P5 IADD3 R41, P0, P2, R17, UR13, R24 ;  /* 0x0000000d1129dc10 */ /* 0x000fe2000fa1e018 */
[----:B0-----:R-:W-:-:S05]  /*bcc20*/  IMAD.U32 R16, RZ, RZ, UR10 ;  /* 0x0000000aff107e24 */ /* 0x001fca000f8e00ff */
[----:B------:R-:W-:Y:S02]  /*bcc30*/  @!P5 IADD3.X R42, R16, UR12, R32, P0, P2 ;  /* 0x0000000c102adc10 */ /* 0x000fe400087e4420 */
[----:B------:R-:W-:-:S13]  /*bcc40*/  ISETP.LT.OR P0, PT, R31, 0x169, !P1 ;  /* 0x000001691f00780c */ /* 0x000fda0004f01670 */
[----:B------:R-:W0:Y:S02]  /*bcc50*/  @!P0 LDC.64 R16, c[0x0][0x5c0] ;  /* 0x00017000ff108b82 */ /* 0x000e240000000a00 */
[----:B0-----:R-:W-:Y:S01]  /*bcc60*/  @!P0 IADD3 R16, P2, R24, R16, RZ ;  /* 0x0000001018108210 */ /* 0x001fe20007f5e0ff */
[----:B---3--:R-:W-:Y:S02]  /*bcc70*/  FMUL R18, R30, UR27 ;  /* 0x0000001b1e127c20 */ /* 0x008fe40008400000 */
        /* <DEDUP_REMOVED lines=9> */
[----:B0-----:R-:W-:-:S05]  /*bcd10*/  @!P0 IADD3 R16, P2, R24, R16, RZ ;  /* 0x0000001018108210 */ /* 0x001fca0007f5e0ff */
[----:B------:R-:W-:Y:S01]  /*bcd20*/  @!P0 IMAD.X R17, R32, 0x1, R17, P2 ;  /* 0x0000000120118824 */ /* 0x000fe200010e0611 */
[----:B------:R-:W-:Y:S01]  /*bcd30*/  LOP3.LUT R0, R0, 0xffffffbf, RZ, 0xc0, !PT ;  /* 0xffffffbf00007812 */ /* 0x000fe200078ec0ff */
[----:B----4-:R-:W-:Y:S02]  /*bcd40*/  FMUL R18, R20, UR27 ;  /* 0x0000001b14127c20 */ /* 0x010fe40008400000 */
[----:B------:R-:W4:Y:S03]  /*bcd50*/  LDL.LU R20, [R1+0x156c] ;  /* 0x00156c0001147983 */ /* 0x000f260000300800 */
[----:B------:R-:W-:-:S05]  /*bcd60*/  F2FP.SATFINITE.E4M3.F32.PACK_AB_MERGE_C R18, RZ, R18, RZ ;  /* 0x00000012ff12723e */ /* 0x000fca00048070ff */
[----:B------:R0:W-:Y:S01]  /*bcd70*/  @!P0 STG.E.U8 desc[UR32][R16.64+0x169], R18 ;  /* 0x0001691210008986 */ /* 0x0001e2000c101120 */
[----:B------:R-:W-:Y:S01]  /*bcd80*/  @P5 LOP3.LUT R0, R0, 0x40, RZ, 0xfc, !PT ;  /* 0x0000004000005812 */ /* 0x000fe200078efcff */
[----:B0-----:R-:W-:Y:S02]  /*bcd90*/  IMAD.U32 R17, RZ, RZ, UR11 ;  /* 0x0000000bff117e24 */ /* 0x001fe4000f8e00ff */
[----:B------:R-:W-:-:S03]  /*bcda0*/  IMAD.U32 R16, RZ, RZ, UR10 ;  /* 0x0000000aff107e24 */ /* 0x000fc6000f8e00ff */
[----:B------:R-:W-:-:S04]  /*bcdb0*/  @!P5 IADD3 R37, P0, P2, R17, UR13, R24 ;  /* 0x0000000d1125dc10 */ /* 0x000fc8000fa1e018 */
[----:B------:R-:W-:Y:S02]  /*bcdc0*/  @!P5 IADD3.X R38, R16, UR12, R32, P0, P2 ;  /* 0x0000000c1026dc10 */ /* 0x000fe400087e4420 */
[----:B------:R-:W-:-:S13]  /*bcdd0*/  ISETP.LT.OR P5, PT, R31, 0x1e2, !P3 ;  /* 0x000001e21f00780c */ /* 0x000fda0005fa1670 */
[----:B------:R-:W-:-:S04]  /*bcde0*/  @!P5 IADD3 R39, P0, P2, R17, UR13, R24 ;  /* 0x0000000d1127dc10 */ /* 0x000fc8000fa1e018 */
[----:B------:R-:W-:Y:S01]  /*bcdf0*/  @!P5 IADD3.X R40, R16, UR12, R32, P0, P2 ;  /* 0x0000000c1028dc10 */ /* 0x000fe200087e4420 */
[----:B--2---:R-:W-:Y:S02]  /*bce00*/  FMUL R16, R21, UR27 ;  /* 0x0000001b15107c20 */ /* 0x004fe40008400000 */
[----:B------:R-:W2:Y:S04]  /*bce10*/  LDL.LU R21, [R1+0x1570] ;  /* 0x0015700001157983 */ /* 0x000ea80000300800 */
[----:B------:R-:W2:Y:S04]  /*bce20*/  LDL.LU R27, [R1+0x1574] ;  /* 0x00157400011b7983 */ /* 0x000ea80000300800 */
[----:B------:R-:W2:Y:S01]  /*bce30*/  LDL.LU R19, [R1+0x1578] ;  /* 0x0015780001137983 */ /* 0x000ea20000300800 */
[----:B------:R-:W-:-:S02]  /*bce40*/  LOP3.LUT R0, R0, 0xffffffdf, RZ, 0xc0, !PT ;  /* 0xffffffdf00007812 */ /* 0x000fc400078ec0ff */
[----:B------:R-:W-:Y:S01]  /*bce50*/  LOP3.LUT P6, RZ, R8, 0x2000000, RZ, 0xc0, !PT ;  /* 0x0200000008ff7812 */ /* 0x000fe200078cc0ff */
[----:B------:R-:W2:Y:S01]  /*bce60*/  LDL.LU R71, [R1+0x157c] ;  /* 0x00157c0001477983 */ /* 0x000ea20000300800 */
[----:B------:R-:W-:Y:S02]  /*bce70*/  @P5 LOP3.LUT R0, R0, 0x20, RZ, 0xfc, !PT ;  /* 0x0000002000005812 */ /* 0x000fe400078efcff */
[----:B------:R-:W-:Y:S01]  /*bce80*/  ISETP.LT.OR P5, PT, R31, 0x1e9, !P3 ;  /* 0x000001e91f00780c */ /* 0x000fe20005fa1670 */
[----:B------:R-:W2:Y:S01]  /*bce90*/  LDL.LU R65, [R1+0x1580] ;  /* 0x0015800001417983 */ /* 0x000ea20000300800 */
[----:B------:R-:W-:Y:S02]  /*bcea0*/  F2FP.SATFINITE.E4M3.F32.PACK_AB_MERGE_C R16, RZ, R16, RZ ;  /* 0x00000010ff10723e */ /* 0x000fe400048070ff */
[----:B------:R-:W-:Y:S01]  /*bceb0*/  LOP3.LUT P4, RZ, R2, 0x10000, RZ, 0xc0, !PT ;  /* 0x0001000002ff7812 */ /* 0x000fe2000788c0ff */
[----:B------:R-:W2:Y:S04]  /*bcec0*/  LDL.LU R68, [R1+0x1584] ;  /* 0x0015840001447983 */ /* 0x000ea80000300800 */
[----:B------:R0:W-:Y:S04]  /*bced0*/  @!P6 STG.E.U8 desc[UR32][R78.64+0x168], R16 ;  /* 0x000168104e00e986 */ /* 0x0001e8000c101120 */
[----:B------:R-:W-:Y:S01]  /*bcee0*/  @!P5 IADD3 R35, P0, P2, R17, UR13, R24 ;  /* 0x0000000d1123dc10 */ /* 0x000fe2000fa1e018 */
[----:B0-----:R-:W-:-:S05]  /*bcef0*/  IMAD.U32 R16, RZ, RZ, UR10 ;  /* 0x0000000aff107e24 */ /* 0x001fca000f8e00ff */
        /* <DEDUP_REMOVED lines=8> */
[----:B------:R-:W-:-:S13]  /*bcf80*/  ISETP.LT.OR P0, PT, R31, 0x171, !P1 ;  /* 0x000001711f00780c */ /* 0x000fda0004f01670 */
[----:B------:R-:W0:Y:S02]  /*bcf90*/  @!P0 LDC.64 R16, c[0x0][0x5c0] ;  /* 0x00017000ff108b82 */ /* 0x000e240000000a00 */
[----:B0-----:R-:W-:-:S05]  /*bcfa0*/  @!P0 IADD3 R16, P2, R24, R16, RZ ;  /* 0x0000001018108210 */ /* 0x001fca0007f5e0ff */
[----:B------:R-:W-:Y:S02]  /*bcfb0*/  @!P0 IMAD.X R17, R32, 0x1, R17, P2 ;  /* 0x0000000120118824 */ /* 0x000fe400010e0611 */
[----:B----4-:R-:W-:-:S05]  /*bcfc0*/  FMUL R18, R20, UR27 ;  /* 0x0000001b14127c20 */ /* 0x010fca0008400000 */
[----:B------:R-:W-:-:S05]  /*bcfd0*/  F2FP.SATFINITE.E4M3.F32.PACK_AB_MERGE_C R18, RZ, R18, RZ ;  /* 0x00000012ff12723e */ /* 0x000fca00048070ff */
[----:B------:R0:W-:Y:S01]  /*bcfe0*/  @!P0 STG.E.U8 desc[UR32][R16.64+0x170], R18 ;  /* 0x0001701210008986 */ /* 0x0001e2000c101120 */
[----:B------:R-:W-:-:S13]  /*bcff0*/  ISETP.LT.OR P0, PT, R31, 0x172, !P1 ;  /* 0x000001721f00780c */ /* 0x000fda0004f01670 */
[----:B0-----:R-:W0:Y:S01]  /*bd000*/  @!P0 LDC.64 R16, c[0x0][0x5c0] ;  /* 0x00017000ff108b82 */ /* 0x001e220000000a00 */
[----:B------:R-:W-:-:S04]  /*bd010*/  LOP3.LUT R0, R0, 0xffffffef, RZ, 0xc0, !PT ;  /* 0xffffffef00007812 */ /* 0x000fc800078ec0ff */
[----:B------:R-:W-:-:S04]  /*bd020*/  @P5 LOP3.LUT R0, R0, 0x10, RZ, 0xfc, !PT ;  /* 0x0000001000005812 */ /* 0x000fc800078efcff */
[----:B------:R-:W-:-:S04]  /*bd030*/  LOP3.LUT R0, R0, 0xfffffff7, RZ, 0xc0, !PT ;  /* 0xfffffff700007812 */ /* 0x000fc800078ec0ff */
[----:B------:R-:W-:Y:S02]  /*bd040*/  @P4 LOP3.LUT R0, R0, 0x8, RZ, 0xfc, !PT ;  /* 0x0000000800004812 */ /* 0x000fe400078efcff */
[----:B------:R-:W-:Y:S02]  /*bd050*/  ISETP.LT.OR P4, PT, R31, 0x1f1, !P3 ;  /* 0x000001f11f00780c */ /* 0x000fe40005f81670 */
[----:B0-----:R-:W-:-:S05]  /*bd060*/  @!P0 IADD3 R16, P2, R24, R16, RZ ;  /* 0x0000001018108210 */ /* 0x001fca0007f5e0ff */
[----:B------:R-:W-:Y:S01]  /*bd070*/  @!P0 IMAD.X R17, R32, 0x1, R17, P2 ;  /* 0x0000000120118824 */ /* 0x000fe200010e0611 */
[----:B------:R-:W-:-:S05]  /*bd080*/  LOP3.LUT R12, R12, 0xfffeffff, RZ, 0xc0, !PT ;  /* 0xfffeffff0c0c7812 */ /* 0x000fca00078ec0ff */
[----:B------:R-:W-:Y:S02]  /*bd090*/  @P4 LOP3.LUT R12, R12, 0x10000, RZ, 0xfc, !PT ;  /* 0x000100000c0c4812 */ /* 0x000fe400078efcff */
[----:B------:R-:W-:Y:S01]  /*bd0a0*/  LOP3.LUT P6, RZ, R7, 0x80, RZ, 0xc0, !PT ;  /* 0x0000008007ff7812 */ /* 0x000fe200078cc0ff */
[----:B--2---:R-:W-:-:S05]  /*bd0b0*/  FMUL R18, R21, UR27 ;  /* 0x0000001b15127c20 */ /* 0x004fca0008400000 */
[----:B------:R-:W-:-:S05]  /*bd0c0*/  F2FP.SATFINITE.E4M3.F32.PACK_AB_MERGE_C R18, RZ, R18, RZ ;  /* 0x00000012ff12723e */ /* 0x000fca00048070ff */
[----:B------:R0:W-:Y:S02]  /*bd0d0*/  @!P0 STG.E.U8 desc[UR32][R16.64+0x171], R18 ;  /* 0x0001711210008986 */ /* 0x0001e4000c101120 */
[----:B0-----:R-:W-:Y:S02]  /*bd0e0*/  IMAD.U32 R17, RZ, RZ, UR11 ;  /* 0x0000000bff117e24 */ /* 0x001fe4000f8e00ff */
[----:B------:R-:W-:-:S03]  /*bd0f0*/  IMAD.U32 R16, RZ, RZ, UR10 ;  /* 0x0000000aff107e24 */ /* 0x000fc6000f8e00ff */
[----:B------:R-:W-:-:S04]  /*bd100*/  @!P4 IADD3 R20, P0, P2, R17, UR13, R24 ;  /* 0x0000000d1114cc10 */ /* 0x000fc8000fa1e018 */
[----:B------:R-:W-:Y:S02]  /*bd110*/  @!P4 IADD3.X R21, R16, UR12, R32, P0, P2 ;  /* 0x0000000c1015cc10 */ /* 0x000fe400087e4420 */
[----:B------:R-:W-:-:S13]  /*bd120*/  ISETP.LT.OR P4, PT, R31, 0x1f2, !P3 ;  /* 0x000001f21f00780c */ /* 0x000fda0005f81670 */
[----:B------:R-:W-:-:S04]  /*bd130*/  @!P4 IADD3 R23, P0, P2, R17, UR13, R24 ;  /* 0x0000000d1117cc10 */ /* 0x000fc8000fa1e018 */
[----:B------:R-:W-:Y:S01]  /*bd140*/  @!P4 IADD3.X R28, R16, UR12, R32, P0, P2 ;  /* 0x0000000c101ccc10 */ /* 0x000fe200087e4420 */
[----:B------:R-:W-:Y:S01]  /*bd150*/  FMUL R16, R27, UR27 ;  /* 0x0000001b1b107c20 */ /* 0x000fe20008400000 */
[----:B------:R-:W-:-:S04]  /*bd160*/  ISETP.LT.OR P0, PT, R31, 0x1f9, !P3 ;  /* 0x000001f91f00780c */ /* 0x000fc80005f01670 */
[----:B------:R-:W-:-:S05]  /*bd170*/  F2FP.SATFINITE.E4M3.F32.PACK_AB_MERGE_C R16, RZ, R16, RZ ;  /* 0x00000010ff10723e */ /* 0x000fca00048070ff */
[----:B------:R0:W-:Y:S04]  /*bd180*/  @!P6 STG.E.U8 desc[UR32][R82.64+0x170], R16 ;  /* 0x000170105200e986 */ /* 0x0001e8000c101120 */
[----:B------:R-:W-:Y:S01]  /*bd190*/  @!P0 IADD3 R27, P2, P6, R17, UR13, R24 ;  /* 0x0000000d111b8c10 */ /* 0x000fe2000fe5e018 */
[----:B0-----:R-:W-:-:S05]  /*bd1a0*/  IMAD.U32 R16, RZ, RZ, UR10 ;  /* 0x0000000aff107e24 */ /* 0x001fca000f8e00ff */
[----:B------:R-:W-:Y:S01]  /*bd1b0*/  @!P0 IADD3.X R29, R16, UR12, R32, P2, P6 ;  /* 0x0000000c101d8c10 */ /* 0x000fe200097ec420 */
[----:B------:R-:W-:Y:S02]  /*bd1c0*/  FMUL R16, R19, UR27 ;  /* 0x0000001b13107c20 */ /* 0x000fe40008400000 */
[----:B------:R-:W2:Y:S04]  /*bd1d0*/  LDL.LU R19, [R1+0x1588] ;  /* 0x0015880001137983 */ /* 0x000ea80000300800 */
[----:B------:R-:W3:Y:S01]  /*bd1e0*/  LDL.LU R70, [R1+0x158c] ;  /* 0x00158c0001467983 */ /* 0x000ee20000300800 */
[----:B------:R-:W-:Y:S02]  /*bd1f0*/  LOP3.LUT P5, RZ, R7, 0x200, RZ, 0xc0, !PT ;  /* 0x0000020007ff7812 */ /* 0x000fe400078ac0ff */
[----:B------:R-:W-:-:S02]  /*bd200*/  ISETP.LT.OR P3, PT, R31, 0x1fa, !P3 ;  /* 0x000001fa1f00780c */ /* 0x000fc40005f61670 */
[----:B------:R-:W-:-:S09]  /*bd210*/  F2FP.SATFINITE.E4M3.F32.PACK_AB_MERGE_C R16, RZ, R16, RZ ;  /* 0x00000010ff10723e */ /* 0x000fd200048070ff */
[----:B------:R0:W-:Y:S02]  /*bd220*/  @!P5 STG.E.U8 desc[UR32][R80.64+0x171], R16 ;  /* 0x000171105000d986 */ /* 0x0001e4000c101120 */
[----:B------:R-:W-:Y:S01]  /*bd230*/  @!P3 IADD3 R22, P2, P6, R17, UR13, R24 ;  /* 0x0000000d1116bc10 */ /* 0x000fe2000fe5e018 */
[----:B0-----:R-:W-:-:S05]  /*bd240*/  IMAD.U32 R16, RZ, RZ, UR10 ;  /* 0x0000000aff107e24 */ /* 0x001fca000f8e00ff */
[----:B------:R-:W-:Y:S02]  /*bd250*/  @!P3 IADD3.X R26, R16, UR12, R32, P2, P6 ;  /* 0x0000000c101abc10 */ /* 0x000fe400097ec420 */
[----:B------:R-:W-:-:S13]  /*bd260*/  ISETP.LT.OR P2, PT, R31, 0x179, !P1 ;  /* 0x000001791f00780c */ /* 0x000fda0004f41670 */
[----:B------:R-:W0:Y:S01]  /*bd270*/  @!P2 LDC.64 R16, c[0x0][0x5c0] ;  /* 0x00017000ff10ab82 */ /* 0x000e220000000a00 */
[----:B------:R-:W-:Y:S02]  /*bd280*/  FMUL R18, R71, UR27 ;  /* 0x0000001b47127c20 */ /* 0x000fe40008400000 */
[----:B------:R-:W4:Y:S03]  /*bd290*/  LDL.LU R71, [R1+0x1590] ;  /* 0x0015900001477983 */ /* 0x000f260000300800 */
[----:B------:R-:W-:Y:S01]  /*bd2a0*/  F2FP.SATFINITE.E4M3.F32.PACK_AB_MERGE_C R18, RZ, R18, RZ ;  /* 0x00000012ff12723e */ /* 0x000fe200048070ff */
[----:B------:R-:W4:Y:S01]  /*bd2b0*/  LDL.LU R69, [R1+0x1594] ;  /* 0x0015940001457983 */ /* 0x000f220000300800 */
[----:B0-----:R-:W-:-:S05]  /*bd2c0*/  @!P2 IADD3 R16, P6, R24, R16, RZ ;  /* 0x000000101810a210 */ /* 0x001fca0007fde0ff */
[----:B------:R-:W-:-:S05]  /*bd2d0*/  @!P2 IMAD.X R17, R32, 0x1, R17, P6 ;  /* 0x000000012011a824 */ /* 0x000fca00030e0611 */
[----:B------:R0:W-:Y:S01]  /*bd2e0*/  @!P2 STG.E.U8 desc[UR32][R16.64+0x178], R18 ;  /* 0x000178121000a986 */ /* 0x0001e2000c101120 */
[----:B------:R-:W-:-:S13]  /*bd2f0*/  ISETP.LT.OR P2, PT, R31, 0x17a, !P1 ;  /* 0x0000017a1f00780c */ /* 0x000fda0004f41670 */
[----:B0-----:R-:W0:Y:S01]  /*bd300*/  @!P2 LDC.64 R16, c[0x0][0x5c0] ;  /* 0x00017000ff10ab82 */ /* 0x001e220000000a00 */
[----:B------:R-:W-:Y:S02]  /*bd310*/  FMUL R18, R65, UR27 ;  /* 0x0000001b41127c20 */ /* 0x000fe40008400000 */
[----:B------:R-:W4:Y:S01]  /*bd320*/  LDL.LU R65, [R1+0x1598] ;  /* 0x0015980001417983 */ /* 0x000f220000300800 */
[----:B------:R-:W-:-:S04]  /*bd330*/  LOP3.LUT R12, R12, 0xfffdffff, RZ, 0xc0, !PT ;  /* 0xfffdffff0c0c7812 */ /* 0x000fc800078ec0ff */
[----:B------:R-:W-:Y:S02]  /*bd340*/  @P0 LOP3.LUT R12, R12, 0x20000, RZ, 0xfc, !PT ;  /* 0x000200000c0c0812 */ /* 0x000fe400078efcff */
[----:B------:R-:W-:Y:S02]  /*bd350*/  F2FP.SATFINITE.E4M3.F32.PACK_AB_MERGE_C R18, RZ, R18, RZ ;  /* 0x00000012ff12723e */ /* 0x000fe400048070ff */
[----:B------:R-:W-:-:S04]  /*bd360*/  LOP3.LUT R12, R12, 0xfffbffff, RZ, 0xc0, !PT ;  /* 0xfffbffff0c0c7812 */ /* 0x000fc800078ec0ff */
[----:B------:R-:W-:Y:S02]  /*bd370*/  @P3 LOP3.LUT R12, R12, 0x40000, RZ, 0xfc, !PT ;  /* 0x000400000c0c3812 */ /* 0x000fe400078efcff */
[----:B0-----:R-:W-:Y:S02]  /*bd380*/  @!P2 IADD3 R16, P6, R24, R16, RZ ;  /* 0x000000101810a210 */ /* 0x001fe40007fde0ff */
[----:B------:R-:W-:-:S03]  /*bd390*/  LOP3.LUT P3, RZ, R10, 0x800, RZ, 0xc0, !PT ;  /* 0x000008000aff7812 */ /* 0x000fc6000786c0ff */
[----:B------:R-:W-:-:S05]  /*bd3a0*/  @!P2 IMAD.X R17, R32, 0x1, R17, P6 ;  /* 0x000000012011a824 */ /* 0x000fca00030e0611 */
[----:B------:R0:W-:Y:S02]  /*bd3b0*/  @!P2 STG.E.U8 desc[UR32][R16.64+0x179], R18 ;  /* 0x000179121000a986 */ /* 0x0001e4000c101120 */
[----:B0-----:R-:W-:-:S05]  /*bd3c0*/  FMUL R16, R68, UR27 ;  /* 0x0000001b44107c20 */ /* 0x001fca0008400000 */
[----:B------:R-:W-:-:S05]  /*bd3d0*/  F2FP.SATFINITE.E4M3.F32.PACK_AB_MERGE_C R16, RZ, R16, RZ ;  /* 0x00000010ff10723e */ /* 0x000fca00048070ff */
[----:B------:R2:W-:Y:S02]  /*bd3e0*/  @!P3 STG.E.U8 desc[UR32][R86.64+0x178], R16 ;  /* 0x000178105600b986 */ /* 0x0005e4000c101120 */
[----:B--2---:R-:W-:Y:S02]  /*bd3f0*/  FMUL R16, R19, UR27 ;  /* 0x0000001b13107c20 */ /* 0x004fe40008400000 */
[----:B------:R-:W2:Y:S01]  /*bd400*/  LDL.LU R19, [R1+0x159c] ;  /* 0x00159c0001137983 */ /* 0x000ea20000300800 */
[----:B---3--:R-:W-:-:S03]  /*bd410*/  FMUL R18, R70, UR27 ;  /* 0x0000001b46127c20 */ /* 0x008fc60008400000 */
[----:B------:R-:W3:Y:S01]  /*bd420*/  LDL.LU R70, [R1+0x15a0] ;  /* 0x0015a00001467983 */ /* 0x000ee20000300800 */
[----:B------:R-:W-:Y:S02]  /*bd430*/  LOP3.LUT R0, R0, 0xfffffffe, RZ, 0xc0, !PT ;  /* 0xfffffffe00007812 */ /* 0x000fe400078ec0ff */
[----:B------:R-:W-:Y:S01]  /*bd440*/  ISETP.LT.OR P2, PT, R31, 0x181, !P1 ;  /* 0x000001811f00780c */ /* 0x000fe20004f41670 */
[----:B------:R-:W3:Y:S01]  /*bd450*/  LDL.LU R68, [R1+0x15a4] ;  /* 0x0015a40001447983 */ /* 0x000ee20000300800 */
[----:B------:R-:W-:Y:S02]  /*bd460*/  @P4 LOP3.LUT R0, R0, 0x1, RZ, 0xfc, !PT ;  /* 0x0000000100004812 */ /* 0x000fe400078efcff */
[----:B------:R-:W-:Y:S02]  /*bd470*/  LOP3.LUT P4, RZ, R7, 0x4000000, RZ, 0xc0, !PT ;  /* 0x0400000007ff7812 */ /* 0x000fe4000788c0ff */
[----:B------:R-:W-:-:S11]  /*bd480*/  F2FP.SATFINITE.E4M3.F32.PACK_AB_MERGE_C R16, RZ, R16, RZ ;  /* 0x00000010ff10723e */ /* 0x000fd600048070ff */
[----:B------:R0:W-:Y:S02]  /*bd490*/  @!P4 STG.E.U8 desc[UR32][R84.64+0x179], R16 ;  /* 0x000179105400c986 */ /* 0x0001e4000c101120 */
[----:B0-----:R-:W0:Y:S01]  /*bd4a0*/  @!P2 LDC.64 R16, c[0x0][0x5c0] ;  /* 0x00017000ff10ab82 */ /* 0x001e220000000a00 */
[----:B------:R-:W-:Y:S02]  /*bd4b0*/  F2FP.SATFINITE.E4M3.F32.PACK_AB_MERGE_C R18, RZ, R18, RZ ;  /* 0x00000012ff12723e */ /* 0x000fe400048070ff */
[----:B0-----:R-:W-:-:S05]  /*bd4c0*/  @!P2 IADD3 R16, P6, R24, R16, RZ ;  /* 0x000000101810a210 */ /* 0x001fca0007fde0ff */
[----:B------:R-:W-:-:S05]  /*bd4d0*/  @!P2 IMAD.X R17, R32, 0x1, R17, P6 ;  /* 0x000000012011a824 */ /* 0x000fca00030e0611 */
[----:B------:R0:W-:Y:S01]  /*bd4e0*/  @!P2 STG.E.U8 desc[UR32][R16.64+0x180], R18 ;  /* 0x000180121000a986 */ /* 0x0001e2000c101120 */
[----:B------:R-:W-:-:S13]  /*bd4f0*/  ISETP.LT.OR P2, PT, R31, 0x182, !P1 ;  /* 0x000001821f00780c */ /* 0x000fda0004f41670 */
[----:B0-----:R-:W0:Y:S01]  /*bd500*/  @!P2 LDC.64 R16, c[0x0][0x5c0] ;  /* 0x00017000ff10ab82 */ /* 0x001e220000000a00 */
[----:B----4-:R-:W-:Y:S02]  /*bd510*/  FMUL R18, R71, UR27 ;  /* 0x0000001b47127c20 */ /* 0x010fe40008400000 */
[----:B------:R-:W4:Y:S03]  /*bd520*/  LDL.LU R71, [R1+0x15a8] ;  /* 0x0015a80001477983 */ /* 0x000f260000300800 */
[----:B------:R-:W-:Y:S02]  /*bd530*/  F2FP.SATFINITE.E4M3.F32.PACK_AB_MERGE_C R18, RZ, R18, RZ ;  /* 0x00000012ff12723e */ /* 0x000fe400048070ff */
[----:B------:R-:W-:Y:S02]  /*bd540*/  LOP3.LUT P0, RZ, R10, 0x400, RZ, 0xc0, !PT ;  /* 0x000004000aff7812 */ /* 0x000fe4000780c0ff */
[----:B0-----:R-:W-:-:S05]  /*bd550*/  @!P2 IADD3 R16, P6, R24, R16, RZ ;  /* 0x000000101810a210 */ /* 0x001fca0007fde0ff */
[----:B------:R-:W-:-:S05]  /*bd560*/  @!P2 IMAD.X R17, R32, 0x1, R17, P6 ;  /* 0x000000012011a824 */ /* 0x000fca00030e0611 */
[----:B------:R0:W-:Y:S02]  /*bd570*/  @!P2 STG.E.U8 desc[UR32][R16.64+0x181], R18 ;  /* 0x000181121000a986 */ /* 0x0001e4000c101120 */
[----:B0-----:R-:W-:-:S05]  /*bd580*/  FMUL R16, R69, UR27 ;  /* 0x0000001b45107c20 */ /* 0x001fca0008400000 */
[----:B------:R-:W-:-:S05]  /*bd590*/  F2FP.SATFINITE.E4M3.F32.PACK_AB_MERGE_C R16, RZ, R16, RZ ;  /* 0x00000010ff10723e */ /* 0x000fca00048070ff */
[----:B------:R0:W-:Y:S02]  /*bd5a0*/  @!P0 STG.E.U8 desc[UR32][R90.64+0x180], R16 ;  /* 0x000180105a008986 */ /* 0x0001e4000c101120 */
[----:B0-----:R-:W-:Y:S02]  /*bd5b0*/  FMUL R16, R65, UR27 ;  /* 0x0000001b41107c20 */ /* 0x001fe40008400000 */
[----:B------:R-:W4:Y:S01]  /*bd5c0*/  LDL.LU R65, [R1+0x15ac] ;  /* 0x0015ac0001417983 */ /* 0x000f220000300800 */
[----:B------:R-:W-:Y:S02]  /*bd5d0*/  LOP3.LUT P5, RZ, R7, 0x2000000, RZ, 0xc0, !PT ;  /* 0x0200000007ff7812 */ /* 0x000fe400078ac0ff */
[----:B------:R-:W-:Y:S02]  /*bd5e0*/  ISETP.LT.OR P2, PT, R31, 0x189, !P1 ;  /* 0x000001891f00780c */ /* 0x000fe40004f41670 */
[----:B------:R-:W-:-:S09]  /*bd5f0*/  F2FP.SATFINITE.E4M3.F32.PACK_AB_MERGE_C R16, RZ, R16, RZ ;  /* 0x00000010ff10723e */ /* 0x000fd200048070ff */
[----:B------:R0:W-:Y:S02]  /*bd600*/  @!P5 STG.E.U8 desc[UR32][R88.64+0x181], R16 ;  /* 0x000181105800d986 */ /* 0x0001e4000c101120 */
[----:B0-----:R-:W0:Y:S02]  /*bd610*/  @!P2 LDC.64 R16, c[0x0][0x5c0] ;  /* 0x00017000ff10ab82 */ /* 0x001e240000000a00 */
[----:B0-----:R-:W-:-:S05]  /*bd620*/  @!P2 IADD3 R16, P6, R24, R16, RZ ;  /* 0x000000101810a210 */ /* 0x001fca0007fde0ff */
[----:B------:R-:W-:Y:S02]  /*bd630*/  @!P2 IMAD.X R17, R32, 0x1, R17, P6 ;  /* 0x000000012011a824 */ /* 0x000fe400030e0611 */
[----:B--2---:R-:W-:Y:S02]  /*bd640*/  FMUL R18, R19, UR27 ;  /* 0x0000001b13127c20 */ /* 0x004fe40008400000 */
[----:B------:R-:W2:Y:S04]  /*bd650*/  LDL.LU R19, [R1+0x15b0] ;  /* 0x0015b00001137983 */ /* 0x000ea80000300800 */
[----:B------:R-:W2:Y:S01]  /*bd660*/  LDL.LU R69, [R1+0x15b4] ;  /* 0x0015b40001457983 */ /* 0x000ea20000300800 */
[----:B------:R-:W-:-:S05]  /*bd670*/  F2FP.SATFINITE.E4M3.F32.PACK_AB_MERGE_C R18, RZ, R18, RZ ;  /* 0x00000012ff12723e */ /* 0x000fca00048070ff */
[----:B------:R3:W-:Y:S02]  /*bd680*/  @!P2 STG.E.U8 desc[UR32][R16.64+0x188], R18 ;  /* 0x000188121000a986 */ /* 0x0007e4000c101120 */
[----:B---3--:R-:W-:Y:S02]  /*bd690*/  FMUL R18, R70, UR27 ;  /* 0x0000001b46127c20 */ /* 0x008fe40008400000 */
[----:B------:R-:W3:Y:S01]  /*bd6a0*/  LDL.LU R70, [R1+0x15b8] ;  /* 0x0015b80001467983 */ /* 0x000ee20000300800 */
[----:B------:R-:W-:-:S13]  /*bd6b0*/  ISETP.LT.OR P2, PT, R31, 0x18a, !P1 ;  /* 0x0000018a1f00780c */ /* 0x000fda0004f41670 */
[----:B------:R-:W0:Y:S01]  /*bd6c0*/  @!P2 LDC.64 R16, c[0x0][0x5c0] ;  /* 0x00017000ff10ab82 */ /* 0x000e220000000a00 */
        /* <DEDUP_REMOVED lines=8> */
[----:B----4-:R-:W-:Y:S02]  /*bd750*/  FMUL R16, R71, UR27 ;  /* 0x0000001b47107c20 */ /* 0x010fe40008400000 */
[----:B------:R-:W4:Y:S01]  /*bd760*/  LDL.LU R71, [R1+0x15bc] ;  /* 0x0015bc0001477983 */ /* 0x000f220000300800 */
[----:B------:R-:W-:Y:S02]  /*bd770*/  LOP3.LUT P4, RZ, R7, 0x1000000, RZ, 0xc0, !PT ;  /* 0x0100000007ff7812 */ /* 0x000fe4000788c0ff */
[----:B------:R-:W-:Y:S02]  /*bd780*/  ISETP.LT.OR P2, PT, R31, 0x191, !P1 ;  /* 0x000001911f00780c */ /* 0x000fe40004f41670 */
[----:B------:R-:W-:-:S09]  /*bd790*/  F2FP.SATFINITE.E4M3.F32.PACK_AB_MERGE_C R16, RZ, R16, RZ ;  /* 0x00000010ff10723e */ /* 0x000fd200048070ff */
[----:B------:R0:W-:Y:S02]  /*bd7a0*/  @!P4 STG.E.U8 desc[UR32][R92.64+0x189], R16 ;  /* 0x000189105c00c986 */ /* 0x0001e4000c101120 */
[----:B0-----:R-:W0:Y:S01]  /*bd7b0*/  @!P2 LDC.64 R16, c[0x0][0x5c0] ;  /* 0x00017000ff10ab82 */ /* 0x001e220000000a00 */
[----:B------:R-:W-:Y:S02]  /*bd7c0*/  FMUL R18, R65, UR27 ;  /* 0x0000001b41127c20 */ /* 0x000fe40008400000 */
[----:B------:R-:W4:Y:S01]  /*bd7d0*/  LDL.LU R65, [R1+0x15c0] ;  /* 0x0015c00001417983 */ /* 0x000f220000300800 */
[----:B0-----:R-:W-:-:S03]  /*bd7e0*/  @!P2 IADD3 R16, P6, R24, R16, RZ ;  /* 0x000000101810a210 */ /* 0x001fc60007fde0ff */
[----:B------:R-:W4:Y:S01]  /*bd7f0*/  LDL.LU R68, [R1+0x15c4] ;  /* 0x0015c40001447983 */ /* 0x000f220000300800 */
[----:B------:R-:W-:Y:S01]  /*bd800*/  F2FP.SATFINITE.E4M3.F32.PACK_AB_MERGE_C R18, RZ, R18, RZ ;  /* 0x00000012ff12723e */ /* 0x000fe200048070ff */
[----:B------:R-:W-:-:S05]  /*bd810*/  @!P2 IMAD.X R17, R32, 0x1, R17, P6 ;  /* 0x000000012011a824 */ /* 0x000fca00030e0611 */
[----:B------:R0:W-:Y:S01]  /*bd820*/  @!P2 STG.E.U8 desc[UR32][R16.64+0x190], R18 ;  /* 0x000190121000a986 */ /* 0x0001e2000c101120 */
[----:B------:R-:W-:-:S13]  /*bd830*/  ISETP.LT.OR P2, PT, R31, 0x192, !P1 ;  /* 0x000001921f00780c */ /* 0x000fda0004f41670 */
[----:B0-----:R-:W0:Y:S01]  /*bd840*/  @!P2 LDC.64 R16, c[0x0][0x5c0] ;  /* 0x00017000ff10ab82 */ /* 0x001e220000000a00 */
[----:B------:R-:W-:Y:S02]  /*bd850*/  LOP3.LUT P0, RZ, R10, 0x100, RZ, 0xc0, !PT ;  /* 0x000001000aff7812 */ /* 0x000fe4000780c0ff */
[----:B0-----:R-:W-:-:S05]  /*bd860*/  @!P2 IADD3 R16, P6, R24, R16, RZ ;  /* 0x000000101810a210 */ /* 0x001fca0007fde0ff */
[----:B------:R-:W-:Y:S02]  /*bd870*/  @!P2 IMAD.X R17, R32, 0x1, R17, P6 ;  /* 0x000000012011a824 */ /* 0x000fe400030e0611 */
[----:B--2---:R-:W-:Y:S02]  /*bd880*/  FMUL R18, R19, UR27 ;  /* 0x0000001b13127c20 */ /* 0x004fe40008400000 */
[----:B------:R-:W2:Y:S03]  /*bd890*/  LDL.LU R19, [R1+0x15c8] ;  /* 0x0015c80001137983 */ /* 0x000ea60000300800 */
[----:B------:R-:W-:-:S05]  /*bd8a0*/  F2FP.SATFINITE.E4M3.F32.PACK_AB_MERGE_C R18, RZ, R18, RZ ;  /* 0x00000012ff12723e */ /* 0x000fca00048070ff */
[----:B------:R0:W-:Y:S02]  /*bd8b0*/  @!P2 STG.E.U8 desc[UR32][R16.64+0x191], R18 ;  /* 0x000191121000a986 */ /* 0x0001e4000c101120 */
[----:B0-----:R-:W-:-:S05]  /*bd8c0*/  FMUL R16, R69, UR27 ;  /* 0x0000001b45107c20 */ /* 0x001fca0008400000 */
[----:B------:R-:W-:-:S05]  /*bd8d0*/  F2FP.SATFINITE.E4M3.F32.PACK_AB_MERGE_C R16, RZ, R16, RZ ;  /* 0x00000010ff10723e */ /* 0x000fca00048070ff */
[----:B------:R3:W-:Y:S02]  /*bd8e0*/  @!P0 STG.E.U8 desc[UR32][R98.64+0x190], R16 ;  /* 0x0001901062008986 */ /* 0x0007e4000c101120 */
[----:B---3--:R-:W-:Y:S02]  /*bd8f0*/  FMUL R16, R70, UR27 ;  /* 0x0000001b46107c20 */ /* 0x008fe40008400000 */
[----:B------:R-:W3:Y:S01]  /*bd900*/  LDL.LU R70, [R1+0x15cc] ;  /* 0x0015cc0001467983 */ /* 0x000ee20000300800 */
[----:B------:R-:W-:Y:S02]  /*bd910*/  LOP3.LUT P5, RZ, R7, 0x800000, RZ, 0xc0, !PT ;  /* 0x0080000007ff7812 */ /* 0x000fe400078ac0ff */
[----:B------:R-:W-:Y:S02]  /*bd920*/  ISETP.LT.OR P2, PT, R31, 0x199, !P1 ;  /* 0x000001991f00780c */ /* 0x000fe40004f41670 */
[----:B------:R-:W-:-:S09]  /*bd930*/  F2FP.SATFINITE.E4M3.F32.PACK_AB_MERGE_C R16, RZ, R16, RZ ;  /* 0x00000010ff10723e */ /* 0x000fd200048070ff */
[----:B------:R0:W-:Y:S02]  /*bd940*/  @!P5 STG.E.U8 desc[UR32][R96.64+0x191], R16 ;  /* 0x000191106000d986 */ /* 0x0001e4000c101120 */
[----:B0-----:R-:W0:Y:S02]  /*bd950*/  @!P2 LDC.64 R16, c[0x0][0x5c0] ;  /* 0x00017000ff10ab82 */ /* 0x001e240000000a00 */
[----:B0-----:R-:W-:-:S05]  /*bd960*/  @!P2 IADD3 R16, P6, R24, R16, RZ ;  /* 0x000000101810a210 */ /* 0x001fca0007fde0ff */
[----:B------:R-:W-:Y:S02]  /*bd970*/  @!P2 IMAD.X R17, R32, 0x1, R17, P6 ;  /* 0x000000012011a824 */ /* 0x000fe400030e0611 */
[----:B----4-:R-:W-:Y:S02]  /*bd980*/  FMUL R18, R71, UR27 ;  /* 0x0000001b47127c20 */ /* 0x010fe40008400000 */
[----:B------:R-:W4:Y:S03]  /*bd990*/  LDL.LU R71, [R1+0x15d0] ;  /* 0x0015d00001477983 */ /* 0x000f260000300800 */
[----:B------:R-:W-:Y:S01]  /*bd9a0*/  F2FP.SATFINITE.E4M3.F32.PACK_AB_MERGE_C R18, RZ, R18, RZ ;  /* 0x00000012ff12723e */ /* 0x000fe200048070ff */
[----:B------:R-:W4:Y:S04]  /*bd9b0*/  LDL.LU R69, [R1+0x15d4] ;  /* 0x0015d40001457983 */ /* 0x000f280000300800 */
[----:B------:R0:W-:Y:S01]  /*bd9c0*/  @!P2 STG.E.U8 desc[UR32][R16.64+0x198], R18 ;  /* 0x000198121000a986 */ /* 0x0001e2000c101120 */
[----:B------:R-:W-:-:S13]  /*bd9d0*/  ISETP.LT.OR P2, PT, R31, 0x19a, !P1 ;  /* 0x0000019a1f00780c */ /* 0x000fda0004f41670 */
[----:B0-----:R-:W0:Y:S01]  /*bd9e0*/  @!P2 LDC.64 R16, c[0x0][0x5c0] ;  /* 0x00017000ff10ab82 */ /* 0x001e220000000a00 */
[----:B------:R-:W-:Y:S01]  /*bd9f0*/  LOP3.LUT P3, RZ, R10, 0x80, RZ, 0xc0, !PT ;  /* 0x000000800aff7812 */ /* 0x000fe2000786c0ff */
[----:B------:R-:W-:Y:S02]  /*bda00*/  FMUL R18, R65, UR27 ;  /* 0x0000001b41127c20 */ /* 0x000fe40008400000 */
[----:B------:R-:W4:Y:S01]  /*bda10*/  LDL.LU R65, [R1+0x15d8] ;  /* 0x0015d80001417983 */ /* 0x000f220000300800 */
[----:B0-----:R-:W-:Y:S02]  /*bda20*/  @!P2 IADD3 R16, P6, R24, R16, RZ ;  /* 0x000000101810a210 */ /* 0x001fe40007fde0ff */
[----:B------:R-:W-:-:S03]  /*bda30*/  F2FP.SATFINITE.E4M3.F32.PACK_AB_MERGE_C R18, RZ, R18, RZ ;  /* 0x00000012ff12723e */ /* 0x000fc600048070ff */
        /* <DEDUP_REMOVED lines=9> */
[----:B------:R-:W-:Y:S02]  /*bdad0*/  LOP3.LUT P4, RZ, R7, 0x400000, RZ, 0xc0, !PT ;  /* 0x0040000007ff7812 */ /* 0x000fe4000788c0ff */
[----:B------:R-:W-:Y:S01]  /*bdae0*/  ISETP.LT.OR P2, PT, R31, 0x1a1, !P1 ;  /* 0x000001a11f00780c */ /* 0x000fe20004f41670 */
[----:B------:R-:W3:Y:S01]  /*bdaf0*/  LDL.LU R68, [R1+0x15e4] ;  /* 0x0015e40001447983 */ /* 0x000ee20000300800 */
[----:B------:R-:W-:-:S09]  /*bdb00*/  F2FP.SATFINITE.E4M3.F32.PACK_AB_MERGE_C R16, RZ, R16, RZ ;  /* 0x00000010ff10723e */ /* 0x000fd200048070ff */
        /* <DEDUP_REMOVED lines=25> */
[----:B0-----:R-:W-:Y:S01]  /*bdca0*/  @!P2 IADD3 R16, P6, R24, R16, RZ ;  /* 0x000000101810a210 */ /* 0x001fe20007fde0ff */
[----:B--2---:R-:W-:Y:S02]  /*bdcb0*/  FMUL R18, R19, UR27 ;  /* 0x0000001b13127c20 */ /* 0x004fe40008400000 */
[----:B------:R-:W2:Y:S04]  /*bdcc0*/  LDL.LU R19, [R1+0x15f0] ;  /* 0x0015f00001137983 */ /* 0x000ea80000300800 */
[----:B------:R-:W2:Y:S01]  /*bdcd0*/  LDL.LU R69, [R1+0x15f4] ;  /* 0x0015f40001457983 */ /* 0x000ea20000300800 */
[----:B------:R-:W-:Y:S01]  /*bdce0*/  @!P2 IMAD.X R17, R32, 0x1, R17, P6 ;  /* 0x000000012011a824 */ /* 0x000fe200030e0611 */
        /* <DEDUP_REMOVED lines=117> */
[----:B------:R4:W-:Y:S01]  /*be440*/  @!P3 STG.E.U8 desc[UR32][R126.64+0x1c8], R16 ;  /* 0x0001c8107e00b986 */ /* 0x0009e2000c101120 */
[----:B------:R-:W-:Y:S02]  /*be450*/  LOP3.LUT P4, RZ, R7, 0x10000, RZ, 0xc0, !PT ;  /* 0x0001000007ff7812 */ /* 0x000fe4000788c0ff */
[----:B------:R-:W-:Y:S01]  /*be460*/  ISETP.LT.OR P2, PT, R31, 0x1d1, !P1 ;  /* 0x000001d11f00780c */ /* 0x000fe20004f41670 */
[----:B----4-:R-:W-:Y:S02]  /*be470*/  FMUL R16, R71, UR27 ;  /* 0x0000001b47107c20 */ /* 0x010fe40008400000 */
[----:B------:R-:W4:Y:S03]  /*be480*/  LDL.LU R71, [R1+0x163c] ;  /* 0x00163c0001477983 */ /* 0x000f260000300800 */
[----:B------:R-:W-:-:S05]  /*be490*/  F2FP.SATFINITE.E4M3.F32.PACK_AB_MERGE_C R16, RZ, R16, RZ ;  /* 0x00000010ff10723e */ /* 0x000fca00048070ff */
[----:B------:R0:W-:Y:S02]  /*be4a0*/  @!P4 STG.E.U8 desc[UR32][R124.64+0x1c9], R16 ;  /* 0x0001c9107c00c986 */ /* 0x0001e4000c101120 */
[----:B0-----:R-:W0:Y:S02]  /*be4b0*/  @!P2 LDC.64 R16, c[0x0][0x5c0] ;  /* 0x00017000ff10ab82 */ /* 0x001e240000000a00 */
[----:B0-----:R-:W-:Y:S01]  /*be4c0*/  @!P2 IADD3 R16, P6, R24, R16, RZ ;  /* 0x000000101810a210 */ /* 0x001fe20007fde0ff */
[----:B------:R-:W-:Y:S02]  /*be4d0*/  FMUL R18, R65, UR27 ;  /* 0x0000001b41127c20 */ /* 0x000fe40008400000 */
[----:B------:R-:W4:Y:S02]  /*be4e0*/  LDL.LU R65, [R1+0x1640] ;  /* 0x0016400001417983 */ /* 0x000f240000300800 */
[----:B------:R-:W-:Y:S01]  /*be4f0*/  @!P2 IMAD.X R17, R32, 0x1, R17, P6 ;  /* 0x000000012011a824 */ /* 0x000fe200030e0611 */
[----:B------:R-:W-:Y:S01]  /*be500*/  F2FP.SATFINITE.E4M3.F32.PACK_AB_MERGE_C R18, RZ, R18, RZ ;  /* 0x00000012ff12723e */ /* 0x000fe200048070ff */
[----:B------:R-:W4:Y:S04]  /*be510*/  LDL.LU R68, [R1+0x1644] ;  /* 0x0016440001447983 */ /* 0x000f280000300800 */
[----:B------:R0:W-:Y:S01]  /*be520*/  @!P2 STG.E.U8 desc[UR32][R16.64+0x1d0], R18 ;  /* 0x0001d0121000a986 */ /* 0x0001e2000c101120 */
[----:B------:R-:W-:-:S13]  /*be530*/  ISETP.LT.OR P2, PT, R31, 0x1d2, !P1 ;  /* 0x000001d21f00780c */ /* 0x000fda0004f41670 */
[----:B0-----:R-:W0:Y:S02]  /*be540*/  @!P2 LDC.64 R16, c[0x0][0x5c0] ;  /* 0x00017000ff10ab82 */ /* 0x001e240000000a00 */
[----:B0-----:R-:W-:-:S05]  /*be550*/  @!P2 IADD3 R16, P6, R24, R16, RZ ;  /* 0x000000101810a210 */ /* 0x001fca0007fde0ff */
[----:B------:R-:W-:Y:S01]  /*be560*/  @!P2 IMAD.X R17, R32, 0x1, R17, P6 ;  /* 0x000000012011a824 */ /* 0x000fe200030e0611 */
[----:B------:R-:W-:Y:S01]  /*be570*/  LOP3.LUT P0, RZ, R10, 0x1, RZ, 0xc0, !PT ;  /* 0x000000010aff7812 */ /* 0x000fe2000780c0ff */
[----:B--2---:R-:W-:Y:S02]  /*be580*/  FMUL R18, R19, UR27 ;  /* 0x0000001b13127c20 */ /* 0x004fe40008400000 */
[----:B------:R-:W2:Y:S03]  /*be590*/  LDL.LU R19, [R1+0x1648] ;  /* 0x0016480001137983 */ /* 0x000ea60000300800 */
[----:B------:R-:W-:-:S05]  /*be5a0*/  F2FP.SATFINITE.E4M3.F32.PACK_AB_MERGE_C R18, RZ, R18, RZ ;  /* 0x00000012ff12723e */ /* 0x000fca00048070ff */
[----:B------:R0:W-:Y:S02]  /*be5b0*/  @!P2 STG.E.U8 desc[UR32][R16.64+0x1d1], R18 ;  /* 0x0001d1121000a986 */ /* 0x0001e4000c101120 */
[----:B0-----:R-:W-:Y:S02]  /*be5c0*/  FMUL R16, R69, UR27 ;  /* 0x0000001b45107c20 */ /* 0x001fe40008400000 */
[----:B------:R-:W2:Y:S03]  /*be5d0*/  LDL.LU R69, [R1+0x164c] ;  /* 0x00164c0001457983 */ /* 0x000ea60000300800 */
        /* <DEDUP_REMOVED lines=13> */
[----:B------:R-:W-:-:S05]  /*be6b0*/  F2FP.SATFINITE.E4M3.F32.PACK_AB_MERGE_C R18, RZ, R18, RZ ;  /* 0x00000012ff12723e */ /* 0x000fca00048070ff */
        /* <DEDUP_REMOVED lines=12> */
[----:B------:R2:W-:Y:S01]  /*be780*/  @!P3 STG.E.U8 desc[UR32][R134.64+0x1d8], R16 ;  /* 0x0001d8108600b986 */ /* 0x0005e2000c101120 */
[----:B------:R-:W-:Y:S02]  /*be790*/  LOP3.LUT P4, RZ, R7, 0x4000, RZ, 0xc0, !PT ;  /* 0x0000400007ff7812 */ /* 0x000fe4000788c0ff */
[----:B------:R-:W-:Y:S01]  /*be7a0*/  ISETP.LT.OR P2, PT, R31, 0x1e1, !P1 ;  /* 0x000001e11f00780c */ /* 0x000fe20004f41670 */
[----:B--2---:R-:W-:Y:S02]  /*be7b0*/  FMUL R16, R19, UR27 ;  /* 0x0000001b13107c20 */ /* 0x004fe40008400000 */
[----:B------:R-:W2:Y:S03]  /*be7c0*/  LDL.LU R19, [R1+0x165c] ;  /* 0x00165c0001137983 */ /* 0x000ea60000300800 */
[----:B------:R-:W-:-:S05]  /*be7d0*/  F2FP.SATFINITE.E4M3.F32.PACK_AB_MERGE_C R16, RZ, R16, RZ ;  /* 0x00000010ff10723e */ /* 0x000fca00048070ff */
[----:B------:R0:W-:Y:S02]  /*be7e0*/  @!P4 STG.E.U8 desc[UR32][R132.64+0x1d9], R16 ;  /* 0x0001d9108400c986 */ /* 0x0001e4000c101120 */
[----:B0-----:R-:W0:Y:S01]  /*be7f0*/  @!P2 LDC.64 R16, c[0x0][0x5c0] ;  /* 0x00017000ff10ab82 */ /* 0x001e220000000a00 */
[----:B------:R-:W-:Y:S02]  /*be800*/  FMUL R18, R69, UR27 ;  /* 0x0000001b45127c20 */ /* 0x000fe40008400000 */
[----:B------:R-:W2:Y:S04]  /*be810*/  LDL.LU R69, [R1+0x1660] ;  /* 0x0016600001457983 */ /* 0x000ea80000300800 */
[----:B------:R-:W2:Y:S01]  /*be820*/  LDL.LU R68, [R1+0x1664] ;  /* 0x0016640001447983 */ /* 0x000ea20000300800 */
[----:B------:R-:W-:-:S02]  /*be830*/  F2FP.SATFINITE.E4M3.F32.PACK_AB_MERGE_C R18, RZ, R18, RZ ;  /* 0x00000012ff12723e */ /* 0x000fc400048070ff */
[----:B0-----:R-:W-:-:S05]  /*be840*/  @!P2 IADD3 R16, P6, R24, R16, RZ ;  /* 0x000000101810a210 */ /* 0x001fca0007fde0ff */
[----:B------:R-:W-:-:S05]  /*be850*/  @!P2 IMAD.X R17, R32, 0x1, R17, P6 ;  /* 0x000000012011a824 */ /* 0x000fca00030e0611 */
[----:B------:R3:W-:Y:S02]  /*be860*/  @!P2 STG.E.U8 desc[UR32][R16.64+0x1e0], R18 ;  /* 0x0001e0121000a986 */ /* 0x0007e4000c101120 */
[----:B---3--:R-:W-:Y:S02]  /*be870*/  FMUL R18, R70, UR27 ;  /* 0x0000001b46127c20 */ /* 0x008fe40008400000 */
[----:B------:R-:W3:Y:S01]  /*be880*/  LDL.LU R70, [R1+0x1668] ;  /* 0x0016680001467983 */ /* 0x000ee20000300800 */
[----:B------:R-:W-:-:S13]  /*be890*/  ISETP.LT.OR P2, PT, R31, 0x1e2, !P1 ;  /* 0x000001e21f00780c */ /* 0x000fda0004f41670 */
[----:B------:R-:W0:Y:S01]  /*be8a0*/  @!P2 LDC.64 R16, c[0x0][0x5c0] ;  /* 0x00017000ff10ab82 */ /* 0x000e220000000a00 */
[----:B------:R-:W-:Y:S02]  /*be8b0*/  F2FP.SATFINITE.E4M3.F32.PACK_AB_MERGE_C R18, RZ, R18, RZ ;  /* 0x00000012ff12723e */ /* 0x000fe400048070ff */
[C---:B------:R-:W-:Y:S02]  /*be8c0*/  LOP3.LUT P0, RZ, R7.reuse, 0x40000000, RZ, 0xc0, !PT ;  /* 0x4000000007ff7812 */ /* 0x040fe4000780c0ff */
[----:B------:R-:W-:Y:S02]  /*be8d0*/  LOP3.LUT P5, RZ, R7, 0x2000, RZ, 0xc0, !PT ;  /* 0x0000200007ff7812 */ /* 0x000fe400078ac0ff */
[----:B0-----:R-:W-:-:S05]  /*be8e0*/  @!P2 IADD3 R16, P6, R24, R16, RZ ;  /* 0x000000101810a210 */ /* 0x001fca0007fde0ff */
[----:B------:R-:W-:-:S05]  /*be8f0*/  @!P2 IMAD.X R17, R32, 0x1, R17, P6 ;  /* 0x000000012011a824 */ /* 0x000fca00030e0611 */
[----:B------:R4:W-:Y:S01]  /*be900*/  @!P2 STG.E.U8 desc[UR32][R16.64+0x1e1], R18 ;  /* 0x0001e1121000a986 */ /* 0x0009e2000c101120 */
[----:B------:R-:W-:Y:S01]  /*be910*/  ISETP.LT.OR P2, PT, R31, 0x1e9, !P1 ;  /* 0x000001e91f00780c */ /* 0x000fe20004f41670 */
[----:B----4-:R-:W-:Y:S02]  /*be920*/  FMUL R16, R71, UR27 ;  /* 0x0000001b47107c20 */ /* 0x010fe40008400000 */
[----:B------:R-:W4:Y:S03]  /*be930*/  LDL.LU R71, [R1+0x166c] ;  /* 0x00166c0001477983 */ /* 0x000f260000300800 */
[----:B------:R-:W-:-:S05]  /*be940*/  F2FP.SATFINITE.E4M3.F32.PACK_AB_MERGE_C R16, RZ, R16, RZ ;  /* 0x00000010ff10723e */ /* 0x000fca00048070ff */
[----:B------:R0:W-:Y:S02]  /*be950*/  @!P0 STG.E.U8 desc[UR32][R138.64+0x1e0], R16 ;  /* 0x0001e0108a008986 */ /* 0x0001e4000c101120 */
[----:B0-----:R-:W-:-:S05]  /*be960*/  FMUL R16, R65, UR27 ;  /* 0x0000001b41107c20 */ /* 0x001fca0008400000 */
[----:B------:R-:W-:-:S05]  /*be970*/  F2FP.SATFINITE.E4M3.F32.PACK_AB_MERGE_C R16, RZ, R16, RZ ;  /* 0x00000010ff10723e */ /* 0x000fca00048070ff */
[----:B------:R0:W-:Y:S02]  /*be980*/  @!P5 STG.E.U8 desc[UR32][R136.64+0x1e1], R16 ;  /* 0x0001e1108800d986 */ /* 0x0001e4000c101120 */
[----:B0-----:R-:W0:Y:S02]  /*be990*/  @!P2 LDC.64 R16, c[0x0][0x5c0] ;  /* 0x00017000ff10ab82 */ /* 0x001e240000000a00 */
[----:B0-----:R-:W-:-:S05]  /*be9a0*/  @!P2 IADD3 R16, P6, R24, R16, RZ ;  /* 0x000000101810a210 */ /* 0x001fca0007fde0ff */
[----:B------:R-:W-:Y:S01]  /*be9b0*/  @!P2 IMAD.X R17, R32, 0x1, R17, P6 ;  /* 0x000000012011a824 */ /* 0x000fe200030e0611 */
[----:B------:R-:W-:Y:S01]  /*be9c0*/  LOP3.LUT P3, RZ, R7, 0x20000000, RZ, 0xc0, !PT ;  /* 0x2000000007ff7812 */ /* 0x000fe2000786c0ff */
[----:B--2---:R-:W-:Y:S02]  /*be9d0*/  FMUL R18, R19, UR27 ;  /* 0x0000001b13127c20 */ /* 0x004fe40008400000 */
[----:B------:R-:W2:Y:S03]  /*be9e0*/  LDL.LU R19, [R1+0x1670] ;  /* 0x0016700001137983 */ /* 0x000ea60000300800 */
[----:B------:R-:W-:Y:S01]  /*be9f0*/  F2FP.SATFINITE.E4M3.F32.PACK_AB_MERGE_C R18, RZ, R18, RZ ;  /* 0x00000012ff12723e */ /* 0x000fe200048070ff */
[----:B------:R-:W2:Y:S04]  /*bea00*/  LDL.LU R65, [R1+0x1674] ;  /* 0x0016740001417983 */ /* 0x000ea80000300800 */
[----:B------:R0:W-:Y:S01]  /*bea10*/  @!P2 STG.E.U8 desc[UR32][R16.64+0x1e8], R18 ;  /* 0x0001e8121000a986 */ /* 0x0001e2000c101120 */
[----:B------:R-:W-:-:S13]  /*bea20*/  ISETP.LT.OR P2, PT, R31, 0x1ea, !P1 ;  /* 0x000001ea1f00780c */ /* 0x000fda0004f41670 */
[----:B0-----:R-:W0:Y:S01]  /*bea30*/  @!P2 LDC.64 R16, c[0x0][0x5c0] ;  /* 0x00017000ff10ab82 */ /* 0x001e220000000a00 */
[----:B------:R-:W-:Y:S02]  /*bea40*/  FMUL R18, R69, UR27 ;  /* 0x0000001b45127c20 */ /* 0x000fe40008400000 */
[----:B------:R-:W2:Y:S03]  /*bea50*/  LDL.LU R69, [R1+0x1678] ;  /* 0x0016780001457983 */ /* 0x000ea60000300800 */
[----:B------:R-:W-:Y:S02]  /*bea60*/  F2FP.SATFINITE.E4M3.F32.PACK_AB_MERGE_C R18, RZ, R18, RZ ;  /* 0x00000012ff12723e */ /* 0x000fe400048070ff */
[----:B0-----:R-:W-:-:S05]  /*bea70*/  @!P2 IADD3 R16, P6, R24, R16, RZ ;  /* 0x000000101810a210 */ /* 0x001fca0007fde0ff */
[----:B------:R-:W-:-:S05]  /*bea80*/  @!P2 IMAD.X R17, R32, 0x1, R17, P6 ;  /* 0x000000012011a824 */ /* 0x000fca00030e0611 */
        /* <DEDUP_REMOVED lines=26> */
[----:B0-----:R-:W-:Y:S02]  /*bec30*/  FMUL R16, R65, UR27 ;  /* 0x0000001b41107c20 */ /* 0x001fe40008400000 */
[----:B------:R-:W2:Y:S04]  /*bec40*/  LDL.LU R65, [R1+0x1688] ;  /* 0x0016880001417983 */ /* 0x000ea80000300800 */
[----:B------:R-:W2:Y:S01]  /*bec50*/  LDL.LU R68, [R1+0x168c] ;  /* 0x00168c0001447983 */ /* 0x000ea20000300800 */
[----:B------:R-:W-:-:S05]  /*bec60*/  F2FP.SATFINITE.E4M3.F32.PACK_AB_MERGE_C R16, RZ, R16, RZ ;  /* 0x00000010ff10723e */ /* 0x000fca00048070ff */
[----:B------:R0:W-:Y:S02]  /*bec70*/  @!P5 STG.E.U8 desc[UR32][R146.64+0x1f0], R16 ;  /* 0x0001f0109200d986 */ /* 0x0001e4000c101120 */
[----:B0-----:R-:W-:Y:S02]  /*bec80*/  FMUL R16, R69, UR27 ;  /* 0x0000001b45107c20 */ /* 0x001fe40008400000 */
[----:B------:R-:W2:Y:S01]  /*bec90*/  LDL.LU R69, [R1+0x1690] ;  /* 0x0016900001457983 */ /* 0x000ea20000300800 */
[----:B---3--:R-:W-:-:S03]  /*beca0*/  FMUL R18, R70, UR27 ;  /* 0x0000001b46127c20 */ /* 0x008fc60008400000 */
[----:B------:R-:W3:Y:S01]  /*becb0*/  LDL.LU R70, [R1+0x1694] ;  /* 0x0016940001467983 */ /* 0x000ee20000300800 */
[----:B------:R-:W-:Y:S02]  /*becc0*/  LOP3.LUT P0, RZ, R7, 0x800, RZ, 0xc0, !PT ;  /* 0x0000080007ff7812 */ /* 0x000fe4000780c0ff */
[----:B------:R-:W-:Y:S02]  /*becd0*/  ISETP.LT.OR P2, PT, R31, 0x1f9, !P1 ;  /* 0x000001f91f00780c */ /* 0x000fe40004f41670 */
[----:B------:R-:W-:-:S09]  /*bece0*/  F2FP.SATFINITE.E4M3.F32.PACK_AB_MERGE_C R16, RZ, R16, RZ ;  /* 0x00000010ff10723e */ /* 0x000fd200048070ff */
[----:B------:R0:W-:Y:S02]  /*becf0*/  @!P0 STG.E.U8 desc[UR32][R144.64+0x1f1], R16 ;  /* 0x0001f11090008986 */ /* 0x0001e4000c101120 */
[----:B0-----:R-:W0:Y:S01]  /*bed00*/  @!P2 LDC.64 R16, c[0x0][0x5c0] ;  /* 0x00017000ff10ab82 */ /* 0x001e220000000a00 */
[----:B------:R-:W-:Y:S02]  /*bed10*/  ISETP.LT.OR P1, PT, R31, 0x1fa, !P1 ;  /* 0x000001fa1f00780c */ /* 0x000fe40004f21670 */
[----:B------:R-:W-:Y:S02]  /*bed20*/  F2FP.SATFINITE.E4M3.F32.PACK_AB_MERGE_C R18, RZ, R18, RZ ;  /* 0x00000012ff12723e */ /* 0x000fe400048070ff */
[----:B0-----:R-:W-:-:S05]  /*bed30*/  @!P2 IADD3 R16, P6, R24, R16, RZ ;  /* 0x000000101810a210 */ /* 0x001fca0007fde0ff */
[----:B------:R-:W-:-:S05]  /*bed40*/  @!P2 IMAD.X R17, R32, 0x1, R17, P6 ;  /* 0x000000012011a824 */ /* 0x000fca00030e0611 */
[----:B------:R0:W-:Y:S02]  /*bed50*/  @!P2 STG.E.U8 desc[UR32][R16.64+0x1f8], R18 ;  /* 0x0001f8121000a986 */ /* 0x0001e4000c101120 */
[----:B0-----:R-:W0:Y:S01]  /*bed60*/  @!P1 LDC.64 R16, c[0x0][0x5c0] ;  /* 0x00017000ff109b82 */ /* 0x001e220000000a00 */
[----:B----4-:R-:W-:Y:S01]  /*bed70*/  FMUL R18, R71, UR27 ;  /* 0x0000001b47127c20 */ /* 0x010fe20008400000 */
[----:B------:R-:W-:Y:S01]  /*bed80*/  LOP3.LUT P4, RZ, R7, 0x8000000, RZ, 0xc0, !PT ;  /* 0x0800000007ff7812 */ /* 0x000fe2000788c0ff */
[----:B------:R-:W4:Y:S03]  /*bed90*/  LDL.LU R71, [R1+0x1698] ;  /* 0x0016980001477983 */ /* 0x000f260000300800 */
[----:B------:R-:W-:Y:S01]  /*beda0*/  F2FP.SATFINITE.E4M3.F32.PACK_AB_MERGE_C R18, RZ, R18, RZ ;  /* 0x00000012ff12723e */ /* 0x000fe200048070ff */
[----:B------:R-:W4:Y:S01]  /*bedb0*/  LDL.LU R75, [R1+0x169c] ;  /* 0x00169c00014b7983 */ /* 0x000f220000300800 */
[----:B0-----:R-:W-:-:S05]  /*bedc0*/  @!P1 IADD3 R16, P2, R24, R16, RZ ;  /* 0x0000001018109210 */ /* 0x001fca0007f5e0ff */
[----:B------:R-:W-:-:S05]  /*bedd0*/  @!P1 IMAD.X R17, R32, 0x1, R17, P2 ;  /* 0x0000000120119824 */ /* 0x000fca00010e0611 */
[----:B------:R2:W-:Y:S01]  /*bede0*/  @!P1 STG.E.U8 desc[UR32][R16.64+0x1f9], R18 ;  /* 0x0001f91210009986 */ /* 0x0005e2000c101120 */
[C---:B------:R-:W-:Y:S02]  /*bedf0*/  LOP3.LUT P1, RZ, R7.reuse, 0x400, RZ, 0xc0, !PT ;  /* 0x0000040007ff7812 */ /* 0x040fe4000782c0ff */
[C---:B------:R-:W-:Y:S02]  /*bee00*/  LOP3.LUT P6, RZ, R7.reuse, 0x100, RZ, 0xc0, !PT ;  /* 0x0000010007ff7812 */ /* 0x040fe400078cc0ff */
[----:B------:R-:W-:Y:S02]  /*bee10*/  LOP3.LUT P5, RZ, R7, 0x40, RZ, 0xc0, !PT ;  /* 0x0000004007ff7812 */ /* 0x000fe400078ac0ff */
[C---:B------:R-:W-:Y:S02]  /*bee20*/  LOP3.LUT P3, RZ, R4.reuse, 0x20000000, RZ, 0xc0, !PT ;  /* 0x2000000004ff7812 */ /* 0x040fe4000786c0ff */
[----:B------:R-:W-:Y:S01]  /*bee30*/  LOP3.LUT P0, RZ, R4, 0x10000000, RZ, 0xc0, !PT ;  /* 0x1000000004ff7812 */ /* 0x000fe2000780c0ff */
[----:B--2---:R-:W-:-:S05]  /*bee40*/  FMUL R16, R19, UR27 ;  /* 0x0000001b13107c20 */ /* 0x004fca0008400000 */
[----:B------:R-:W-:-:S05]  /*bee50*/  F2FP.SATFINITE.E4M3.F32.PACK_AB_MERGE_C R19, RZ, R16, RZ ;  /* 0x00000010ff13723e */ /* 0x000fca00048070ff */
[----:B------:R-:W-:Y:S01]  /*bee60*/  @!P4 STG.E.U8 desc[UR32][R154.64+0x1f8], R19 ;  /* 0x0001f8139a00c986 */ /* 0x000fe2000c101120 */
[----:B------:R-:W-:-:S03]  /*bee70*/  FMUL R16, R65, UR27 ;  /* 0x0000001b41107c20 */ /* 0x000fc60008400000 */
[----:B------:R-:W2:Y:S02]  /*bee80*/  LDL.LU R65, [R1+0x16a0] ;  /* 0x0016a00001417983 */ /* 0x000ea40000300800 */
[----:B------:R-:W-:-:S05]  /*bee90*/  F2FP.SATFINITE.E4M3.F32.PACK_AB_MERGE_C R16, RZ, R16, RZ ;  /* 0x00000010ff10723e */ /* 0x000fca00048070ff */
[----:B------:R0:W-:Y:S02]  /*beea0*/  @!P1 STG.E.U8 desc[UR32][R152.64+0x1f9], R16 ;  /* 0x0001f91098009986 */ /* 0x0001e4000c101120 */
[----:B0-----:R-:W-:Y:S02]  /*beeb0*/  FMUL R16, R68, UR27 ;  /* 0x0000001b44107c20 */ /* 0x001fe40008400000 */
[----:B------:R-:W2:Y:S03]  /*beec0*/  LDL.LU R68, [R1+0x16a4] ;  /* 0x0016a40001447983 */ /* 0x000ea60000300800 */
[----:B------:R-:W-:-:S05]  /*beed0*/  F2FP.SATFINITE.E4M3.F32.PACK_AB_MERGE_C R16, RZ, R16, RZ ;  /* 0x00000010ff10723e */ /* 0x000fca00048070ff */
[----:B------:R0:W-:Y:S02]  /*beee0*/  @!P6 STG.E.U8 desc[UR32][R150.64+0x100], R16 ;  /* 0x000100109600e986 */ /* 0x0001e4000c101120 */
[----:B0-----:R-:W-:-:S05]  /*beef0*/  FMUL R16, R69, UR27 ;  /* 0x0000001b45107c20 */ /* 0x001fca0008400000 */
[----:B------:R-:W-:-:S05]  /*bef00*/  F2FP.SATFINITE.E4M3.F32.PACK_AB_MERGE_C R16, RZ, R16, RZ ;  /* 0x00000010ff10723e */ /* 0x000fca00048070ff */
[----:B------:R0:W-:Y:S02]  /*bef10*/  @!P5 STG.E.U8 desc[UR32][R148.64+0x101], R16 ;  /* 0x000101109400d986 */ /* 0x0001e4000c101120 */
[----:B0-----:R-:W0:Y:S01]  /*bef20*/  @!P3 LDC.64 R16, c[0x0][0x5c0] ;  /* 0x00017000ff10bb82 */ /* 0x001e220000000a00 */
[----:B---3--:R-:W-:-:S05]  /*bef30*/  FMUL R18, R70, UR27 ;  /* 0x0000001b46127c20 */ /* 0x008fca0008400000 */
[----:B------:R-:W-:Y:S02]  /*bef40*/  F2FP.SATFINITE.E4M3.F32.PACK_AB_MERGE_C R18, RZ, R18, RZ ;  /* 0x00000012ff12723e */ /* 0x000fe400048070ff */
[----:B0-----:R-:W-:-:S05]  /*bef50*/  @!P3 IADD3 R16, P1, R33, R16, RZ ;  /* 0x000000102110b210 */ /* 0x001fca0007f3e0ff */
[----:B------:R-:W-:Y:S02]  /*bef60*/  @!P3 IMAD.X R17, R157, 0x1, R17, P1 ;  /* 0x000000019d11b824 */ /* 0x000fe400008e0611 */
[----:B------:R-:W3:Y:S04]  /*bef70*/  LDL.LU R157, [R1+0x1e04] ;  /* 0x001e0400019d7983 */ /* 0x000ee80000300800 */
[----:B------:R0:W-:Y:S04]  /*bef80*/  @!P3 STG.E.U8 desc[UR32][R16.64+0x100], R18 ;  /* 0x000100121000b986 */ /* 0x0001e8000c101120 */
[----:B------:R-:W3:Y:S01]  /*bef90*/  LDL.LU R69, [R1+0x16a8] ;  /* 0x0016a80001457983 */ /* 0x000ee20000300800 */
[----:B0-----:R-:W0:Y:S02]  /*befa0*/  @!P0 LDC.64 R16, c[0x0][0x5c0] ;  /* 0x00017000ff108b82 */ /* 0x001e240000000a00 */
[----:B0-----:R-:W-:-:S02]  /*befb0*/  @!P0 IADD3 R16, P1, R158, R16, RZ ;  /* 0x000000109e108210 */ /* 0x001fc40007f3e0ff */
[----:B------:R-:W3:Y:S03]  /*befc0*/  LDL.LU R158, [R1+0x1e00] ;  /* 0x001e0000019e7983 */ /* 0x000ee60000300800 */
[----:B------:R-:W-:Y:S02]  /*befd0*/  @!P0 IMAD.X R17, R159, 0x1, R17, P1 ;  /* 0x000000019f118824 */ /* 0x000fe400008e0611 */
[----:B------:R-:W3:Y:S01]  /*befe0*/  LDL.LU R159, [R1+0x1dfc] ;  /* 0x001dfc00019f7983 */ /* 0x000ee20000300800 */
[----:B----4-:R-:W-:Y:S01]  /*beff0*/  FMUL R18, R71, UR27 ;  /* 0x0000001b47127c20 */ /* 0x010fe20008400000 */
[C---:B------:R-:W-:Y:S02]  /*bf000*/  LOP3.LUT P1, RZ, R7.reuse, 0x20, RZ, 0xc0, !PT ;  /* 0x0000002007ff7812 */ /* 0x040fe4000782c0ff */
[----:B------:R-:W-:Y:S01]  /*bf010*/  LOP3.LUT P2, RZ, R7, 0x10, RZ, 0xc0, !PT ;  /* 0x0000001007ff7812 */ /* 0x000fe2000784c0ff */
[----:B------:R-:W4:Y:S01]  /*bf020*/  LDL.LU R70, [R1+0x16ac] ;  /* 0x0016ac0001467983 */ /* 0x000f220000300800 */
[----:B------:R-:W-:-:S02]  /*bf030*/  F2FP.SATFINITE.E4M3.F32.PACK_AB_MERGE_C R18, RZ, R18, RZ ;  /* 0x00000012ff12723e */ /* 0x000fc400048070ff */
[----:B------:R-:W-:Y:S01]  /*bf040*/  LOP3.LUT P4, RZ, R4, 0x8000000, RZ, 0xc0, !PT ;  /* 0x0800000004ff7812 */ /* 0x000fe2000788c0ff */
[----:B------:R-:W4:Y:S04]  /*bf050*/  LDL.LU R71, [R1+0x16b0] ;  /* 0x0016b00001477983 */ /* 0x000f280000300800 */
[----:B------:R0:W-:Y:S02]  /*bf060*/  @!P0 STG.E.U8 desc[UR32][R16.64+0x101], R18 ;  /* 0x0001011210008986 */ /* 0x0001e4000c101120 */
[----:B0-----:R-:W-:-:S05]  /*bf070*/  FMUL R16, R75, UR27 ;  /* 0x0000001b4b107c20 */ /* 0x001fca0008400000 */
[----:B------:R-:W-:Y:S02]  /*bf080*/  F2FP.SATFINITE.E4M3.F32.PACK_AB_MERGE_C R16, RZ, R16, RZ ;  /* 0x00000010ff10723e */ /* 0x000fe400048070ff */
[----:B------:R-:W-:Y:S01]  /*bf090*/  LOP3.LUT P5, RZ, R4, 0x4000000, RZ, 0xc0, !PT ;  /* 0x0400000004ff7812 */ /* 0x000fe200078ac0ff */
[----:B--2---:R-:W-:-:S05]  /*bf0a0*/  FMUL R18, R68, UR27 ;  /* 0x0000001b44127c20 */ /* 0x004fca0008400000 */
[----:B------:R-:W-:Y:S01]  /*bf0b0*/  F2FP.SATFINITE.E4M3.F32.PACK_AB_MERGE_C R18, RZ, R18, RZ ;  /* 0x00000012ff12723e */ /* 0x000fe200048070ff */
[----:B---3--:R0:W-:Y:S02]  /*bf0c0*/  @!P1 STG.E.U8 desc[UR32][R158.64+0x108], R16 ;  /* 0x000108109e009986 */ /* 0x0081e4000c101120 */
[----:B0-----:R-:W-:Y:S02]  /*bf0d0*/  FMUL R16, R65, UR27 ;  /* 0x0000001b41107c20 */ /* 0x001fe40008400000 */
[----:B------:R-:W2:Y:S03]  /*bf0e0*/  LDL.LU R65, [R1+0x16b4] ;  /* 0x0016b40001417983 */ /* 0x000ea60000300800 */
[----:B------:R-:W-:-:S05]  /*bf0f0*/  F2FP.SATFINITE.E4M3.F32.PACK_AB_MERGE_C R16, RZ, R16, RZ ;  /* 0x00000010ff10723e */ /* 0x000fca00048070ff */
[----:B------:R0:W-:Y:S02]  /*bf100*/  @!P2 STG.E.U8 desc[UR32][R156.64+0x109], R16 ;  /* 0x000109109c00a986 */ /* 0x0001e4000c101120 */
[----:B0-----:R-:W0:Y:S02]  /*bf110*/  @!P4 LDC.64 R16, c[0x0][0x5c0] ;  /* 0x00017000ff10cb82 */ /* 0x001e240000000a00 */
[----:B0-----:R-:W-:Y:S02]  /*bf120*/  @!P4 IADD3 R16, P1, R160, R16, RZ ;  /* 0x00000010a010c210 */ /* 0x001fe40007f3e0ff */
[----:B------:R-:W3:Y:S03]  /*bf130*/  LDL.LU R160, [R1+0x1df8] ;  /* 0x001df80001a07983 */ /* 0x000ee60000300800 */
[----:B------:R-:W-:Y:S02]  /*bf140*/  @!P4 IMAD.X R17, R162, 0x1, R17, P1 ;  /* 0x00000001a211c824 */ /* 0x000fe400008e0611 */
[----:B------:R-:W3:Y:S04]  /*bf150*/  LDL.LU R162, [R1+0x1df4] ;  /* 0x001df40001a27983 */ /* 0x000ee80000300800 */
[----:B------:R0:W-:Y:S02]  /*bf160*/  @!P4 STG.E.U8 desc[UR32][R16.64+0x108], R18 ;  /* 0x000108121000c986 */ /* 0x0001e4000c101120 */
[----:B0-----:R-:W0:Y:S02]  /*bf170*/  @!P5 LDC.64 R16, c[0x0][0x5c0] ;  /* 0x00017000ff10db82 */ /* 0x001e240000000a00 */
[----:B0-----:R-:W-:-:S02]  /*bf180*/  @!P5 IADD3 R16, P1, R163, R16, RZ ;  /* 0x00000010a310d210 */ /* 0x001fc40007f3e0ff */
[----:B------:R-:W3:Y:S03]  /*bf190*/  LDL.LU R163, [R1+0x1df0] ;  /* 0x001df00001a37983 */ /* 0x000ee60000300800 */
[----:B------:R-:W-:Y:S02]  /*bf1a0*/  @!P5 IMAD.X R17, R161, 0x1, R17, P1 ;  /* 0x00000001a111d824 */ /* 0x000fe400008e0611 */
[----:B------:R-:W3:Y:S01]  /*bf1b0*/  LDL.LU R161, [R1+0x1dec] ;  /* 0x001dec0001a17983 */ /* 0x000ee20000300800 */
[----:B------:R-:W-:Y:S01]  /*bf1c0*/  FMUL R18, R69, UR27 ;  /* 0x0000001b45127c20 */ /* 0x000fe20008400000 */
[C---:B------:R-:W-:Y:S02]  /*bf1d0*/  LOP3.LUT P6, RZ, R7.reuse, 0x8, RZ, 0xc0, !PT ;  /* 0x0000000807ff7812 */ /* 0x040fe400078cc0ff */
[----:B------:R-:W-:Y:S01]  /*bf1e0*/  LOP3.LUT P3, RZ, R7, 0x4, RZ, 0xc0, !PT ;  /* 0x0000000407ff7812 */ /* 0x000fe2000786c0ff */
[----:B------:R-:W3:Y:S01]  /*bf1f0*/  LDL.LU R69, [R1+0x16b8] ;  /* 0x0016b80001457983 */ /* 0x000ee20000300800 */
[----:B------:R-:W-:-:S02]  /*bf200*/  F2FP.SATFINITE.E4M3.F32.PACK_AB_MERGE_C R18, RZ, R18, RZ ;  /* 0x00000012ff12723e */ /* 0x000fc400048070ff */
[----:B------:R-:W-:Y:S01]  /*bf210*/  LOP3.LUT P0, RZ, R4, 0x2000000, RZ, 0xc0, !PT ;  /* 0x0200000004ff7812 */ /* 0x000fe2000780c0ff */
[----:B------:R-:W3:Y:S04]  /*bf220*/  LDL.LU R75, [R1+0x16bc] ;  /* 0x0016bc00014b7983 */ /* 0x000ee80000300800 */
[----:B------:R4:W-:Y:S02]  /*bf230*/  @!P5 STG.E.U8 desc[UR32][R16.64+0x109], R18 ;  /* 0x000109121000d986 */ /* 0x0009e4000c101120 */
[----:B----4-:R-:W-:Y:S01]  /*bf240*/  FMUL R16, R70, UR27 ;  /* 0x0000001b46107c20 */ /* 0x010fe20008400000 */
[----:B------:R-:W-:Y:S01]  /*bf250*/  LOP3.LUT P4, RZ, R7, 0x2, RZ, 0xc0, !PT ;  /* 0x0000000207ff7812 */ /* 0x000fe2000788c0ff */
[----:B------:R-:W4:Y:S03]  /*bf260*/  LDL.LU R70, [R1+0x16c0] ;  /* 0x0016c00001467983 */ /* 0x000f260000300800 */
[----:B------:R-:W-:-:S02]  /*bf270*/  F2FP.SATFINITE.E4M3.F32.PACK_AB_MERGE_C R16, RZ, R16, RZ ;  /* 0x00000010ff10723e */ /* 0x000fc400048070ff */
[----:B------:R-:W-:-:S07]  /*bf280*/  LOP3.LUT R2, R2, 0xffff7fff, RZ, 0xc0, !PT ;  /* 0xffff7fff02027812 */ /* 0x000fce00078ec0ff */
[----:B------:R-:W-:Y:S02]  /*bf290*/  @P4 LOP3.LUT R2, R2, 0x8000, RZ, 0xfc, !PT ;  /* 0x0000800002024812 */ /* 0x000fe400078efcff */
[----:B------:R-:W-:Y:S01]  /*bf2a0*/  LOP3.LUT P4, RZ, R4, 0x1000000, RZ, 0xc0, !PT ;  /* 0x0100000004ff7812 */ /* 0x000fe2000788c0ff */
[----:B--2---:R-:W-:-:S05]  /*bf2b0*/  FMUL R18, R65, UR27 ;  /* 0x0000001b41127c20 */ /* 0x004fca0008400000 */
[----:B------:R-:W-:Y:S01]  /*bf2c0*/  F2FP.SATFINITE.E4M3.F32.PACK_AB_MERGE_C R18, RZ, R18, RZ ;  /* 0x00000012ff12723e */ /* 0x000fe200048070ff */
[----:B---3--:R0:W-:Y:S02]  /*bf2d0*/  @!P6 STG.E.U8 desc[UR32][R162.64+0x110], R16 ;  /* 0x00011010a200e986 */ /* 0x0081e4000c101120 */
[----:B0-----:R-:W-:-:S05]  /*bf2e0*/  FMUL R16, R71, UR27 ;  /* 0x0000001b47107c20 */ /* 0x001fca0008400000 */
[----:B------:R-:W-:-:S05]  /*bf2f0*/  F2FP.SATFINITE.E4M3.F32.PACK_AB_MERGE_C R16, RZ, R16, RZ ;  /* 0x00000010ff10723e */ /* 0x000fca00048070ff */
[----:B------:R0:W-:Y:S02]  /*bf300*/  @!P3 STG.E.U8 desc[UR32][R160.64+0x111], R16 ;  /* 0x00011110a000b986 */ /* 0x0001e4000c101120 */
[----:B0-----:R-:W0:Y:S02]  /*bf310*/  @!P0 LDC.64 R16, c[0x0][0x5c0] ;  /* 0x00017000ff108b82 */ /* 0x001e240000000a00 */
[----:B0-----:R-:W-:Y:S02]  /*bf320*/  @!P0 IADD3 R16, P1, R164, R16, RZ ;  /* 0x00000010a4108210 */ /* 0x001fe40007f3e0ff */
[----:B------:R-:W2:Y:S03]  /*bf330*/  LDL.LU R164, [R1+0x1de8] ;  /* 0x001de80001a47983 */ /* 0x000ea60000300800 */
[----:B------:R-:W-:Y:S02]  /*bf340*/  @!P0 IMAD.X R17, R166, 0x1, R17, P1 ;  /* 0x00000001a6118824 */ /* 0x000fe400008e0611 */
[----:B------:R-:W3:Y:S04]  /*bf350*/  LDL.LU R166, [R1+0x1de4] ;  /* 0x001de40001a67983 */ /* 0x000ee80000300800 */
[----:B------:R0:W-:Y:S04]  /*bf360*/  @!P0 STG.E.U8 desc[UR32][R16.64+0x110], R18 ;  /* 0x0001101210008986 */ /* 0x0001e8000c101120 */
[----:B------:R-:W2:Y:S01]  /*bf370*/  LDL.LU R71, [R1+0x16c4] ;  /* 0x0016c40001477983 */ /* 0x000ea20000300800 */
[----:B0-----:R-:W0:Y:S02]  /*bf380*/  @!P4 LDC.64 R16, c[0x0][0x5c0] ;  /* 0x00017000ff10cb82 */ /* 0x001e240000000a00 */
[----:B0-----:R-:W-:-:S02]  /*bf390*/  @!P4 IADD3 R16, P1, R167, R16, RZ ;  /* 0x00000010a710c210 */ /* 0x001fc40007f3e0ff */
[----:B------:R-:W3:Y:S03]  /*bf3a0*/  LDL.LU R167, [R1+0x1de0] ;  /* 0x001de00001a77983 */ /* 0x000ee60000300800 */
[----:B------:R-:W-:Y:S01]  /*bf3b0*/  @!P4 IMAD.X R17, R165, 0x1, R17, P1 ;  /* 0x00000001a511c824 */ /* 0x000fe200008e0611 */
[----:B------:R-:W2:Y:S04]  /*bf3c0*/  LDL.LU R65, [R1+0x16c8] ;  /* 0x0016c80001417983 */ /* 0x000ea80000300800 */
[----:B------:R-:W2:Y:S01]  /*bf3d0*/  LDL.LU R165, [R1+0x1ddc] ;  /* 0x001ddc0001a57983 */ /* 0x000ea20000300800 */
[----:B------:R-:W-:Y:S02]  /*bf3e0*/  LOP3.LUT P6, RZ, R8, 0x80000000, RZ, 0xc0, !PT ;  /* 0x8000000008ff7812 */ /* 0x000fe400078cc0ff */
[----:B------:R-:W-:Y:S01]  /*bf3f0*/  LOP3.LUT P1, RZ, R4, 0x1000000, RZ, 0xc0, !PT ;  /* 0x0100000004ff7812 */ /* 0x000fe2000782c0ff */
[----:B------:R-:W-:Y:S01]  /*bf400*/  FMUL R18, R69, UR27 ;  /* 0x0000001b45127c20 */ /* 0x000fe20008400000 */
[----:B------:R-:W-:Y:S01]  /*bf410*/  LOP3.LUT R2, R2, 0xffffbfff, RZ, 0xc0, !PT ;  /* 0xffffbfff02027812 */ /* 0x000fe200078ec0ff */
[----:B------:R-:W2:Y:S03]  /*bf420*/  LDL.LU R68, [R1+0x16cc] ;  /* 0x0016cc0001447983 */ /* 0x000ea60000300800 */
[----:B------:R-:W-:Y:S01]  /*bf430*/  F2FP.SATFINITE.E4M3.F32.PACK_AB_MERGE_C R18, RZ, R18, RZ ;  /* 0x00000012ff12723e */ /* 0x000fe200048070ff */
[----:B------:R-:W2:Y:S04]  /*bf440*/  LDL.LU R69, [R1+0x16d0] ;  /* 0x0016d00001457983 */ /* 0x000ea80000300800 */
[----:B------:R-:W-:-:S02]  /*bf450*/  @P6 LOP3.LUT R2, R2, 0x4000, RZ, 0xfc, !PT ;  /* 0x0000400002026812 */ /* 0x000fc400078efcff */
[----:B------:R0:W-:Y:S02]  /*bf460*/  @!P1 STG.E.U8 desc[UR32][R16.64+0x111], R18 ;  /* 0x0001111210009986 */ /* 0x0001e4000c101120 */
[----:B------:R-:W-:Y:S02]  /*bf470*/  LOP3.LUT P4, RZ, R2, 0x8000, RZ, 0xc0, !PT ;  /* 0x0000800002ff7812 */ /* 0x000fe4000788c0ff */
[----:B------:R-:W-:Y:S01]  /*bf480*/  LOP3.LUT P2, RZ, R7, 0x1, RZ, 0xc0, !PT ;  /* 0x0000000107ff7812 */ /* 0x000fe2000784c0ff */
[----:B0-----:R-:W-:Y:S01]  /*bf490*/  FMUL R16, R75, UR27 ;  /* 0x0000001b4b107c20 */ /* 0x001fe20008400000 */
[----:B------:R-:W-:-:S04]  /*bf4a0*/  LOP3.LUT P5, RZ, R4, 0x800000, RZ, 0xc0, !PT ;  /* 0x0080000004ff7812 */ /* 0x000fc800078ac0ff */
[----:B------:R-:W-:Y:S02]  /*bf4b0*/  F2FP.SATFINITE.E4M3.F32.PACK_AB_MERGE_C R16, RZ, R16, RZ ;  /* 0x00000010ff10723e */ /* 0x000fe400048070ff */
[----:B------:R-:W-:-:S03]  /*bf4c0*/  LOP3.LUT P6, RZ, R4, 0x400000, RZ, 0xc0, !PT ;  /* 0x0040000004ff7812 */ /* 0x000fc600078cc0ff */
[----:B---3--:R4:W-:Y:S02]  /*bf4d0*/  @!P4 STG.E.U8 desc[UR32][R166.64+0x118], R16 ;  /* 0x00011810a600c986 */ /* 0x0089e4000c101120 */
[----:B----4-:R-:W-:Y:S01]  /*bf4e0*/  FMUL R16, R70, UR27 ;  /* 0x0000001b46107c20 */ /* 0x010fe20008400000 */
[----:B--2---:R-:W-:Y:S01]  /*bf4f0*/  FMUL R18, R71, UR27 ;  /* 0x0000001b47127c20 */ /* 0x004fe20008400000 */
[----:B------:R-:W2:Y:S03]  /*bf500*/  LDL.LU R70, [R1+0x16d4] ;  /* 0x0016d40001467983 */ /* 0x000ea60000300800 */
[----:B------:R-:W-:-:S05]  /*bf510*/  F2FP.SATFINITE.E4M3.F32.PACK_AB_MERGE_C R16, RZ, R16, RZ ;  /* 0x00000010ff10723e */ /* 0x000fca00048070ff */
[----:B------:R0:W-:Y:S02]  /*bf520*/  @!P2 STG.E.U8 desc[UR32][R164.64+0x119], R16 ;  /* 0x00011910a400a986 */ /* 0x0001e4000c101120 */
[----:B0-----:R-:W0:Y:S01]  /*bf530*/  @!P5 LDC.64 R16, c[0x0][0x5c0] ;  /* 0x00017000ff10db82 */ /* 0x001e220000000a00 */
[----:B------:R-:W-:Y:S02]  /*bf540*/  F2FP.SATFINITE.E4M3.F32.PACK_AB_MERGE_C R18, RZ, R18, RZ ;  /* 0x00000012ff12723e */ /* 0x000fe400048070ff */
[----:B0-----:R-:W-:Y:S02]  /*bf550*/  @!P5 IADD3 R16, P1, R168, R16, RZ ;  /* 0x00000010a810d210 */ /* 0x001fe40007f3e0ff */
[----:B------:R-:W3:Y:S03]  /*bf560*/  LDL.LU R168, [R1+0x1dd8] ;  /* 0x001dd80001a87983 */ /* 0x000ee60000300800 */
[----:B------:R-:W-:-:S02]  /*bf570*/  @!P5 IMAD.X R17, R170, 0x1, R17, P1 ;  /* 0x00000001aa11d824 */ /* 0x000fc400008e0611 */
[----:B------:R-:W4:Y:S04]  /*bf580*/  LDL.LU R170, [R1+0x1dd4] ;  /* 0x001dd40001aa7983 */ /* 0x000f280000300800 */
[----:B------:R0:W-:Y:S04]  /*bf590*/  @!P5 STG.E.U8 desc[UR32][R16.64+0x118], R18 ;  /* 0x000118121000d986 */ /* 0x0001e8000c101120 */
[----:B------:R-:W3:Y:S01]  /*bf5a0*/  LDL.LU R71, [R1+0x16d8] ;  /* 0x0016d80001477983 */ /* 0x000ee20000300800 */
[----:B0-----:R-:W0:Y:S02]  /*bf5b0*/  @!P6 LDC.64 R16, c[0x0][0x5c0] ;  /* 0x00017000ff10eb82 */ /* 0x001e240000000a00 */
[----:B0-----:R-:W-:-:S02]  /*bf5c0*/  @!P6 IADD3 R16, P1, R171, R16, RZ ;  /* 0x00000010ab10e210 */ /* 0x001fc40007f3e0ff */
[----:B------:R-:W4:Y:S03]  /*bf5d0*/  LDL.LU R171, [R1+0x1dd0] ;  /* 0x001dd00001ab7983 */ /* 0x000f260000300800 */
[----:B------:R-:W-:Y:S02]  /*bf5e0*/  @!P6 IMAD.X R17, R169, 0x1, R17, P1 ;  /* 0x00000001a911e824 */ /* 0x000fe400008e0611 */
[----:B------:R-:W3:Y:S01]  /*bf5f0*/  LDL.LU R169, [R1+0x1dcc] ;  /* 0x001dcc0001a97983 */ /* 0x000ee20000300800 */
[----:B------:R-:W-:Y:S01]  /*bf600*/  LOP3.LUT P1, RZ, R4, 0x400000, RZ, 0xc0, !PT ;  /* 0x0040000004ff7812 */ /* 0x000fe2000782c0ff */
[----:B------:R-:W-:Y:S01]  /*bf610*/  FMUL R18, R65, UR27 ;  /* 0x0000001b41127c20 */ /* 0x000fe20008400000 */
[----:B------:R-:W-:Y:S01]  /*bf620*/  LOP3.LUT P6, RZ, R2, 0x4000, RZ, 0xc0, !PT ;  /* 0x0000400002ff7812 */ /* 0x000fe200078cc0ff */
[----:B------:R-:W3:Y:S03]  /*bf630*/  LDL.LU R75, [R1+0x16dc] ;  /* 0x0016dc00014b7983 */ /* 0x000ee60000300800 */
[----:B------:R-:W-:Y:S01]  /*bf640*/  F2FP.SATFINITE.E4M3.F32.PACK_AB_MERGE_C R18, RZ, R18, RZ ;  /* 0x00000012ff12723e */ /* 0x000fe200048070ff */
[----:B------:R-:W3:Y:S06]  /*bf650*/  LDL.LU R65, [R1+0x16e0] ;  /* 0x0016e00001417983 */ /* 0x000eec0000300800 */
[----:B------:R0:W-:Y:S01]  /*bf660*/  @!P1 STG.E.U8 desc[UR32][R16.64+0x119], R18 ;  /* 0x0001191210009986 */ /* 0x0001e2000c101120 */
[----:B------:R-:W-:-:S02]  /*bf670*/  LOP3.LUT P0, RZ, R8, 0x40000000, RZ, 0xc0, !PT ;  /* 0x4000000008ff7812 */ /* 0x000fc4000780c0ff */
[----:B------:R-:W-:Y:S01]  /*bf680*/  LOP3.LUT P3, RZ, R4, 0x200000, RZ, 0xc0, !PT ;  /* 0x0020000004ff7812 */ /* 0x000fe2000786c0ff */
[----:B0-----:R-:W-:Y:S01]  /*bf690*/  FMUL R16, R68, UR27 ;  /* 0x0000001b44107c20 */ /* 0x001fe20008400000 */
[----:B------:R-:W-:Y:S01]  /*bf6a0*/  LOP3.LUT P4, RZ, R4, 0x100000, RZ, 0xc0, !PT ;  /* 0x0010000004ff7812 */ /* 0x000fe2000788c0ff */
[----:B------:R-:W3:Y:S03]  /*bf6b0*/  LDL.LU R68, [R1+0x16e4] ;  /* 0x0016e40001447983 */ /* 0x000ee60000300800 */
[----:B------:R-:W-:Y:S01]  /*bf6c0*/  F2FP.SATFINITE.E4M3.F32.PACK_AB_MERGE_C R16, RZ, R16, RZ ;  /* 0x00000010ff10723e */ /* 0x000fe200048070ff */
[----:B--2---:R-:W-:-:S05]  /*bf6d0*/  FMUL R18, R70, UR27 ;  /* 0x0000001b46127c20 */ /* 0x004fca0008400000 */
[----:B------:R-:W-:Y:S01]  /*bf6e0*/  F2FP.SATFINITE.E4M3.F32.PACK_AB_MERGE_C R18, RZ, R18, RZ ;  /* 0x00000012ff12723e */ /* 0x000fe200048070ff */
[----:B----4-:R0:W-:Y:S02]  /*bf6f0*/  @!P6 STG.E.U8 desc[UR32][R170.64+0x120], R16 ;  /* 0x00012010aa00e986 */ /* 0x0101e4000c101120 */
[----:B0-----:R-:W-:-:S05]  /*bf700*/  FMUL R16, R69, UR27 ;  /* 0x0000001b45107c20 */ /* 0x001fca0008400000 */
[----:B------:R-:W-:-:S05]  /*bf710*/  F2FP.SATFINITE.E4M3.F32.PACK_AB_MERGE_C R16, RZ, R16, RZ ;  /* 0x00000010ff10723e */ /* 0x000fca00048070ff */
[----:B---3--:R0:W-:Y:S02]  /*bf720*/  @!P0 STG.E.U8 desc[UR32][R168.64+0x121], R16 ;  /* 0x00012110a8008986 */ /* 0x0081e4000c101120 */
[----:B0-----:R-:W0:Y:S02]  /*bf730*/  @!P3 LDC.64 R16, c[0x0][0x5c0] ;  /* 0x00017000ff10bb82 */ /* 0x001e240000000a00 */
[----:B0-----:R-:W-:Y:S02]  /*bf740*/  @!P3 IADD3 R16, P1, R174, R16, RZ ;  /* 0x00000010ae10b210 */ /* 0x001fe40007f3e0ff */
[----:B------:R-:W2:Y:S03]  /*bf750*/  LDL.LU R174, [R1+0x1dc8] ;  /* 0x001dc80001ae7983 */ /* 0x000ea60000300800 */
[----:B------:R-:W-:Y:S02]  /*bf760*/  @!P3 IMAD.X R17, R175, 0x1, R17, P1 ;  /* 0x00000001af11b824 */ /* 0x000fe400008e0611 */
[----:B------:R-:W2:Y:S04]  /*bf770*/  LDL.LU R175, [R1+0x1dc4] ;  /* 0x001dc40001af7983 */ /* 0x000ea80000300800 */
[----:B------:R0:W-:Y:S04]  /*bf780*/  @!P3 STG.E.U8 desc[UR32][R16.64+0x120], R18 ;  /* 0x000120121000b986 */ /* 0x0001e8000c101120 */
[----:B------:R-:W3:Y:S01]  /*bf790*/  LDL.LU R69, [R1+0x16e8] ;  /* 0x0016e80001457983 */ /* 0x000ee20000300800 */
[----:B0-----:R-:W0:Y:S02]  /*bf7a0*/  @!P4 LDC.64 R16, c[0x0][0x5c0] ;  /* 0x00017000ff10cb82 */ /* 0x001e240000000a00 */
[----:B0-----:R-:W-:-:S02]  /*bf7b0*/  @!P4 IADD3 R16, P1, R172, R16, RZ ;  /* 0x00000010ac10c210 */ /* 0x001fc40007f3e0ff */
[----:B------:R-:W4:Y:S03]  /*bf7c0*/  LDL.LU R172, [R1+0x1dc0] ;  /* 0x001dc00001ac7983 */ /* 0x000f260000300800 */
[----:B------:R-:W-:Y:S02]  /*bf7d0*/  @!P4 IMAD.X R17, R173, 0x1, R17, P1 ;  /* 0x00000001ad11c824 */ /* 0x000fe400008e0611 */
[----:B------:R-:W4:Y:S01]  /*bf7e0*/  LDL.LU R173, [R1+0x1dbc] ;  /* 0x001dbc0001ad7983 */ /* 0x000f220000300800 */
        /* <DEDUP_REMOVED lines=8> */
[----:B0-----:R-:W-:-:S05]  /*bf870*/  FMUL R16, R75, UR27 ;  /* 0x0000001b4b107c20 */ /* 0x001fca0008400000 */
[----:B------:R-:W-:Y:S02]  /*bf880*/  F2FP.SATFINITE.E4M3.F32.PACK_AB_MERGE_C R16, RZ, R16, RZ ;  /* 0x00000010ff10723e */ /* 0x000fe400048070ff */
[----:B------:R-:W-:Y:S01]  /*bf890*/  LOP3.LUT P0, RZ, R4, 0x40000, RZ, 0xc0, !PT ;  /* 0x0004000004ff7812 */ /* 0x000fe2000780c0ff */
[----:B------:R-:W-:-:S05]  /*bf8a0*/  FMUL R18, R68, UR27 ;  /* 0x0000001b44127c20 */ /* 0x000fca0008400000 */
[----:B------:R-:W-:Y:S01]  /*bf8b0*/  F2FP.SATFINITE.E4M3.F32.PACK_AB_MERGE_C R18, RZ, R18, RZ ;  /* 0x00000012ff12723e */ /* 0x000fe200048070ff */
[----:B----4-:R0:W-:Y:S02]  /*bf8c0*/  @!P1 STG.E.U8 desc[UR32][R172.64+0x128], R16 ;  /* 0x00012810ac009986 */ /* 0x0101e4000c101120 */
[----:B0-----:R-:W-:Y:S02]  /*bf8d0*/  FMUL R16, R65, UR27 ;  /* 0x0000001b41107c20 */ /* 0x001fe40008400000 */
[----:B------:R-:W4:Y:S03]  /*bf8e0*/  LDL.LU R65, [R1+0x16f4] ;  /* 0x0016f40001417983 */ /* 0x000f260000300800 */
[----:B------:R-:W-:-:S05]  /*bf8f0*/  F2FP.SATFINITE.E4M3.F32.PACK_AB_MERGE_C R16, RZ, R16, RZ ;  /* 0x00000010ff10723e */ /* 0x000fca00048070ff */
[----:B--2---:R0:W-:Y:S02]  /*bf900*/  @!P2 STG.E.U8 desc[UR32][R174.64+0x129], R16 ;  /* 0x00012910ae00a986 */ /* 0x0041e4000c101120 */
[----:B0-----:R-:W0:Y:S02]  /*bf910*/  @!P5 LDC.64 R16, c[0x0][0x5c0] ;  /* 0x00017000ff10db82 */ /* 0x001e240000000a00 */
[----:B0-----:R-:W-:Y:S02]  /*bf920*/  @!P5 IADD3 R16, P1, R178, R16, RZ ;  /* 0x00000010b210d210 */ /* 0x001fe40007f3e0ff */
[----:B------:R-:W2:Y:S03]  /*bf930*/  LDL.LU R178, [R1+0x1db8] ;  /* 0x001db80001b27983 */ /* 0x000ea60000300800 */
[----:B------:R-:W-:Y:S02]  /*bf940*/  @!P5 IMAD.X R17, R176, 0x1, R17, P1 ;  /* 0x00000001b011d824 */ /* 0x000fe400008e0611 */
[----:B------:R-:W2:Y:S04]  /*bf950*/  LDL.LU R176, [R1+0x1db4] ;  /* 0x001db40001b07983 */ /* 0x000ea80000300800 */
[----:B------:R0:W-:Y:S02]  /*bf960*/  @!P5 STG.E.U8 desc[UR32][R16.64+0x128], R18 ;  /* 0x000128121000d986 */ /* 0x0001e4000c101120 */
[----:B0-----:R-:W0:Y:S02]  /*bf970*/  @!P0 LDC.64 R16, c[0x0][0x5c0] ;  /* 0x00017000ff108b82 */ /* 0x001e240000000a00 */
[----:B0-----:R-:W-:-:S02]  /*bf980*/  @!P0 IADD3 R16, P1, R177, R16, RZ ;  /* 0x00000010b1108210 */ /* 0x001fc40007f3e0ff */
[----:B------:R-:W2:Y:S03]  /*bf990*/  LDL.LU R177, [R1+0x1db0] ;  /* 0x001db00001b17983 */ /* 0x000ea60000300800 */
[----:B------:R-:W-:Y:S02]  /*bf9a0*/  @!P0 IMAD.X R17, R179, 0x1, R17, P1 ;  /* 0x00000001b3118824 */ /* 0x000fe400008e0611 */
[----:B------:R-:W2:Y:S01]  /*bf9b0*/  LDL.LU R179, [R1+0x1dac] ;  /* 0x001dac0001b37983 */ /* 0x000ea20000300800 */
[----:B---3--:R-:W-:Y:S01]  /*bf9c0*/  FMUL R18, R69, UR27 ;  /* 0x0000001b45127c20 */ /* 0x008fe20008400000 */
[C---:B------:R-:W-:Y:S02]  /*bf9d0*/  LOP3.LUT P6, RZ, R8.reuse, 0x4000000, RZ, 0xc0, !PT ;  /* 0x0400000008ff7812 */ /* 0x040fe400078cc0ff */
[----:B------:R-:W-:Y:S01]  /*bf9e0*/  LOP3.LUT P3, RZ, R8, 0x1000000, RZ, 0xc0, !PT ;  /* 0x0100000008ff7812 */ /* 0x000fe2000786c0ff */
[----:B------:R-:W3:Y:S01]  /*bf9f0*/  LDL.LU R69, [R1+0x16f8] ;  /* 0x0016f80001457983 */ /* 0x000ee20000300800 */
[----:B------:R-:W-:-:S02]  /*bfa00*/  F2FP.SATFINITE.E4M3.F32.PACK_AB_MERGE_C R18, RZ, R18, RZ ;  /* 0x00000012ff12723e */ /* 0x000fc400048070ff */
[----:B------:R-:W-:Y:S01]  /*bfa10*/  LOP3.LUT P4, RZ, R4, 0x20000, RZ, 0xc0, !PT ;  /* 0x0002000004ff7812 */ /* 0x000fe2000788c0ff */
[----:B------:R-:W3:Y:S04]  /*bfa20*/  LDL.LU R75, [R1+0x16fc] ;  /* 0x0016fc00014b7983 */ /* 0x000ee80000300800 */
[----:B------:R0:W-:Y:S02]  /*bfa30*/  @!P0 STG.E.U8 desc[UR32][R16.64+0x129], R18 ;  /* 0x0001291210008986 */ /* 0x0001e4000c101120 */
[----:B0-----:R-:W-:Y:S01]  /*bfa40*/  FMUL R16, R70, UR27 ;  /* 0x0000001b46107c20 */ /* 0x001fe20008400000 */
[----:B------:R-:W-:Y:S01]  /*bfa50*/  LOP3.LUT P5, RZ, R8, 0x800000, RZ, 0xc0, !PT ;  /* 0x0080000008ff7812 */ /* 0x000fe200078ac0ff */
[----:B------:R-:W3:Y:S03]  /*bfa60*/  LDL.LU R70, [R1+0x1700] ;  /* 0x0017000001467983 */ /* 0x000ee60000300800 */
[----:B------:R-:W-:-:S02]  /*bfa70*/  F2FP.SATFINITE.E4M3.F32.PACK_AB_MERGE_C R16, RZ, R16, RZ ;  /* 0x00000010ff10723e */ /* 0x000fc400048070ff */
[----:B------:R-:W-:-:S07]  /*bfa80*/  LOP3.LUT R2, R2, 0xffffdfff, RZ, 0xc0, !PT ;  /* 0xffffdfff02027812 */ /* 0x000fce00078ec0ff */
[----:B------:R-:W-:Y:S02]  /*bfa90*/  @P5 LOP3.LUT R2, R2, 0x2000, RZ, 0xfc, !PT ;  /* 0x0000200002025812 */ /* 0x000fe400078efcff */
[----:B------:R-:W-:Y:S01]  /*bfaa0*/  LOP3.LUT P5, RZ, R4, 0x10000, RZ, 0xc0, !PT ;  /* 0x0001000004ff7812 */ /* 0x000fe200078ac0ff */
[----:B----4-:R-:W-:-:S05]  /*bfab0*/  FMUL R18, R65, UR27 ;  /* 0x0000001b41127c20 */ /* 0x010fca0008400000 */
[----:B------:R-:W-:Y:S01]  /*bfac0*/  F2FP.SATFINITE.E4M3.F32.PACK_AB_MERGE_C R18, RZ, R18, RZ ;  /* 0x00000012ff12723e */ /* 0x000fe200048070ff */
[----:B--2---:R0:W-:Y:S02]  /*bfad0*/  @!P6 STG.E.U8 desc[UR32][R176.64+0x130], R16 ;  /* 0x00013010b000e986 */ /* 0x0041e4000c101120 */
[----:B0-----:R-:W-:-:S05]  /*bfae0*/  FMUL R16, R71, UR27 ;  /* 0x0000001b47107c20 */ /* 0x001fca0008400000 */
[----:B------:R-:W-:-:S05]  /*bfaf0*/  F2FP.SATFINITE.E4M3.F32.PACK_AB_MERGE_C R16, RZ, R16, RZ ;  /* 0x00000010ff10723e */ /* 0x000fca00048070ff */
[----:B------:R0:W-:Y:S02]  /*bfb00*/  @!P3 STG.E.U8 desc[UR32][R178.64+0x131], R16 ;  /* 0x00013110b200b986 */ /* 0x0001e4000c101120 */
[----:B0-----:R-:W0:Y:S02]  /*bfb10*/  @!P4 LDC.64 R16, c[0x0][0x5c0] ;  /* 0x00017000ff10cb82 */ /* 0x001e240000000a00 */
[----:B0-----:R-:W-:Y:S02]  /*bfb20*/  @!P4 IADD3 R16, P1, R182, R16, RZ ;  /* 0x00000010b610c210 */ /* 0x001fe40007f3e0ff */
[----:B------:R-:W2:Y:S03]  /*bfb30*/  LDL.LU R182, [R1+0x1da8] ;  /* 0x001da80001b67983 */ /* 0x000ea60000300800 */
[----:B------:R-:W-:Y:S02]  /*bfb40*/  @!P4 IMAD.X R17, R180, 0x1, R17, P1 ;  /* 0x00000001b411c824 */ /* 0x000fe400008e0611 */
[----:B------:R-:W4:Y:S04]  /*bfb50*/  LDL.LU R180, [R1+0x1da4] ;  /* 0x001da40001b47983 */ /* 0x000f280000300800 */
[----:B------:R0:W-:Y:S04]  /*bfb60*/  @!P4 STG.E.U8 desc[UR32][R16.64+0x130], R18 ;  /* 0x000130121000c986 */ /* 0x0001e8000c101120 */
[----:B------:R-:W2:Y:S01]  /*bfb70*/  LDL.LU R71, [R1+0x1704] ;  /* 0x0017040001477983 */ /* 0x000ea20000300800 */
[----:B0-----:R-:W0:Y:S02]  /*bfb80*/  @!P5 LDC.64 R16, c[0x0][0x5c0] ;  /* 0x00017000ff10db82 */ /* 0x001e240000000a00 */
[----:B0-----:R-:W-:-:S02]  /*bfb90*/  @!P5 IADD3 R16, P1, R181, R16, RZ ;  /* 0x00000010b510d210 */ /* 0x001fc40007f3e0ff */
[----:B------:R-:W4:Y:S03]  /*bfba0*/  LDL.LU R181, [R1+0x1da0] ;  /* 0x001da00001b57983 */ /* 0x000f260000300800 */
[----:B------:R-:W-:Y:S01]  /*bfbb0*/  @!P5 IMAD.X R17, R183, 0x1, R17, P1 ;  /* 0x00000001b711d824 */ /* 0x000fe200008e0611 */
[----:B------:R-:W2:Y:S04]  /*bfbc0*/  LDL.LU R65, [R1+0x1708] ;  /* 0x0017080001417983 */ /* 0x000ea80000300800 */
[----:B------:R-:W2:Y:S01]  /*bfbd0*/  LDL.LU R183, [R1+0x1d9c] ;  /* 0x001d9c0001b77983 */ /* 0x000ea20000300800 */
[----:B------:R-:W-:Y:S02]  /*bfbe0*/  LOP3.LUT P6, RZ, R8, 0x200000, RZ, 0xc0, !PT ;  /* 0x0020000008ff7812 */ /* 0x000fe400078cc0ff */
[----:B------:R-:W-:Y:S01]  /*bfbf0*/  LOP3.LUT P1, RZ, R4, 0x10000, RZ, 0xc0, !PT ;  /* 0x0001000004ff7812 */ /* 0x000fe2000782c0ff */
[----:B---3--:R-:W-:Y:S01]  /*bfc00*/  FMUL R18, R69, UR27 ;  /* 0x0000001b45127c20 */ /* 0x008fe20008400000 */
[----:B------:R-:W-:Y:S01]  /*bfc10*/  LOP3.LUT R2, R2, 0xffffefff, RZ, 0xc0, !PT ;  /* 0xffffefff02027812 */ /* 0x000fe200078ec0ff */
[----:B------:R-:W3:Y:S03]  /*bfc20*/  LDL.LU R68, [R1+0x170c] ;  /* 0x00170c0001447983 */ /* 0x000ee60000300800 */
[----:B------:R-:W-:Y:S01]  /*bfc30*/  F2FP.SATFINITE.E4M3.F32.PACK_AB_MERGE_C R18, RZ, R18, RZ ;  /* 0x00000012ff12723e */ /* 0x000fe200048070ff */
[----:B------:R-:W3:Y:S04]  /*bfc40*/  LDL.LU R69, [R1+0x1710] ;  /* 0x0017100001457983 */ /* 0x000ee80000300800 */
        /* <DEDUP_REMOVED lines=8> */
[----:B----4-:R0:W-:Y:S02]  /*bfcd0*/  @!P5 STG.E.U8 desc[UR32][R180.64+0x138], R16 ;  /* 0x00013810b400d986 */ /* 0x0101e4000c101120 */
[----:B0-----:R-:W-:Y:S01]  /*bfce0*/  FMUL R16, R70, UR27 ;  /* 0x0000001b46107c20 */ /* 0x001fe20008400000 */
[----:B--2---:R-:W-:Y:S01]  /*bfcf0*/  FMUL R18, R71, UR27 ;  /* 0x0000001b47127c20 */ /* 0x004fe20008400000 */
[----:B------:R-:W2:Y:S03]  /*bfd00*/  LDL.LU R70, [R1+0x1714] ;  /* 0x0017140001467983 */ /* 0x000ea60000300800 */
[----:B------:R-:W-:-:S05]  /*bfd10*/  F2FP.SATFINITE.E4M3.F32.PACK_AB_MERGE_C R16, RZ, R16, RZ ;  /* 0x00000010ff10723e */ /* 0x000fca00048070ff */
[----:B------:R0:W-:Y:S02]  /*bfd20*/  @!P2 STG.E.U8 desc[UR32][R182.64+0x139], R16 ;  /* 0x00013910b600a986 */ /* 0x0001e4000c101120 */
[----:B0-----:R-:W0:Y:S01]  /*bfd30*/  @!P0 LDC.64 R16, c[0x0][0x5c0] ;  /* 0x00017000ff108b82 */ /* 0x001e220000000a00 */
[----:B------:R-:W-:Y:S02]  /*bfd40*/  F2FP.SATFINITE.E4M3.F32.PACK_AB_MERGE_C R18, RZ, R18, RZ ;  /* 0x00000012ff12723e */ /* 0x000fe400048070ff */
[----:B0-----:R-:W-:Y:S02]  /*bfd50*/  @!P0 IADD3 R16, P1, R186, R16, RZ ;  /* 0x00000010ba108210 */ /* 0x001fe40007f3e0ff */
[----:B------:R-:W4:Y:S03]  /*bfd60*/  LDL.LU R186, [R1+0x1d98] ;  /* 0x001d980001ba7983 */ /* 0x000f260000300800 */
[----:B------:R-:W-:-:S02]  /*bfd70*/  @!P0 IMAD.X R17, R184, 0x1, R17, P1 ;  /* 0x00000001b8118824 */ /* 0x000fc400008e0611 */
[----:B------:R-:W4:Y:S04]  /*bfd80*/  LDL.LU R184, [R1+0x1d94] ;  /* 0x001d940001b87983 */ /* 0x000f280000300800 */
[----:B------:R0:W-:Y:S04]  /*bfd90*/  @!P0 STG.E.U8 desc[UR32][R16.64+0x138], R18 ;  /* 0x0001381210008986 */ /* 0x0001e8000c101120 */
[----:B------:R-:W4:Y:S01]  /*bfda0*/  LDL.LU R71, [R1+0x1718] ;  /* 0x0017180001477983 */ /* 0x000f220000300800 */
[----:B0-----:R-:W0:Y:S02]  /*bfdb0*/  @!P6 LDC.64 R16, c[0x0][0x5c0] ;  /* 0x00017000ff10eb82 */ /* 0x001e240000000a00 */
[----:B0-----:R-:W-:-:S02]  /*bfdc0*/  @!P6 IADD3 R16, P1, R185, R16, RZ ;  /* 0x00000010b910e210 */ /* 0x001fc40007f3e0ff */
[----:B------:R-:W4:Y:S03]  /*bfdd0*/  LDL.LU R185, [R1+0x1d90] ;  /* 0x001d900001b97983 */ /* 0x000f260000300800 */
[----:B------:R-:W-:Y:S02]  /*bfde0*/  @!P6 IMAD.X R17, R187, 0x1, R17, P1 ;  /* 0x00000001bb11e824 */ /* 0x000fe400008e0611 */
[----:B------:R-:W4:Y:S01]  /*bfdf0*/  LDL.LU R187, [R1+0x1d8c] ;  /* 0x001d8c0001bb7983 */ /* 0x000f220000300800 */
[----:B------:R-:W-:Y:S01]  /*bfe00*/  LOP3.LUT P1, RZ, R4, 0x4000, RZ, 0xc0, !PT ;  /* 0x0000400004ff7812 */ /* 0x000fe2000782c0ff */
[----:B------:R-:W-:Y:S01]  /*bfe10*/  FMUL R18, R65, UR27 ;  /* 0x0000001b41127c20 */ /* 0x000fe20008400000 */
[----:B------:R-:W-:Y:S01]  /*bfe20*/  LOP3.LUT P6, RZ, R2, 0x1000, RZ, 0xc0, !PT ;  /* 0x0000100002ff7812 */ /* 0x000fe200078cc0ff */
[----:B------:R-:W4:Y:S03]  /*bfe30*/  LDL.LU R75, [R1+0x171c] ;  /* 0x00171c00014b7983 */ /* 0x000f260000300800 */
[----:B------:R-:W-:Y:S01]  /*bfe40*/  F2FP.SATFINITE.E4M3.F32.PACK_AB_MERGE_C R18, RZ, R18, RZ ;  /* 0x00000012ff12723e */ /* 0x000fe200048070ff */
[----:B------:R-:W4:Y:S06]  /*bfe50*/  LDL.LU R65, [R1+0x1720] ;  /* 0x0017200001417983 */ /* 0x000f2c0000300800 */
[----:B------:R3:W-:Y:S01]  /*bfe60*/  @!P1 STG.E.U8 desc[UR32][R16.64+0x139], R18 ;  /* 0x0001391210009986 */ /* 0x0007e2000c101120 */
[----:B------:R-:W-:-:S02]  /*bfe70*/  LOP3.LUT P4, RZ, R8, 0x100000, RZ, 0xc0, !PT ;  /* 0x0010000008ff7812 */ /* 0x000fc4000788c0ff */
[----:B------:R-:W-:Y:S01]  /*bfe80*/  LOP3.LUT P3, RZ, R4, 0x2000, RZ, 0xc0, !PT ;  /* 0x0000200004ff7812 */ /* 0x000fe2000786c0ff */
[----:B---3--:R-:W-:Y:S01]  /*bfe90*/  FMUL R16, R68, UR27 ;  /* 0x0000001b44107c20 */ /* 0x008fe20008400000 */
        /* <DEDUP_REMOVED lines=8> */
[----:B------:R0:W-:Y:S02]  /*bff20*/  @!P4 STG.E.U8 desc[UR32][R186.64+0x141], R16 ;  /* 0x00014110ba00c986 */ /* 0x0001e4000c101120 */
[----:B0-----:R-:W0:Y:S02]  /*bff30*/  @!P3 LDC.64 R16, c[0x0][0x5c0] ;  /* 0x00017000ff10bb82 */ /* 0x001e240000000a00 */
[----:B0-----:R-:W-:Y:S02]  /*bff40*/  @!P3 IADD3 R16, P1, R190, R16, RZ ;  /* 0x00000010be10b210 */ /* 0x001fe40007f3e0ff */
[----:B------:R-:W2:Y:S03]  /*bff50*/  LDL.LU R190, [R1+0x1d88] ;  /* 0x001d880001be7983 */ /* 0x000ea60000300800 */
[----:B------:R-:W-:Y:S02]  /*bff60*/  @!P3 IMAD.X R17, R191, 0x1, R17, P1 ;  /* 0x00000001bf11b824 */ /* 0x000fe400008e0611 */
[----:B------:R-:W2:Y:S04]  /*bff70*/  LDL.LU R191, [R1+0x1d84] ;  /* 0x001d840001bf7983 */ /* 0x000ea80000300800 */
[----:B------:R0:W-:Y:S04]  /*bff80*/  @!P3 STG.E.U8 desc[UR32][R16.64+0x140], R18 ;  /* 0x000140121000b986 */ /* 0x0001e8000c101120 */
[----:B------:R-:W4:Y:S01]  /*bff90*/  LDL.LU R69, [R1+0x1728] ;  /* 0x0017280001457983 */ /* 0x000f220000300800 */
[----:B0-----:R-:W0:Y:S02]  /*bffa0*/  @!P5 LDC.64 R16, c[0x0][0x5c0] ;  /* 0x00017000ff10db82 */ /* 0x001e240000000a00 */
[----:B0-----:R-:W-:-:S02]  /*bffb0*/  @!P5 IADD3 R16, P1, R188, R16, RZ ;  /* 0x00000010bc10d210 */ /* 0x001fc40007f3e0ff */
[----:B------:R-:W2:Y:S03]  /*bffc0*/  LDL.LU R188, [R1+0x1d80] ;  /* 0x001d800001bc7983 */ /* 0x000ea60000300800 */
[----:B------:R-:W-:Y:S02]  /*bffd0*/  @!P5 IMAD.X R17, R189, 0x1, R17, P1 ;  /* 0x00000001bd11d824 */ /* 0x000fe400008e0611 */
[----:B------:R-:W2:Y:S01]  /*bffe0*/  LDL.LU R189, [R1+0x1d7c] ;  /* 0x001d7c0001bd7983 */ /* 0x000ea20000300800 */
[----:B------:R-:W-:Y:S01]  /*bfff0*/  FMUL R18, R71, UR27 ;  /* 0x0000001b47127c20 */ /* 0x000fe20008400000 */
        /* <DEDUP_REMOVED lines=10> */
[----:B---3--:R-:W-:-:S05]  /*c00a0*/  FMUL R18, R68, UR27 ;  /* 0x0000001b44127c20 */ /* 0x008fca0008400000 */
[----:B------:R-:W-:Y:S01]  /*c00b0*/  F2FP.SATFINITE.E4M3.F32.PACK_AB_MERGE_C R18, RZ, R18, RZ ;  /* 0x00000012ff12723e */ /* 0x000fe200048070ff */
[----:B--2---:R0:W-:Y:S02]  /*c00c0*/  @!P1 STG.E.U8 desc[UR32][R188.64+0x148], R16 ;  /* 0x00014810bc009986 */ /* 0x0041e4000c101120 */
        /* <DEDUP_REMOVED lines=23> */
[----:B0-----:R-:W-:Y:S01]  /*c0240*/  FMUL R16, R70, UR27 ;  /* 0x0000001b46107c20 */ /* 0x001fe20008400000 */
        /* <DEDUP_REMOVED lines=27> */
[----:B----4-:R-:W-:Y:S01]  /*c0400*/  FMUL R18, R69, UR27 ;  /* 0x0000001b45127c20 */ /* 0x010fe20008400000 */
[----:B------:R-:W-:Y:S01]  /*c0410*/  LOP3.LUT R2, R2, 0xfffffbff, RZ, 0xc0, !PT ;  /* 0xfffffbff02027812 */ /* 0x000fe200078ec0ff */
[----:B------:R-:W4:Y:S03]  /*c0420*/  LDL.LU R68, [R1+0x174c] ;  /* 0x00174c0001447983 */ /* 0x000f260000300800 */
[----:B------:R-:W-:Y:S01]  /*c0430*/  F2FP.SATFINITE.E4M3.F32.PACK_AB_MERGE_C R18, RZ, R18, RZ ;  /* 0x00000012ff12723e */ /* 0x000fe200048070ff */
[----:B------:R-:W4:Y:S04]  /*c0440*/  LDL.LU R69, [R1+0x1750] ;  /* 0x0017500001457983 */ /* 0x000f280000300800 */
        /* <DEDUP_REMOVED lines=36> */
[----:B----4-:R-:W-:Y:S01]  /*c0690*/  FMUL R16, R68, UR27 ;  /* 0x0000001b44107c20 */ /* 0x010fe20008400000 */
[----:B------:R-:W-:Y:S01]  /*c06a0*/  LOP3.LUT P0, RZ, R4, 0x10, RZ, 0xc0, !PT ;  /* 0x0000001004ff7812 */ /* 0x000fe2000780c0ff */
[----:B------:R-:W4:Y:S03]  /*c06b0*/  LDL.LU R68, [R1+0x1764] ;  /* 0x0017640001447983 */ /* 0x000f260000300800 */
[----:B------:R-:W-:Y:S01]  /*c06c0*/  F2FP.SATFINITE.E4M3.F32.PACK_AB_MERGE_C R16, RZ, R16, RZ ;  /* 0x00000010ff10723e */ /* 0x000fe200048070ff */
        /* <DEDUP_REMOVED lines=29> */
[----:B----4-:R-:W-:-:S05]  /*c08a0*/  FMUL R18, R68, UR27 ;  /* 0x0000001b44127c20 */ /* 0x010fca0008400000 */
        /* <DEDUP_REMOVED lines=8> */
[----:B------:R-:W4:Y:S03]  /*c0930*/  LDL.LU R210, [R1+0x1d38] ;  /* 0x001d380001d27983 */ /* 0x000f260000300800 */
[----:B------:R-:W-:Y:S02]  /*c0940*/  @!P4 IMAD.X R17, R208, 0x1, R17, P1 ;  /* 0x00000001d011c824 */ /* 0x000fe400008e0611 */
[----:B------:R-:W4:Y:S04]  /*c0950*/  LDL.LU R208, [R1+0x1d34] ;  /* 0x001d340001d07983 */ /* 0x000f280000300800 */
[----:B------:R0:W-:Y:S02]  /*c0960*/  @!P4 STG.E.U8 desc[UR32][R16.64+0x168], R18 ;  /* 0x000168121000c986 */ /* 0x0001e4000c101120 */
[----:B0-----:R-:W0:Y:S02]  /*c0970*/  @!P5 LDC.64 R16, c[0x0][0x5c0] ;  /* 0x00017000ff10db82 */ /* 0x001e240000000a00 */
[----:B0-----:R-:W-:-:S02]  /*c0980*/  @!P5 IADD3 R16, P1, R209, R16, RZ ;  /* 0x00000010d110d210 */ /* 0x001fc40007f3e0ff */
[----:B------:R-:W4:Y:S03]  /*c0990*/  LDL.LU R209, [R1+0x1d30] ;  /* 0x001d300001d17983 */ /* 0x000f260000300800 */
[----:B------:R-:W-:Y:S02]  /*c09a0*/  @!P5 IMAD.X R17, R211, 0x1, R17, P1 ;  /* 0x00000001d311d824 */ /* 0x000fe400008e0611 */
[----:B------:R-:W4:Y:S01]  /*c09b0*/  LDL.LU R211, [R1+0x1d2c] ;  /* 0x001d2c0001d37983 */ /* 0x000f220000300800 */
        /* <DEDUP_REMOVED lines=10> */
[----:B------:R-:W-:Y:S02]  /*c0a60*/  LOP3.LUT P4, RZ, R8, 0x20, RZ, 0xc0, !PT ;  /* 0x0000002008ff7812 */ /* 0x000fe4000788c0ff */
[----:B------:R-:W-:-:S11]  /*c0a70*/  LOP3.LUT R2, R2, 0xfffffdff, RZ, 0xc0, !PT ;  /* 0xfffffdff02027812 */ /* 0x000fd600078ec0ff */
[----:B------:R-:W-:Y:S02]  /*c0a80*/  @P4 LOP3.LUT R2, R2, 0x200, RZ, 0xfc, !PT ;  /* 0x0000020002024812 */ /* 0x000fe400078efcff */
[----:B------:R-:W-:Y:S01]  /*c0a90*/  LOP3.LUT P4, RZ, R4, 0x1, RZ, 0xc0, !PT ;  /* 0x0000000104ff7812 */ /* 0x000fe2000788c0ff */
[----:B--2---:R-:W-:-:S05]  /*c0aa0*/  FMUL R18, R65, UR27 ;  /* 0x0000001b41127c20 */ /* 0x004fca0008400000 */
[----:B------:R-:W-:Y:S01]  /*c0ab0*/  F2FP.SATFINITE.E4M3.F32.PACK_AB_MERGE_C R18, RZ, R18, RZ ;  /* 0x00000012ff12723e */ /* 0x000fe200048070ff */
[----:B----4-:R0:W-:Y:S02]  /*c0ac0*/  @!P6 STG.E.U8 desc[UR32][R208.64+0x170], R16 ;  /* 0x00017010d000e986 */ /* 0x0101e4000c101120 */
        /* <DEDUP_REMOVED lines=8> */
[----:B------:R-:W2:Y:S04]  /*c0b50*/  LDL.LU R212, [R1+0x1d24] ;  /* 0x001d240001d47983 */ /* 0x000ea80000300800 */
[----:B------:R0:W-:Y:S04]  /*c0b60*/  @!P0 STG.E.U8 desc[UR32][R16.64+0x170], R18 ;  /* 0x0001701210008986 */ /* 0x0001e8000c101120 */
[----:B------:R-:W4:Y:S01]  /*c0b70*/  LDL.LU R65, [R1+0x1784] ;  /* 0x0017840001417983 */ /* 0x000f220000300800 */
[----:B0-----:R-:W0:Y:S02]  /*c0b80*/  @!P4 LDC.64 R16, c[0x0][0x5c0] ;  /* 0x00017000ff10cb82 */ /* 0x001e240000000a00 */
[----:B0-----:R-:W-:-:S02]  /*c0b90*/  @!P4 IADD3 R16, P1, R213, R16, RZ ;  /* 0x00000010d510c210 */ /* 0x001fc40007f3e0ff */
[----:B------:R-:W2:Y:S03]  /*c0ba0*/  LDL.LU R213, [R1+0x1d20] ;  /* 0x001d200001d57983 */ /* 0x000ea60000300800 */
[----:B------:R-:W-:Y:S01]  /*c0bb0*/  @!P4 IMAD.X R17, R215, 0x1, R17, P1 ;  /* 0x00000001d711c824 */ /* 0x000fe200008e0611 */
[----:B------:R-:W4:Y:S04]  /*c0bc0*/  LDL.LU R69, [R1+0x1788] ;  /* 0x0017880001457983 */ /* 0x000f280000300800 */
[----:B------:R-:W4:Y:S01]  /*c0bd0*/  LDL.LU R215, [R1+0x1d1c] ;  /* 0x001d1c0001d77983 */ /* 0x000f220000300800 */
        /* <DEDUP_REMOVED lines=15> */
[----:B--2---:R0:W-:Y:S02]  /*c0cd0*/  @!P4 STG.E.U8 desc[UR32][R212.64+0x178], R16 ;  /* 0x00017810d400c986 */ /* 0x0041e4000c101120 */
[----:B0-----:R-:W-:Y:S01]  /*c0ce0*/  FMUL R16, R71, UR27 ;  /* 0x0000001b47107c20 */ /* 0x001fe20008400000 */
[----:B----4-:R-:W-:Y:S01]  /*c0cf0*/  FMUL R18, R65, UR27 ;  /* 0x0000001b41127c20 */ /* 0x010fe20008400000 */
        /* <DEDUP_REMOVED lines=25> */
[----:B---3--:R-:W-:-:S05]  /*c0e90*/  FMUL R16, R68, UR27 ;  /* 0x0000001b44107c20 */ /* 0x008fca0008400000 */
[----:B------:R-:W-:Y:S02]  /*c0ea0*/  F2FP.SATFINITE.E4M3.F32.PACK_AB_MERGE_C R16, RZ, R16, RZ ;  /* 0x00000010ff10723e */ /* 0x000fe400048070ff */
        /* <DEDUP_REMOVED lines=13> */
[----:B------:R0:W-:Y:S04]  /*c0f80*/  @!P3 STG.E.U8 desc[UR32][R16.64+0x180], R18 ;  /* 0x000180121000b986 */ /* 0x0001e8000c101120 */
[----:B------:R-:W4:Y:S01]  /*c0f90*/  LDL.LU R71, [R1+0x17a8] ;  /* 0x0017a80001477983 */ /* 0x000f220000300800 */
[----:B0-----:R-:W0:Y:S02]  /*c0fa0*/  @!P4 LDC.64 R16, c[0x0][0x5c0] ;  /* 0x00017000ff10cb82 */ /* 0x001e240000000a00 */
[----:B0-----:R-:W-:-:S02]  /*c0fb0*/  @!P4 IADD3 R16, P1, R220, R16, RZ ;  /* 0x00000010dc10c210 */ /* 0x001fc40007f3e0ff */
[----:B------:R-:W3:Y:S03]  /*c0fc0*/  LDL.LU R220, [R1+0x1d00] ;  /* 0x001d000001dc7983 */ /* 0x000ee60000300800 */
[----:B------:R-:W-:Y:S02]  /*c0fd0*/  @!P4 IMAD.X R17, R221, 0x1, R17, P1 ;  /* 0x00000001dd11c824 */ /* 0x000fe400008e0611 */
[----:B------:R-:W3:Y:S01]  /*c0fe0*/  LDL.LU R221, [R1+0x1cfc] ;  /* 0x001cfc0001dd7983 */ /* 0x000ee20000300800 */
[----:B------:R-:W-:Y:S01]  /*c0ff0*/  FMUL R18, R65, UR27 ;  /* 0x0000001b41127c20 */ /* 0x000fe20008400000 */
[----:B------:R-:W-:Y:S02]  /*c1000*/  LOP3.LUT P1, RZ, R8, 0x2, RZ, 0xc0, !PT ;  /* 0x0000000208ff7812 */ /* 0x000fe4000782c0ff */
        /* <DEDUP_REMOVED lines=54> */
[----:B------:R-:W2:Y:S01]  /*c1370*/  LDL.LU R69, [R1+0x17c4] ;  /* 0x0017c40001457983 */ /* 0x000ea20000300800 */
[----:B0-----:R-:W0:Y:S02]  /*c1380*/  @!P5 LDC.64 R16, c[0x0][0x5c0] ;  /* 0x00017000ff10db82 */ /* 0x001e240000000a00 */
[----:B0-----:R-:W-:-:S02]  /*c1390*/  @!P5 IADD3 R16, P1, R228, R16, RZ ;  /* 0x00000010e410d210 */ /* 0x001fc40007f3e0ff */
[----:B------:R-:W3:Y:S03]  /*c13a0*/  LDL.LU R228, [R1+0x1ce0] ;  /* 0x001ce00001e47983 */ /* 0x000ee60000300800 */
[----:B------:R-:W-:Y:S02]  /*c13b0*/  @!P5 IMAD.X R17, R229, 0x1, R17, P1 ;  /* 0x00000001e511d824 */ /* 0x000fe400008e0611 */
[----:B------:R-:W3:Y:S01]  /*c13c0*/  LDL.LU R229, [R1+0x1cdc] ;  /* 0x001cdc0001e57983 */ /* 0x000ee20000300800 */
        /* <DEDUP_REMOVED lines=12> */
[----:B------:R-:W-:Y:S01]  /*c1490*/  LOP3.LUT P0, RZ, R3, 0x800000, RZ, 0xc0, !PT ;  /* 0x0080000003ff7812 */ /* 0x000fe2000780c0ff */
[----:B------:R-:W4:Y:S03]  /*c14a0*/  LDL.LU R71, [R1+0x17d0] ;  /* 0x0017d00001477983 */ /* 0x000f260000300800 */
[----:B------:R-:W-:-:S02]  /*c14b0*/  F2FP.SATFINITE.E4M3.F32.PACK_AB_MERGE_C R16, RZ, R16, RZ ;  /* 0x00000010ff10723e */ /* 0x000fc400048070ff */
[----:B------:R-:W-:Y:S01]  /*c14c0*/  LOP3.LUT P6, RZ, R3, 0x400000, RZ, 0xc0, !PT ;  /* 0x0040000003ff7812 */ /* 0x000fe200078cc0ff */
[----:B--2---:R-:W-:Y:S02]  /*c14d0*/  FMUL R18, R69, UR27 ;  /* 0x0000001b45127c20 */ /* 0x004fe40008400000 */
[----:B---3--:R0:W-:Y:S02]  /*c14e0*/  @!P5 STG.E.U8 desc[UR32][R228.64+0x198], R16 ;  /* 0x00019810e400d986 */ /* 0x0081e4000c101120 */
[----:B0-----:R-:W-:-:S05]  /*c14f0*/  FMUL R16, R65, UR27 ;  /* 0x0000001b41107c20 */ /* 0x001fca0008400000 */
[----:B------:R-:W-:-:S05]  /*c1500*/  F2FP.SATFINITE.E4M3.F32.PACK_AB_MERGE_C R16, RZ, R16, RZ ;  /* 0x00000010ff10723e */ /* 0x000fca00048070ff */
[----:B------:R0:W-:Y:S02]  /*c1510*/  @!P2 STG.E.U8 desc[UR32][R230.64+0x199], R16 ;  /* 0x00019910e600a986 */ /* 0x0001e4000c101120 */
[----:B0-----:R-:W0:Y:S01]  /*c1520*/  @!P0 LDC.64 R16, c[0x0][0x5c0] ;  /* 0x00017000ff108b82 */ /* 0x001e220000000a00 */
[----:B------:R-:W-:Y:S02]  /*c1530*/  F2FP.SATFINITE.E4M3.F32.PACK_AB_MERGE_C R18, RZ, R18, RZ ;  /* 0x00000012ff12723e */ /* 0x000fe400048070ff */
[----:B0-----:R-:W-:Y:S02]  /*c1540*/  @!P0 IADD3 R16, P1, R234, R16, RZ ;  /* 0x00000010ea108210 */ /* 0x001fe40007f3e0ff */
[----:B------:R-:W2:Y:S03]  /*c1550*/  LDL.LU R234, [R1+0x1cd8] ;  /* 0x001cd80001ea7983 */ /* 0x000ea60000300800 */
[----:B------:R-:W-:Y:S01]  /*c1560*/  @!P0 IMAD.X R17, R232, 0x1, R17, P1 ;  /* 0x00000001e8118824 */ /* 0x000fe200008e0611 */
[----:B------:R-:W3:Y:S04]  /*c1570*/  LDL.LU R65, [R1+0x3e4] ;  /* 0x0003e40001417983 */ /* 0x000ee80000300800 */
[----:B------:R0:W-:Y:S04]  /*c1580*/  @!P0 STG.E.U8 desc[UR32][R16.64+0x198], R18 ;  /* 0x0001981210008986 */ /* 0x0001e8000c101120 */
[----:B------:R-:W2:Y:S04]  /*c1590*/  LDL.LU R232, [R1+0x1cd4] ;  /* 0x001cd40001e87983 */ /* 0x000ea80000300800 */
[----:B------:R-:W3:Y:S01]  /*c15a0*/  LDL.LU R79, [R1+0x3e8] ;  /* 0x0003e800014f7983 */ /* 0x000ee20000300800 */
[----:B0-----:R-:W0:Y:S03]  /*c15b0*/  @!P6 LDC.64 R16, c[0x0][0x5c0] ;  /* 0x00017000ff10eb82 */ /* 0x001e260000000a00 */
[----:B------:R-:W3:Y:S04]  /*c15c0*/  LDL.LU R72, [R1+0x17d4] ;  /* 0x0017d40001487983 */ /* 0x000ee80000300800 */
[----:B------:R-:W3:Y:S04]  /*c15d0*/  LDL.LU R73, [R1+0x3ec] ;  /* 0x0003ec0001497983 */ /* 0x000ee80000300800 */
[----:B------:R-:W3:Y:S01]  /*c15e0*/  LDL.LU R68, [R1+0x3f0] ;  /* 0x0003f00001447983 */ /* 0x000ee20000300800 */
[----:B0-----:R-:W-:-:S03]  /*c15f0*/  @!P6 IADD3 R16, P1, R233, R16, RZ ;  /* 0x00000010e910e210 */ /* 0x001fc60007f3e0ff */
[----:B------:R-:W2:Y:S02]  /*c1600*/  LDL.LU R233, [R1+0x1cd0] ;  /* 0x001cd00001e97983 */ /* 0x000ea40000300800 */
[----:B------:R-:W-:Y:S02]  /*c1610*/  @!P6 IMAD.X R17, R235, 0x1, R17, P1 ;  /* 0x00000001eb11e824 */ /* 0x000fe400008e0611 */
[----:B------:R-:W3:Y:S04]  /*c1620*/  LDL.LU R69, [R1+0x17d8] ;  /* 0x0017d80001457983 */ /* 0x000ee80000300800 */
[----:B------:R-:W3:Y:S01]  /*c1630*/  LDL.LU R235, [R1+0x1ccc] ;  /* 0x001ccc0001eb7983 */ /* 0x000ee20000300800 */
[----:B------:R-:W-:Y:S01]  /*c1640*/  LOP3.LUT P1, RZ, R3, 0x400000, RZ, 0xc0, !PT ;  /* 0x0040000003ff7812 */ /* 0x000fe2000782c0ff */
[----:B----4-:R-:W-:Y:S01]  /*c1650*/  FMUL R18, R75, UR27 ;  /* 0x0000001b4b127c20 */ /* 0x010fe20008400000 */
[----:B------:R-:W-:-:S04]  /*c1660*/  LOP3.LUT P6, RZ, R2, 0x40, RZ, 0xc0, !PT ;  /* 0x0000004002ff7812 */ /* 0x000fc800078cc0ff */
[----:B------:R-:W-:-:S07]  /*c1670*/  F2FP.SATFINITE.E4M3.F32.PACK_AB_MERGE_C R18, RZ, R18, RZ ;  /* 0x00000012ff12723e */ /* 0x000fce00048070ff */
[----:B------:R0:W-:Y:S02]  /*c1680*/  @!P1 STG.E.U8 desc[UR32][R16.64+0x199], R18 ;  /* 0x0001991210009986 */ /* 0x0001e4000c101120 */
[----:B0-----:R-:W-:Y:S02]  /*c1690*/  FMUL R16, R70, UR27 ;  /* 0x0000001b46107c20 */ /* 0x001fe40008400000 */
[----:B------:R-:W4:Y:S03]  /*c16a0*/  LDL.LU R70, [R1+0x17dc] ;  /* 0x0017dc0001467983 */ /* 0x000f260000300800 */
[----:B------:R-:W-:Y:S02]  /*c16b0*/  F2FP.SATFINITE.E4M3.F32.PACK_AB_MERGE_C R16, RZ, R16, RZ ;  /* 0x00000010ff10723e */ /* 0x000fe400048070ff */
[----:B------:R-:W-:Y:S02]  /*c16c0*/  LOP3.LUT P4, RZ, R6, 0x1000000, RZ, 0xc0, !PT ;  /* 0x0100000006ff7812 */ /* 0x000fe4000788c0ff */
[----:B------:R-:W-:-:S02]  /*c16d0*/  LOP3.LUT P3, RZ, R3, 0x200000, RZ, 0xc0, !PT ;  /* 0x0020000003ff7812 */ /* 0x000fc4000786c0ff */
[----:B------:R-:W-:Y:S01]  /*c16e0*/  LOP3.LUT P5, RZ, R3, 0x100000, RZ, 0xc0, !PT ;  /* 0x0010000003ff7812 */ /* 0x000fe200078ac0ff */
[----:B--2---:R0:W-:Y:S02]  /*c16f0*/  @!P6 STG.E.U8 desc[UR32][R232.64+0x1a0], R16 ;  /* 0x0001a010e800e986 */ /* 0x0041e4000c101120 */
[----:B0-----:R-:W-:Y:S02]  /*c1700*/  FMUL R16, R71, UR27 ;  /* 0x0000001b47107c20 */ /* 0x001fe40008400000 */
[----:B------:R-:W2:Y:S03]  /*c1710*/  LDL.LU R71, [R1+0x17e0] ;  /* 0x0017e00001477983 */ /* 0x000ea60000300800 */
[----:B------:R-:W-:Y:S01]  /*c1720*/  F2FP.SATFINITE.E4M3.F32.PACK_AB_MERGE_C R16, RZ, R16, RZ ;  /* 0x00000010ff10723e */ /* 0x000fe200048070ff */
[----:B------:R-:W2:Y:S04]  /*c1730*/  LDL.LU.64 R74, [R1] ;  /* 0x00000000014a7983 */ /* 0x000ea80000300a00 */
[----:B---3--:R0:W-:Y:S02]  /*c1740*/  @!P4 STG.E.U8 desc[UR32][R234.64+0x1a1], R16 ;  /* 0x0001a110ea00c986 */ /* 0x0081e4000c101120 */
[----:B0-----:R-:W0:Y:S02]  /*c1750*/  @!P3 LDC.64 R16, c[0x0][0x5c0] ;  /* 0x00017000ff10bb82 */ /* 0x001e240000000a00 */
[----:B0-----:R-:W-:-:S02]  /*c1760*/  @!P3 IADD3 R16, P1, R65, R16, RZ ;  /* 0x000000104110b210 */ /* 0x001fc40007f3e0ff */
[----:B------:R-:W3:Y:S01]  /*c1770*/  LDL.LU R65, [R1+0x3f4] ;  /* 0x0003f40001417983 */ /* 0x000ee20000300800 */
[----:B------:R-:W-:-:S03]  /*c1780*/  FMUL R18, R72, UR27 ;  /* 0x0000001b48127c20 */ /* 0x000fc60008400000 */
[----:B------:R-:W3:Y:S01]  /*c1790*/  LDL.LU R83, [R1+0x3f8] ;  /* 0x0003f80001537983 */ /* 0x000ee20000300800 */
[----:B------:R-:W-:Y:S01]  /*c17a0*/  @!P3 IMAD.X R17, R79, 0x1, R17, P1 ;  /* 0x000000014f11b824 */ /* 0x000fe200008e0611 */
[----:B------:R-:W-:Y:S02]  /*c17b0*/  F2FP.SATFINITE.E4M3.F32.PACK_AB_MERGE_C R18, RZ, R18, RZ ;  /* 0x00000012ff12723e */ /* 0x000fe400048070ff */
[----:B------:R-:W3:Y:S04]  /*c17c0*/  LDL.LU R76, [R1+0x17e4] ;  /* 0x0017e400014c7983 */ /* 0x000ee80000300800 */
[----:B------:R0:W-:Y:S04]  /*c17d0*/  @!P3 STG.E.U8 desc[UR32][R16.64+0x1a0], R18 ;  /* 0x0001a0121000b986 */ /* 0x0001e8000c101120 */
[----:B------:R-:W3:Y:S01]  /*c17e0*/  LDL.LU R77, [R1+0x3fc] ;  /* 0x0003fc00014d7983 */ /* 0x000ee20000300800 */
[----:B0-----:R-:W0:Y:S01]  /*c17f0*/  @!P5 LDC.64 R16, c[0x0][0x5c0] ;  /* 0x00017000ff10db82 */ /* 0x001e220000000a00 */
[----:B------:R-:W-:-:S05]  /*c1800*/  FMUL R18, R69, UR27 ;  /* 0x0000001b45127c20 */ /* 0x000fca0008400000 */
[----:B------:R-:W-:Y:S02]  /*c1810*/  F2FP.SATFINITE.E4M3.F32.PACK_AB_MERGE_C R18, RZ, R18, RZ ;  /* 0x00000012ff12723e */ /* 0x000fe400048070ff */
[----:B0-----:R-:W-:-:S05]  /*c1820*/  @!P5 IADD3 R16, P1, R73, R16, RZ ;  /* 0x000000104910d210 */ /* 0x001fca0007f3e0ff */
[----:B------:R-:W-:Y:S02]  /*c1830*/  @!P5 IMAD.X R17, R68, 0x1, R17, P1 ;  /* 0x000000014411d824 */ /* 0x000fe400008e0611 */
[----:B------:R-:W3:Y:S04]  /*c1840*/  LDL.LU R68, [R1+0x400] ;  /* 0x0004000001447983 */ /* 0x000ee80000300800 */
[----:B------:R-:W3:Y:S01]  /*c1850*/  LDL.LU R69, [R1+0x17e8] ;  /* 0x0017e80001457983 */ /* 0x000ee20000300800 */
[----:B------:R-:W-:-:S03]  /*c1860*/  LOP3.LUT P1, RZ, R6, 0x800000, RZ, 0xc0, !PT ;  /* 0x0080000006ff7812 */ /* 0x000fc6000782c0ff */
[----:B------:R4:W-:Y:S02]  /*c1870*/  @!P5 STG.E.U8 desc[UR32][R16.64+0x1a1], R18 ;  /* 0x0001a1121000d986 */ /* 0x0009e4000c101120 */
[----:B----4-:R-:W-:Y:S02]  /*c1880*/  FMUL R16, R70, UR27 ;  /* 0x0000001b46107c20 */ /* 0x010fe40008400000 */
[----:B------:R-:W4:Y:S03]  /*c1890*/  LDL.LU R70, [R1+0x17ec] ;  /* 0x0017ec0001467983 */ /* 0x000f260000300800 */
[----:B------:R-:W-:Y:S01]  /*c18a0*/  F2FP.SATFINITE.E4M3.F32.PACK_AB_MERGE_C R16, RZ, R16, RZ ;  /* 0x00000010ff10723e */ /* 0x000fe200048070ff */
[----:B------:R-:W4:Y:S04]  /*c18b0*/  LDL.LU.64 R78, [R1+0x8] ;  /* 0x00000800014e7983 */ /* 0x000f280000300a00 */
[----:B------:R2:W-:Y:S01]  /*c18c0*/  @!P1 STG.E.U8 desc[UR32][R236.64+0x1a8], R16 ;  /* 0x0001a810ec009986 */ /* 0x0005e2000c101120 */
[----:B------:R-:W-:-:S02]  /*c18d0*/  LOP3.LUT P2, RZ, R6, 0x400000, RZ, 0xc0, !PT ;  /* 0x0040000006ff7812 */ /* 0x000fc4000784c0ff */
[----:B------:R-:W-:Y:S01]  /*c18e0*/  LOP3.LUT P0, RZ, R3, 0x80000, RZ, 0xc0, !PT ;  /* 0x0008000003ff7812 */ /* 0x000fe2000780c0ff */
[----:B--2---:R-:W-:Y:S02]  /*c18f0*/  FMUL R16, R71, UR27 ;  /* 0x0000001b47107c20 */ /* 0x004fe40008400000 */
[----:B------:R-:W2:Y:S04]  /*c1900*/  LDL.LU R71, [R1+0x17f0] ;  /* 0x0017f00001477983 */ /* 0x000ea80000300800 */
[----:B------:R-:W2:Y:S01]  /*c1910*/  LDL.LU.64 R72, [R1+0x10] ;  /* 0x0000100001487983 */ /* 0x000ea20000300a00 */
[----:B------:R-:W-:-:S05]  /*c1920*/  F2FP.SATFINITE.E4M3.F32.PACK_AB_MERGE_C R16, RZ, R16, RZ ;  /* 0x00000010ff10723e */ /* 0x000fca00048070ff */
[----:B------:R0:W-:Y:S02]  /*c1930*/  @!P2 STG.E.U8 desc[UR32][R74.64+0x1a9], R16 ;  /* 0x0001a9104a00a986 */ /* 0x0001e4000c101120 */
[----:B0-----:R-:W3:Y:S02]  /*c1940*/  @!P0 LDC.64 R16, c[0x0][0x5c0] ;  /* 0x00017000ff108b82 */ /* 0x001ee40000000a00 */
[----:B------:R-:W2:Y:S04]  /*c1950*/  LDL.LU R74, [R1+0x404] ;  /* 0x00040400014a7983 */ /* 0x000ea80000300800 */
[----:B------:R-:W2:Y:S01]  /*c1960*/  LDL.LU R75, [R1+0x408] ;  /* 0x00040800014b7983 */ /* 0x000ea20000300800 */
[----:B---3--:R-:W-:-:S03]  /*c1970*/  @!P0 IADD3 R16, P1, R65, R16, RZ ;  /* 0x0000001041108210 */ /* 0x008fc60007f3e0ff */
[----:B------:R-:W3:Y:S01]  /*c1980*/  LDL.LU R65, [R1+0x17f4] ;  /* 0x0017f40001417983 */ /* 0x000ee20000300800 */
[----:B------:R-:W-:Y:S01]  /*c1990*/  LOP3.LUT P4, RZ, R3, 0x40000, RZ, 0xc0, !PT ;  /* 0x0004000003ff7812 */ /* 0x000fe2000788c0ff */
[----:B------:R-:W-:Y:S01]  /*c19a0*/  FMUL R18, R76, UR27 ;  /* 0x0000001b4c127c20 */ /* 0x000fe20008400000 */
[----:B------:R-:W-:-:S04]  /*c19b0*/  @!P0 IMAD.X R17, R83, 0x1, R17, P1 ;  /* 0x0000000153118824 */ /* 0x000fc800008e0611 */
[----:B------:R-:W-:-:S05]  /*c19c0*/  F2FP.SATFINITE.E4M3.F32.PACK_AB_MERGE_C R18, RZ, R18, RZ ;  /* 0x00000012ff12723e */ /* 0x000fca00048070ff */
[----:B------:R0:W-:Y:S02]  /*c19d0*/  @!P0 STG.E.U8 desc[UR32][R16.64+0x1a8], R18 ;  /* 0x0001a81210008986 */ /* 0x0001e4000c101120 */
[----:B0-----:R-:W0:Y:S01]  /*c19e0*/  @!P4 LDC.64 R16, c[0x0][0x5c0] ;  /* 0x00017000ff10cb82 */ /* 0x001e220000000a00 */
[----:B------:R-:W-:Y:S02]  /*c19f0*/  LOP3.LUT P6, RZ, R6, 0x200000, RZ, 0xc0, !PT ;  /* 0x0020000006ff7812 */ /* 0x000fe400078cc0ff */
[----:B0-----:R-:W-:Y:S01]  /*c1a00*/  @!P4 IADD3 R16, P1, R77, R16, RZ ;  /* 0x000000104d10c210 */ /* 0x001fe20007f3e0ff */
[----:B------:R-:W-:-:S04]  /*c1a10*/  FMUL R18, R69, UR27 ;  /* 0x0000001b45127c20 */ /* 0x000fc80008400000 */
[----:B------:R-:W-:Y:S02]  /*c1a20*/  @!P4 IMAD.X R17, R68, 0x1, R17, P1 ;  /* 0x000000014411c824 */ /* 0x000fe400008e0611 */
[----:B------:R-:W3:Y:S01]  /*c1a30*/  LDL.LU R68, [R1+0x40c] ;  /* 0x00040c0001447983 */ /* 0x000ee20000300800 */
[----:B------:R-:W-:-:S03]  /*c1a40*/  F2FP.SATFINITE.E4M3.F32.PACK_AB_MERGE_C R18, RZ, R18, RZ ;  /* 0x00000012ff12723e */ /* 0x000fc600048070ff */
[----:B------:R-:W3:Y:S04]  /*c1a50*/  LDL.LU R69, [R1+0x410] ;  /* 0x0004100001457983 */ /* 0x000ee80000300800 */
[----:B------:R4:W-:Y:S02]  /*c1a60*/  @!P4 STG.E.U8 desc[UR32][R16.64+0x1a9], R18 ;  /* 0x0001a9121000c986 */ /* 0x0009e4000c101120 */
[----:B----4-:R-:W-:Y:S02]  /*c1a70*/  FMUL R16, R70, UR27 ;  /* 0x0000001b46107c20 */ /* 0x010fe40008400000 */
[----:B------:R-:W4:Y:S03]  /*c1a80*/  LDL.LU R70, [R1+0x17f8] ;  /* 0x0017f80001467983 */ /* 0x000f260000300800 */
[----:B------:R-:W-:-:S05]  /*c1a90*/  F2FP.SATFINITE.E4M3.F32.PACK_AB_MERGE_C R16, RZ, R16, RZ ;  /* 0x00000010ff10723e */ /* 0x000fca00048070ff */
[----:B------:R2:W-:Y:S01]  /*c1aa0*/  @!P6 STG.E.U8 desc[UR32][R78.64+0x1b0], R16 ;  /* 0x0001b0104e00e986 */ /* 0x0005e2000c101120 */
[----:B------:R-:W-:Y:S02]  /*c1ab0*/  LOP3.LUT P3, RZ, R6, 0x100000, RZ, 0xc0, !PT ;  /* 0x0010000006ff7812 */ /* 0x000fe4000786c0ff */
[----:B------:R-:W-:Y:S01]  /*c1ac0*/  LOP3.LUT P5, RZ, R3, 0x20000, RZ, 0xc0, !PT ;  /* 0x0002000003ff7812 */ /* 0x000fe200078ac0ff */
[----:B--2---:R-:W-:Y:S02]  /*c1ad0*/  FMUL R16, R71, UR27 ;  /* 0x0000001b47107c20 */ /* 0x004fe40008400000 */
[----:B------:R-:W2:Y:S04]  /*c1ae0*/  LDL.LU R71, [R1+0x17fc] ;  /* 0x0017fc0001477983 */ /* 0x000ea80000300800 */
[----:B------:R-:W2:Y:S04]  /*c1af0*/  LDL.LU.64 R78, [R1+0x18] ;  /* 0x00001800014e7983 */ /* 0x000ea80000300a00 */
[----:B------:R-:W2:Y:S01]  /*c1b00*/  LDL.LU R77, [R1+0x1800] ;  /* 0x00180000014d7983 */ /* 0x000ea20000300800 */
[----:B------:R-:W-:-:S05]  /*c1b10*/  F2FP.SATFINITE.E4M3.F32.PACK_AB_MERGE_C R16, RZ, R16, RZ ;  /* 0x00000010ff10723e */ /* 0x000fca00048070ff */
[----:B------:R0:W-:Y:S04]  /*c1b20*/  @!P3 STG.E.U8 desc[UR32][R72.64+0x1b1], R16 ;  /* 0x0001b1104800b986 */ /* 0x0001e8000c101120 */
[----:B0-----:R-:W2:Y:S01]  /*c1b30*/  LDL.LU.64 R72, [R1+0x20] ;  /* 0x0000200001487983 */ /* 0x001ea20000300a00 */
[----:B------:R-:W0:Y:S01]  /*c1b40*/  @!P5 LDC.64 R16, c[0x0][0x5c0] ;  /* 0x00017000ff10db82 */ /* 0x000e220000000a00 */
[----:B---3--:R-:W-:Y:S01]  /*c1b50*/  FMUL R18, R65, UR27 ;  /* 0x0000001b41127c20 */ /* 0x008fe20008400000 */
[----:B0-----:R-:W-:Y:S02]  /*c1b60*/  @!P5 IADD3 R16, P1, R74, R16, RZ ;  /* 0x000000104a10d210 */ /* 0x001fe40007f3e0ff */
[----:B------:R-:W3:Y:S04]  /*c1b70*/  LDL.LU R74, [R1+0x414] ;  /* 0x00041400014a7983 */ /* 0x000ee80000300800 */
[----:B------:R-:W3:Y:S01]  /*c1b80*/  LDL.LU R65, [R1+0x418] ;  /* 0x0004180001417983 */ /* 0x000ee20000300800 */
[----:B------:R-:W-:-:S02]  /*c1b90*/  LOP3.LUT P0, RZ, R6, 0x80000, RZ, 0xc0, !PT ;  /* 0x0008000006ff7812 */ /* 0x000fc4000780c0ff */
[----:B------:R-:W-:Y:S01]  /*c1ba0*/  LOP3.LUT R2, R2, 0xffffffdf, RZ, 0xc0, !PT ;  /* 0xffffffdf02027812 */ /* 0x000fe200078ec0ff */
[----:B------:R-:W-:Y:S02]  /*c1bb0*/  @!P5 IMAD.X R17, R75, 0x1, R17, P1 ;  /* 0x000000014b11d824 */ /* 0x000fe400008e0611 */
[----:B------:R-:W3:Y:S08]  /*c1bc0*/  LDL.LU R75, [R1+0x1804] ;  /* 0x00180400014b7983 */ /* 0x000ef00000300800 */
[----:B------:R-:W-:-:S02]  /*c1bd0*/  @P0 LOP3.LUT R2, R2, 0x20, RZ, 0xfc, !PT ;  /* 0x0000002002020812 */ /* 0x000fc400078efcff */
[----:B------:R-:W-:Y:S02]  /*c1be0*/  LOP3.LUT P0, RZ, R3, 0x10000, RZ, 0xc0, !PT ;  /* 0x0001000003ff7812 */ /* 0x000fe4000780c0ff */
[----:B------:R-:W-:-:S05]  /*c1bf0*/  F2FP.SATFINITE.E4M3.F32.PACK_AB_MERGE_C R18, RZ, R18, RZ ;  /* 0x00000012ff12723e */ /* 0x000fca00048070ff */
[----:B------:R0:W-:Y:S06]  /*c1c00*/  @!P5 STG.E.U8 desc[UR32][R16.64+0x1b0], R18 ;  /* 0x0001b0121000d986 */ /* 0x0001ec000c101120 */
[----:B0-----:R-:W0:Y:S01]  /*c1c10*/  @!P0 LDC.64 R16, c[0x0][0x5c0] ;  /* 0x00017000ff108b82 */ /* 0x001e220000000a00 */
[----:B------:R-:W-:Y:S02]  /*c1c20*/  LOP3.LUT P6, RZ, R6, 0x10000, RZ, 0xc0, !PT ;  /* 0x0001000006ff7812 */ /* 0x000fe400078cc0ff */
[----:B------:R-:W-:Y:S02]  /*c1c30*/  LOP3.LUT R2, R2, 0xffffffef, RZ, 0xc0, !PT ;  /* 0xffffffef02027812 */ /* 0x000fe400078ec0ff */
[----:B0-----:R-:W-:-:S02]  /*c1c40*/  @!P0 IADD3 R16, P1, R68, R16, RZ ;  /* 0x0000001044108210 */ /* 0x001fc40007f3e0ff */
[----:B------:R-:W3:Y:S03]  /*c1c50*/  LDL.LU R68, [R1+0x41c] ;  /* 0x00041c0001447983 */ /* 0x000ee60000300800 */
[----:B------:R-:W-:Y:S01]  /*c1c60*/  @!P0 IMAD.X R17, R69, 0x1, R17, P1 ;  /* 0x0000000145118824 */ /* 0x000fe200008e0611 */
[----:B------:R-:W-:Y:S01]  /*c1c70*/  LOP3.LUT P1, RZ, R3, 0x10000, RZ, 0xc0, !PT ;  /* 0x0001000003ff7812 */ /* 0x000fe2000782c0ff */
[----:B------:R-:W3:Y:S01]  /*c1c80*/  LDL.LU R69, [R1+0x420] ;  /* 0x0004200001457983 */ /* 0x000ee20000300800 */
[----:B----4-:R-:W-:-:S03]  /*c1c90*/  FMUL R18, R70, UR27 ;  /* 0x0000001b46127c20 */ /* 0x010fc60008400000 */
[----:B------:R-:W4:Y:S01]  /*c1ca0*/  LDL.LU R76, [R1+0x1808] ;  /* 0x00180800014c7983 */ /* 0x000f220000300800 */
[----:B------:R-:W-:Y:S02]  /*c1cb0*/  @P6 LOP3.LUT R2, R2, 0x10, RZ, 0xfc, !PT ;  /* 0x0000001002026812 */ /* 0x000fe400078efcff */
[----:B------:R-:W-:Y:S01]  /*c1cc0*/  F2FP.SATFINITE.E4M3.F32.PACK_AB_MERGE_C R18, RZ, R18, RZ ;  /* 0x00000012ff12723e */ /* 0x000fe200048070ff */
[----:B------:R-:W4:Y:S01]  /*c1cd0*/  LDL.LU R70, [R1+0x180c] ;  /* 0x00180c0001467983 */ /* 0x000f220000300800 */
[----:B------:R-:W-:-:S03]  /*c1ce0*/  LOP3.LUT P0, RZ, R2, 0x20, RZ, 0xc0, !PT ;  /* 0x0000002002ff7812 */ /* 0x000fc6000780c0ff */
[----:B------:R2:W-:Y:S01]  /*c1cf0*/  @!P1 STG.E.U8 desc[UR32][R16.64+0x1b1], R18 ;  /* 0x0001b11210009986 */ /* 0x0005e2000c101120 */
[----:B------:R-:W-:Y:S02]  /*c1d00*/  LOP3.LUT P2, RZ, R6, 0x20000, RZ, 0xc0, !PT ;  /* 0x0002000006ff7812 */ /* 0x000fe4000784c0ff */
[----:B------:R-:W-:Y:S01]  /*c1d10*/  LOP3.LUT P4, RZ, R3, 0x8000, RZ, 0xc0, !PT ;  /* 0x0000800003ff7812 */ /* 0x000fe2000788c0ff */
[----:B--2---:R-:W-:-:S05]  /*c1d20*/  FMUL R16, R71, UR27 ;  /* 0x0000001b47107c20 */ /* 0x004fca0008400000 */
[----:B------:R-:W-:-:S05]  /*c1d30*/  F2FP.SATFINITE.E4M3.F32.PACK_AB_MERGE_C R16, RZ, R16, RZ ;  /* 0x00000010ff10723e */ /* 0x000fca00048070ff */
[----:B------:R0:W-:Y:S04]  /*c1d40*/  @!P0 STG.E.U8 desc[UR32][R78.64+0x1b8], R16 ;  /* 0x0001b8104e008986 */ /* 0x0001e8000c101120 */
[----:B0-----:R-:W2:Y:S01]  /*c1d50*/  LDL.LU.64 R78, [R1+0x28] ;  /* 0x00002800014e7983 */ /* 0x001ea20000300a00 */
[----:B------:R-:W-:-:S03]  /*c1d60*/  FMUL R16, R77, UR27 ;  /* 0x0000001b4d107c20 */ /* 0x000fc60008400000 */
[----:B------:R-:W2:Y:S02]  /*c1d70*/  LDL.LU R71, [R1+0x1810] ;  /* 0x0018100001477983 */ /* 0x000ea40000300800 */
[----:B------:R-:W-:-:S05]  /*c1d80*/  F2FP.SATFINITE.E4M3.F32.PACK_AB_MERGE_C R16, RZ, R16, RZ ;  /* 0x00000010ff10723e */ /* 0x000fca00048070ff */
[----:B------:R0:W-:Y:S04]  /*c1d90*/  @!P2 STG.E.U8 desc[UR32][R72.64+0x1b9], R16 ;  /* 0x0001b9104800a986 */ /* 0x0001e8000c101120 */
[----:B0-----:R-:W2:Y:S01]  /*c1da0*/  LDL.LU.64 R72, [R1+0x30] ;  /* 0x0000300001487983 */ /* 0x001ea20000300a00 */
[----:B------:R-:W3:Y:S02]  /*c1db0*/  @!P4 LDC.64 R16, c[0x0][0x5c0] ;  /* 0x00017000ff10cb82 */ /* 0x000ee40000000a00 */
[----:B---3--:R-:W-:-:S05]  /*c1dc0*/  @!P4 IADD3 R16, P1, R74, R16, RZ ;  /* 0x000000104a10c210 */ /* 0x008fca0007f3e0ff */
[----:B------:R-:W-:Y:S02]  /*c1dd0*/  @!P4 IMAD.X R17, R65, 0x1, R17, P1 ;  /* 0x000000014111c824 */ /* 0x000fe400008e0611 */
[----:B------:R-:W3:Y:S01]  /*c1de0*/  LDL.LU R65, [R1+0x424] ;  /* 0x0004240001417983 */ /* 0x000ee20000300800 */
[----:B------:R-:W-:Y:S01]  /*c1df0*/  LOP3.LUT P6, RZ, R3, 0x4000, RZ, 0xc0, !PT ;  /* 0x0000400003ff7812 */ /* 0x000fe200078cc0ff */
[----:B------:R-:W-:Y:S02]  /*c1e00*/  FMUL R18, R75, UR27 ;  /* 0x0000001b4b127c20 */ /* 0x000fe40008400000 */
[----:B------:R-:W3:Y:S03]  /*c1e10*/  LDL.LU R77, [R1+0x428] ;  /* 0x00042800014d7983 */ /* 0x000ee60000300800 */
[----:B------:R-:W-:Y:S01]  /*c1e20*/  F2FP.SATFINITE.E4M3.F32.PACK_AB_MERGE_C R18, RZ, R18, RZ ;  /* 0x00000012ff12723e */ /* 0x000fe200048070ff */
[----:B------:R-:W3:Y:S04]  /*c1e30*/  LDL.LU R74, [R1+0x1814] ;  /* 0x00181400014a7983 */ /* 0x000ee80000300800 */
[----:B------:R0:W-:Y:S04]  /*c1e40*/  @!P4 STG.E.U8 desc[UR32][R16.64+0x1b8], R18 ;  /* 0x0001b8121000c986 */ /* 0x0001e8000c101120 */
[----:B------:R-:W3:Y:S01]  /*c1e50*/  LDL.LU R75, [R1+0x42c] ;  /* 0x00042c00014b7983 */ /* 0x000ee20000300800 */
[----:B0-----:R-:W0:Y:S02]  /*c1e60*/  @!P6 LDC.64 R16, c[0x0][0x5c0] ;  /* 0x00017000ff10eb82 */ /* 0x001e240000000a00 */
[----:B0-----:R-:W-:-:S02]  /*c1e70*/  @!P6 IADD3 R16, P1, R68, R16, RZ ;  /* 0x000000104410e210 */ /* 0x001fc40007f3e0ff */
[----:B------:R-:W3:Y:S03]  /*c1e80*/  LDL.LU R68, [R1+0x430] ;  /* 0x0004300001447983 */ /* 0x000ee60000300800 */
[----:B------:R-:W-:Y:S01]  /*c1e90*/  @!P6 IMAD.X R17, R69, 0x1, R17, P1 ;  /* 0x000000014511e824 */ /* 0x000fe200008e0611 */
[----:B------:R-:W-:Y:S01]  /*c1ea0*/  LOP3.LUT P1, RZ, R3, 0x4000, RZ, 0xc0, !PT ;  /* 0x0000400003ff7812 */ /* 0x000fe2000782c0ff */
[----:B----4-:R-:W-:Y:S01]  /*c1eb0*/  FMUL R18, R76, UR27 ;  /* 0x0000001b4c127c20 */ /* 0x010fe20008400000 */
[----:B------:R-:W4:Y:S01]  /*c1ec0*/  LDL.LU R69, [R1+0x1818] ;  /* 0x0018180001457983 */ /* 0x000f220000300800 */
[----:B------:R-:W-:-:S03]  /*c1ed0*/  LOP3.LUT P6, RZ, R2, 0x10, RZ, 0xc0, !PT ;  /* 0x0000001002ff7812 */ /* 0x000fc600078cc0ff */
[----:B------:R-:W-:-:S07]  /*c1ee0*/  F2FP.SATFINITE.E4M3.F32.PACK_AB_MERGE_C R18, RZ, R18, RZ ;  /* 0x00000012ff12723e */ /* 0x000fce00048070ff */
[----:B------:R0:W-:Y:S01]  /*c1ef0*/  @!P1 STG.E.U8 desc[UR32][R16.64+0x1b9], R18 ;  /* 0x0001b91210009986 */ /* 0x0001e2000c101120 */
[----:B------:R-:W-:Y:S01]  /*c1f00*/  LOP3.LUT P5, RZ, R6, 0x4000, RZ, 0xc0, !PT ;  /* 0x0000400006ff7812 */ /* 0x000fe200078ac0ff */
[----:B0-----:R-:W-:Y:S02]  /*c1f10*/  FMUL R16, R70, UR27 ;  /* 0x0000001b46107c20 */ /* 0x001fe40008400000 */
[----:B------:R-:W4:Y:S03]  /*c1f20*/  LDL.LU R70, [R1+0x181c] ;  /* 0x00181c0001467983 */ /* 0x000f260000300800 */
[----:B------:R-:W-:Y:S02]  /*c1f30*/  F2FP.SATFINITE.E4M3.F32.PACK_AB_MERGE_C R16, RZ, R16, RZ ;  /* 0x00000010ff10723e */ /* 0x000fe400048070ff */
[----:B------:R-:W-:-:S03]  /*c1f40*/  LOP3.LUT P3, RZ, R3, 0x2000, RZ, 0xc0, !PT ;  /* 0x0000200003ff7812 */ /* 0x000fc6000786c0ff */
[----:B--2---:R0:W-:Y:S02]  /*c1f50*/  @!P6 STG.E.U8 desc[UR32][R78.64+0x1c0], R16 ;  /* 0x0001c0104e00e986 */ /* 0x0041e4000c101120 */
[----:B0-----:R-:W-:Y:S02]  /*c1f60*/  FMUL R16, R71, UR27 ;  /* 0x0000001b47107c20 */ /* 0x001fe40008400000 */
[----:B------:R-:W2:Y:S04]  /*c1f70*/  LDL.LU.64 R78, [R1+0x38] ;  /* 0x00003800014e7983 */ /* 0x000ea80000300a00 */
[----:B------:R-:W2:Y:S01]  /*c1f80*/  LDL.LU R71, [R1+0x1820] ;  /* 0x0018200001477983 */ /* 0x000ea20000300800 */
[----:B------:R-:W-:-:S05]  /*c1f90*/  F2FP.SATFINITE.E4M3.F32.PACK_AB_MERGE_C R16, RZ, R16, RZ ;  /* 0x00000010ff10723e */ /* 0x000fca00048070ff */
[----:B------:R0:W-:Y:S04]  /*c1fa0*/  @!P5 STG.E.U8 desc[UR32][R72.64+0x1c1], R16 ;  /* 0x0001c1104800d986 */ /* 0x0001e8000c101120 */
[----:B0-----:R-:W2:Y:S01]  /*c1fb0*/  LDL.LU.64 R72, [R1+0x40] ;  /* 0x0000400001487983 */ /* 0x001ea20000300a00 */
[----:B------:R-:W3:Y:S02]  /*c1fc0*/  @!P3 LDC.64 R16, c[0x0][0x5c0] ;  /* 0x00017000ff10bb82 */ /* 0x000ee40000000a00 */
[----:B---3--:R-:W-:Y:S02]  /*c1fd0*/  @!P3 IADD3 R16, P1, R65, R16, RZ ;  /* 0x000000104110b210 */ /* 0x008fe40007f3e0ff */
[----:B------:R-:W3:Y:S01]  /*c1fe0*/  LDL.LU R65, [R1+0x434] ;  /* 0x0004340001417983 */ /* 0x000ee20000300800 */
[----:B------:R-:W-:-:S03]  /*c1ff0*/  LOP3.LUT P0, RZ, R3, 0x1000, RZ, 0xc0, !PT ;  /* 0x0000100003ff7812 */ /* 0x000fc6000780c0ff */
        /* <DEDUP_REMOVED lines=9> */
[----:B------:R-:W-:Y:S01]  /*c2090*/  LOP3.LUT P2, RZ, R6, 0x1000, RZ, 0xc0, !PT ;  /* 0x0000100006ff7812 */ /* 0x000fe2000784c0ff */
[----:B----4-:R-:W-:-:S02]  /*c20a0*/  FMUL R18, R69, UR27 ;  /* 0x0000001b45127c20 */ /* 0x010fc40008400000 */
[----:B------:R-:W4:Y:S01]  /*c20b0*/  LDL.LU R69, [R1+0x1828] ;  /* 0x0018280001457983 */ /* 0x000f220000300800 */
[----:B0-----:R-:W-:Y:S02]  /*c20c0*/  @!P0 IADD3 R16, P1, R75, R16, RZ ;  /* 0x000000104b108210 */ /* 0x001fe40007f3e0ff */
[----:B------:R-:W-:-:S03]  /*c20d0*/  F2FP.SATFINITE.E4M3.F32.PACK_AB_MERGE_C R18, RZ, R18, RZ ;  /* 0x00000012ff12723e */ /* 0x000fc600048070ff */
[----:B------:R-:W-:Y:S01]  /*c20e0*/  @!P0 IMAD.X R17, R68, 0x1, R17, P1 ;  /* 0x0000000144118824 */ /* 0x000fe200008e0611 */
[----:B------:R-:W-:-:S04]  /*c20f0*/  LOP3.LUT P1, RZ, R6, 0x2000, RZ, 0xc0, !PT ;  /* 0x0000200006ff7812 */ /* 0x000fc8000782c0ff */
[----:B------:R0:W-:Y:S02]  /*c2100*/  @!P0 STG.E.U8 desc[UR32][R16.64+0x1c1], R18 ;  /* 0x0001c11210008986 */ /* 0x0001e4000c101120 */
        /* <DEDUP_REMOVED lines=11> */
[----:B------:R-:W3:Y:S03]  /*c21c0*/  @!P4 LDC.64 R16, c[0x0][0x5c0] ;  /* 0x00017000ff10cb82 */ /* 0x000ee60000000a00 */
        /* <DEDUP_REMOVED lines=10> */
[----:B------:R-:W-:Y:S01]  /*c2270*/  LOP3.LUT P6, RZ, R6, 0x800, RZ, 0xc0, !PT ;  /* 0x0000080006ff7812 */ /* 0x000fe200078cc0ff */
[----:B----4-:R-:W-:Y:S01]  /*c2280*/  FMUL R18, R69, UR27 ;  /* 0x0000001b45127c20 */ /* 0x010fe20008400000 */
[----:B0-----:R-:W-:-:S04]  /*c2290*/  @!P5 IADD3 R16, P1, R77, R16, RZ ;  /* 0x000000104d10d210 */ /* 0x001fc80007f3e0ff */
[----:B------:R-:W-:Y:S01]  /*c22a0*/  F2FP.SATFINITE.E4M3.F32.PACK_AB_MERGE_C R18, RZ, R18, RZ ;  /* 0x00000012ff12723e */ /* 0x000fe200048070ff */
[----:B------:R-:W-:Y:S02]  /*c22b0*/  @!P5 IMAD.X R17, R74, 0x1, R17, P1 ;  /* 0x000000014a11d824 */ /* 0x000fe400008e0611 */
[----:B------:R-:W4:Y:S04]  /*c22c0*/  LDL.LU R74, [R1+0x44c] ;  /* 0x00044c00014a7983 */ /* 0x000f280000300800 */
[----:B------:R-:W4:Y:S04]  /*c22d0*/  LDL.LU R69, [R1+0x450] ;  /* 0x0004500001457983 */ /* 0x000f280000300800 */
[----:B------:R0:W-:Y:S01]  /*c22e0*/  @!P5 STG.E.U8 desc[UR32][R16.64+0x1c9], R18 ;  /* 0x0001c9121000d986 */ /* 0x0001e2000c101120 */
[----:B------:R-:W-:Y:S01]  /*c22f0*/  LOP3.LUT P3, RZ, R6, 0x400, RZ, 0xc0, !PT ;  /* 0x0000040006ff7812 */ /* 0x000fe2000786c0ff */
[----:B0-----:R-:W-:-:S02]  /*c2300*/  FMUL R16, R70, UR27 ;  /* 0x0000001b46107c20 */ /* 0x001fc40008400000 */
[----:B------:R-:W4:Y:S03]  /*c2310*/  LDL.LU R70, [R1+0x1838] ;  /* 0x0018380001467983 */ /* 0x000f260000300800 */
[----:B------:R-:W-:Y:S02]  /*c2320*/  F2FP.SATFINITE.E4M3.F32.PACK_AB_MERGE_C R16, RZ, R16, RZ ;  /* 0x00000010ff10723e */ /* 0x000fe400048070ff */
[----:B------:R-:W-:-:S03]  /*c2330*/  LOP3.LUT P0, RZ, R3, 0x200, RZ, 0xc0, !PT ;  /* 0x0000020003ff7812 */ /* 0x000fc6000780c0ff */
[----:B--2---:R0:W-:Y:S02]  /*c2340*/  @!P6 STG.E.U8 desc[UR32][R78.64+0x1d0], R16 ;  /* 0x0001d0104e00e986 */ /* 0x0041e4000c101120 */
[----:B0-----:R-:W-:Y:S02]  /*c2350*/  FMUL R16, R71, UR27 ;  /* 0x0000001b47107c20 */ /* 0x001fe40008400000 */
[----:B------:R-:W2:Y:S03]  /*c2360*/  LDL.LU R71, [R1+0x183c] ;  /* 0x00183c0001477983 */ /* 0x000ea60000300800 */
[----:B------:R-:W-:-:S05]  /*c2370*/  F2FP.SATFINITE.E4M3.F32.PACK_AB_MERGE_C R16, RZ, R16, RZ ;  /* 0x00000010ff10723e */ /* 0x000fca00048070ff */
[----:B------:R0:W-:Y:S04]  /*c2380*/  @!P3 STG.E.U8 desc[UR32][R72.64+0x1d1], R16 ;  /* 0x0001d1104800b986 */ /* 0x0001e8000c101120 */
[----:B0-----:R-:W2:Y:S01]  /*c2390*/  LDL.LU.64 R72, [R1+0x58] ;  /* 0x0000580001487983 */ /* 0x001ea20000300a00 */
[----:B------:R-:W0:Y:S02]  /*c23a0*/  @!P0 LDC.64 R16, c[0x0][0x5c0] ;  /* 0x00017000ff108b82 */ /* 0x000e240000000a00 */
[----:B0-----:R-:W-:Y:S02]  /*c23b0*/  @!P0 IADD3 R16, P1, R75, R16, RZ ;  /* 0x000000104b108210 */ /* 0x001fe40007f3e0ff */
[----:B------:R-:W2:Y:S04]  /*c23c0*/  LDL.LU R75, [R1+0x1840] ;  /* 0x00184000014b7983 */ /* 0x000ea80000300800 */
[----:B------:R-:W2:Y:S01]  /*c23d0*/  LDL.LU.64 R82, [R1+0x60] ;  /* 0x0000600001527983 */ /* 0x000ea20000300a00 */
[----:B---3--:R-:W-:-:S03]  /*c23e0*/  FMUL R18, R65, UR27 ;  /* 0x0000001b41127c20 */ /* 0x008fc60008400000 */
[----:B------:R-:W3:Y:S01]  /*c23f0*/  LDL.LU R65, [R1+0x454] ;  /* 0x0004540001417983 */ /* 0x000ee20000300800 */
[----:B------:R-:W-:Y:S02]  /*c2400*/  LOP3.LUT P4, RZ, R6, 0x200, RZ, 0xc0, !PT ;  /* 0x0000020006ff7812 */ /* 0x000fe4000788c0ff */
[----:B------:R-:W-:Y:S01]  /*c2410*/  LOP3.LUT R2, R2, 0xfffffff7, RZ, 0xc0, !PT ;  /* 0xfffffff702027812 */ /* 0x000fe200078ec0ff */
[----:B------:R-:W-:Y:S01]  /*c2420*/  @!P0 IMAD.X R17, R68, 0x1, R17, P1 ;  /* 0x0000000144118824 */ /* 0x000fe200008e0611 */
[----:B------:R-:W3:Y:S04]  /*c2430*/  LDL.LU R79, [R1+0x458] ;  /* 0x00045800014f7983 */ /* 0x000ee80000300800 */
[----:B------:R-:W3:Y:S01]  /*c2440*/  LDL.LU R68, [R1+0x1844] ;  /* 0x0018440001447983 */ /* 0x000ee20000300800 */
[----:B------:R-:W-:-:S02]  /*c2450*/  F2FP.SATFINITE.E4M3.F32.PACK_AB_MERGE_C R18, RZ, R18, RZ ;  /* 0x00000012ff12723e */ /* 0x000fc400048070ff */
[----:B------:R-:W-:Y:S01]  /*c2460*/  LOP3.LUT P6, RZ, R6, 0x80, RZ, 0xc0, !PT ;  /* 0x0000008006ff7812 */ /* 0x000fe200078cc0ff */
[----:B------:R-:W3:Y:S01]  /*c2470*/  LDL.LU R76, [R1+0x45c] ;  /* 0x00045c00014c7983 */ /* 0x000ee20000300800 */
[----:B------:R-:W-:Y:S02]  /*c2480*/  @P4 LOP3.LUT R2, R2, 0x8, RZ, 0xfc, !PT ;  /* 0x0000000802024812 */ /* 0x000fe400078efcff */
[----:B------:R-:W-:Y:S01]  /*c2490*/  LOP3.LUT P4, RZ, R3, 0x100, RZ, 0xc0, !PT ;  /* 0x0000010003ff7812 */ /* 0x000fe2000788c0ff */
[----:B------:R0:W-:-:S12]  /*c24a0*/  @!P0 STG.E.U8 desc[UR32][R16.64+0x1d0], R18 ;  /* 0x0001d01210008986 */ /* 0x0001d8000c101120 */
[----:B0-----:R-:W4:Y:S01]  /*c24b0*/  @!P4 LDC.64 R16, c[0x0][0x5c0] ;  /* 0x00017000ff10cb82 */ /* 0x001f220000000a00 */
[----:B------:R-:W-:-:S04]  /*c24c0*/  LOP3.LUT R2, R2, 0xfffffffb, RZ, 0xc0, !PT ;  /* 0xfffffffb02027812 */ /* 0x000fc800078ec0ff */
[----:B------:R-:W-:Y:S02]  /*c24d0*/  @P6 LOP3.LUT R2, R2, 0x4, RZ, 0xfc, !PT ;  /* 0x0000000402026812 */ /* 0x000fe400078efcff */
[----:B----4-:R-:W-:-:S05]  /*c24e0*/  @!P4 IADD3 R16, P1, R74, R16, RZ ;  /* 0x000000104a10c210 */ /* 0x010fca0007f3e0ff */
[----:B------:R-:W-:Y:S01]  /*c24f0*/  @!P4 IMAD.X R17, R69, 0x1, R17, P1 ;  /* 0x000000014511c824 */ /* 0x000fe200008e0611 */
[----:B------:R-:W-:Y:S01]  /*c2500*/  LOP3.LUT P1, RZ, R3, 0x100, RZ, 0xc0, !PT ;  /* 0x0000010003ff7812 */ /* 0x000fe2000782c0ff */
[----:B------:R-:W4:Y:S01]  /*c2510*/  LDL.LU R69, [R1+0x460] ;  /* 0x0004600001457983 */ /* 0x000f220000300800 */
[----:B------:R-:W-:-:S03]  /*c2520*/  FMUL R18, R70, UR27 ;  /* 0x0000001b46127c20 */ /* 0x000fc60008400000 */
[----:B------:R-:W4:Y:S02]  /*c2530*/  LDL.LU R77, [R1+0x1848] ;  /* 0x00184800014d7983 */ /* 0x000f240000300800 */
[----:B------:R-:W-:Y:S02]  /*c2540*/  F2FP.SATFINITE.E4M3.F32.PACK_AB_MERGE_C R18, RZ, R18, RZ ;  /* 0x00000012ff12723e */ /* 0x000fe400048070ff */
[----:B------:R-:W-:Y:S01]  /*c2550*/  LOP3.LUT P4, RZ, R2, 0x8, RZ, 0xc0, !PT ;  /* 0x0000000802ff7812 */ /* 0x000fe2000788c0ff */
[----:B------:R-:W4:Y:S04]  /*c2560*/  LDL.LU R70, [R1+0x184c] ;  /* 0x00184c0001467983 */ /* 0x000f280000300800 */
[----:B------:R2:W-:Y:S01]  /*c2570*/  @!P1 STG.E.U8 desc[UR32][R16.64+0x1d1], R18 ;  /* 0x0001d11210009986 */ /* 0x0005e2000c101120 */
[----:B------:R-:W-:-:S02]  /*c2580*/  LOP3.LUT P2, RZ, R6, 0x100, RZ, 0xc0, !PT ;  /* 0x0000010006ff7812 */ /* 0x000fc4000784c0ff */
[----:B------:R-:W-:Y:S01]  /*c2590*/  LOP3.LUT P5, RZ, R3, 0x80, RZ, 0xc0, !PT ;  /* 0x0000008003ff7812 */ /* 0x000fe200078ac0ff */
[----:B--2---:R-:W-:-:S05]  /*c25a0*/  FMUL R16, R71, UR27 ;  /* 0x0000001b47107c20 */ /* 0x004fca0008400000 */
[----:B------:R-:W-:-:S05]  /*c25b0*/  F2FP.SATFINITE.E4M3.F32.PACK_AB_MERGE_C R16, RZ, R16, RZ ;  /* 0x00000010ff10723e */ /* 0x000fca00048070ff */
[----:B------:R0:W-:Y:S04]  /*c25c0*/  @!P4 STG.E.U8 desc[UR32][R72.64+0x1d8], R16 ;  /* 0x0001d8104800c986 */ /* 0x0001e8000c101120 */
[----:B0-----:R-:W2:Y:S04]  /*c25d0*/  LDL.LU.64 R72, [R1+0x68] ;  /* 0x0000680001487983 */ /* 0x001ea80000300a00 */
[----:B------:R-:W2:Y:S01]  /*c25e0*/  LDL.LU R71, [R1+0x1850] ;  /* 0x0018500001477983 */ /* 0x000ea20000300800 */
[----:B------:R-:W-:-:S03]  /*c25f0*/  FMUL R16, R75, UR27 ;  /* 0x0000001b4b107c20 */ /* 0x000fc60008400000 */
[----:B------:R-:W2:Y:S02]  /*c2600*/  LDL.LU.64 R74, [R1+0x70] ;  /* 0x00007000014a7983 */ /* 0x000ea40000300a00 */
[----:B------:R-:W-:-:S05]  /*c2610*/  F2FP.SATFINITE.E4M3.F32.PACK_AB_MERGE_C R16, RZ, R16, RZ ;  /* 0x00000010ff10723e */ /* 0x000fca00048070ff */
[----:B------:R0:W-:Y:S02]  /*c2620*/  @!P2 STG.E.U8 desc[UR32][R82.64+0x1d9], R16 ;  /* 0x0001d9105200a986 */ /* 0x0001e4000c101120 */
[----:B0-----:R-:W3:Y:S02]  /*c2630*/  @!P5 LDC.64 R16, c[0x0][0x5c0] ;  /* 0x00017000ff10db82 */ /* 0x001ee40000000a00 */
[----:B---3--:R-:W-:Y:S02]  /*c2640*/  @!P5 IADD3 R16, P1, R65, R16, RZ ;  /* 0x000000104110d210 */ /* 0x008fe40007f3e0ff */
[----:B------:R-:W3:Y:S01]  /*c2650*/  LDL.LU R65, [R1+0x464] ;  /* 0x0004640001417983 */ /* 0x000ee20000300800 */
[----:B------:R-:W-:Y:S01]  /*c2660*/  LOP3.LUT P6, RZ, R3, 0x40, RZ, 0xc0, !PT ;  /* 0x0000004003ff7812 */ /* 0x000fe200078cc0ff */
[----:B------:R-:W-:Y:S01]  /*c2670*/  FMUL R18, R68, UR27 ;  /* 0x0000001b44127c20 */ /* 0x000fe20008400000 */
[----:B------:R-:W-:Y:S01]  /*c2680*/  @!P5 IMAD.X R17, R79, 0x1, R17, P1 ;  /* 0x000000014f11d824 */ /* 0x000fe200008e0611 */
[----:B------:R-:W3:Y:S04]  /*c2690*/  LDL.LU R78, [R1+0x468] ;  /* 0x00046800014e7983 */ /* 0x000ee80000300800 */
[----:B------:R-:W3:Y:S01]  /*c26a0*/  LDL.LU R79, [R1+0x1854] ;  /* 0x00185400014f7983 */ /* 0x000ee20000300800 */
[----:B------:R-:W-:-:S03]  /*c26b0*/  F2FP.SATFINITE.E4M3.F32.PACK_AB_MERGE_C R18, RZ, R18, RZ ;  /* 0x00000012ff12723e */ /* 0x000fc600048070ff */
[----:B------:R-:W3:Y:S04]  /*c26c0*/  LDL.LU R68, [R1+0x46c] ;  /* 0x00046c0001447983 */ /* 0x000ee80000300800 */
[----:B------:R0:W-:Y:S02]  /*c26d0*/  @!P5 STG.E.U8 desc[UR32][R16.64+0x1d8], R18 ;  /* 0x0001d8121000d986 */ /* 0x0001e4000c101120 */
[----:B0-----:R-:W0:Y:S01]  /*c26e0*/  @!P6 LDC.64 R16, c[0x0][0x5c0] ;  /* 0x00017000ff10eb82 */ /* 0x001e220000000a00 */
[----:B----4-:R-:W-:-:S05]  /*c26f0*/  FMUL R18, R77, UR27 ;  /* 0x0000001b4d127c20 */ /* 0x010fca0008400000 */
[----:B------:R-:W-:Y:S02]  /*c2700*/  F2FP.SATFINITE.E4M3.F32.PACK_AB_MERGE_C R18, RZ, R18, RZ ;  /* 0x00000012ff12723e */ /* 0x000fe400048070ff */
[----:B0-----:R-:W-:-:S05]  /*c2710*/  @!P6 IADD3 R16, P1, R76, R16, RZ ;  /* 0x000000104c10e210 */ /* 0x001fca0007f3e0ff */
[----:B------:R-:W-:Y:S01]  /*c2720*/  @!P6 IMAD.X R17, R69, 0x1, R17, P1 ;  /* 0x000000014511e824 */ /* 0x000fe200008e0611 */
[----:B------:R-:W-:Y:S01]  /*c2730*/  LOP3.LUT P1, RZ, R3, 0x40, RZ, 0xc0, !PT ;  /* 0x0000004003ff7812 */ /* 0x000fe2000782c0ff */
[----:B------:R-:W4:Y:S01]  /*c2740*/  LDL.LU R69, [R1+0x1858] ;  /* 0x0018580001457983 */ /* 0x000f220000300800 */
[----:B------:R-:W-:-:S11]  /*c2750*/  LOP3.LUT P6, RZ, R2, 0x4, RZ, 0xc0, !PT ;  /* 0x0000000402ff7812 */ /* 0x000fd600078cc0ff */
[----:B------:R0:W-:Y:S02]  /*c2760*/  @!P1 STG.E.U8 desc[UR32][R16.64+0x1d9], R18 ;  /* 0x0001d91210009986 */ /* 0x0001e4000c101120 */
[----:B0-----:R-:W-:Y:S02]  /*c2770*/  FMUL R16, R70, UR27 ;  /* 0x0000001b46107c20 */ /* 0x001fe40008400000 */
[----:B------:R-:W4:Y:S03]  /*c2780*/  LDL.LU R70, [R1+0x185c] ;  /* 0x00185c0001467983 */ /* 0x000f260000300800 */
[----:B------:R-:W-:Y:S02]  /*c2790*/  F2FP.SATFINITE.E4M3.F32.PACK_AB_MERGE_C R16, RZ, R16, RZ ;  /* 0x00000010ff10723e */ /* 0x000fe400048070ff */
[----:B------:R-:W-:Y:S02]  /*c27a0*/  LOP3.LUT P0, RZ, R6, 0x40, RZ, 0xc0, !PT ;  /* 0x0000004006ff7812 */ /* 0x000fe4000780c0ff */
[----:B------:R-:W-:Y:S01]  /*c27b0*/  LOP3.LUT P3, RZ, R3, 0x20, RZ, 0xc0, !PT ;  /* 0x0000002003ff7812 */ /* 0x000fe2000786c0ff */
[----:B--2---:R0:W-:Y:S02]  /*c27c0*/  @!P6 STG.E.U8 desc[UR32][R72.64+0x1e0], R16 ;  /* 0x0001e0104800e986 */ /* 0x0041e4000c101120 */
[----:B0-----:R-:W-:-:S02]  /*c27d0*/  FMUL R16, R71, UR27 ;  /* 0x0000001b47107c20 */ /* 0x001fc40008400000 */
        /* <DEDUP_REMOVED lines=8> */
[----:B------:R-:W-:Y:S01]  /*c2860*/  LOP3.LUT P4, RZ, R3, 0x10, RZ, 0xc0, !PT ;  /* 0x0000001003ff7812 */ /* 0x000fe2000788c0ff */
[----:B------:R-:W-:Y:S01]  /*c2870*/  FMUL R18, R79, UR27 ;  /* 0x0000001b4f127c20 */ /* 0x000fe20008400000 */
[----:B------:R-:W-:Y:S01]  /*c2880*/  @!P3 IMAD.X R17, R78, 0x1, R17, P1 ;  /* 0x000000014e11b824 */ /* 0x000fe200008e0611 */
[----:B------:R-:W3:Y:S03]  /*c2890*/  LDL.LU R83, [R1+0x478] ;  /* 0x0004780001537983 */ /* 0x000ee60000300800 */
[----:B------:R-:W-:Y:S01]  /*c28a0*/  F2FP.SATFINITE.E4M3.F32.PACK_AB_MERGE_C R18, RZ, R18, RZ ;  /* 0x00000012ff12723e */ /* 0x000fe200048070ff */
[----:B------:R-:W3:Y:S04]  /*c28b0*/  LDL.LU R76, [R1+0x1864] ;  /* 0x00186400014c7983 */ /* 0x000ee80000300800 */
[----:B------:R0:W-:Y:S02]  /*c28c0*/  @!P3 STG.E.U8 desc[UR32][R16.64+0x1e0], R18 ;  /* 0x0001e0121000b986 */ /* 0x0001e4000c101120 */
[----:B0-----:R-:W0:Y:S02]  /*c28d0*/  @!P4 LDC.64 R16, c[0x0][0x5c0] ;  /* 0x00017000ff10cb82 */ /* 0x001e240000000a00 */
[----:B0-----:R-:W-:-:S05]  /*c28e0*/  @!P4 IADD3 R16, P1, R68, R16, RZ ;  /* 0x000000104410c210 */ /* 0x001fca0007f3e0ff */
[----:B------:R-:W-:Y:S02]  /*c28f0*/  @!P4 IMAD.X R17, R11, 0x1, R17, P1 ;  /* 0x000000010b11c824 */ /* 0x000fe400008e0611 */
[----:B------:R-:W3:Y:S01]  /*c2900*/  LDL.LU R11, [R1+0x1cc8] ;  /* 0x001cc800010b7983 */ /* 0x000ee20000300800 */
[----:B----4-:R-:W-:-:S03]  /*c2910*/  FMUL R18, R69, UR27 ;  /* 0x0000001b45127c20 */ /* 0x010fc60008400000 */
[----:B------:R-:W4:Y:S04]  /*c2920*/  LDL.LU R77, [R1+0x47c] ;  /* 0x00047c00014d7983 */ /* 0x000f280000300800 */
[----:B------:R-:W4:Y:S04]  /*c2930*/  LDL.LU R68, [R1+0x480] ;  /* 0x0004800001447983 */ /* 0x000f280000300800 */
[----:B------:R-:W4:Y:S01]  /*c2940*/  LDL.LU R69, [R1+0x1868] ;  /* 0x0018680001457983 */ /* 0x000f220000300800 */
[----:B------:R-:W-:Y:S02]  /*c2950*/  F2FP.SATFINITE.E4M3.F32.PACK_AB_MERGE_C R18, RZ, R18, RZ ;  /* 0x00000012ff12723e */ /* 0x000fe400048070ff */
[----:B------:R-:W-:-:S03]  /*c2960*/  LOP3.LUT P1, RZ, R6, 0x20, RZ, 0xc0, !PT ;  /* 0x0000002006ff7812 */ /* 0x000fc6000782c0ff */
[----:B------:R0:W-:Y:S02]  /*c2970*/  @!P4 STG.E.U8 desc[UR32][R16.64+0x1e1], R18 ;  /* 0x0001e1121000c986 */ /* 0x0001e4000c101120 */
[----:B0-----:R-:W-:Y:S02]  /*c2980*/  FMUL R16, R70, UR27 ;  /* 0x0000001b46107c20 */ /* 0x001fe40008400000 */
[----:B------:R-:W4:Y:S03]  /*c2990*/  LDL.LU R70, [R1+0x186c] ;  /* 0x00186c0001467983 */ /* 0x000f260000300800 */
[----:B------:R-:W-:Y:S01]  /*c29a0*/  F2FP.SATFINITE.E4M3.F32.PACK_AB_MERGE_C R16, RZ, R16, RZ ;  /* 0x00000010ff10723e */ /* 0x000fe200048070ff */
[----:B------:R-:W4:Y:S01]  /*c29b0*/  LDL.LU.64 R78, [R1+0x88] ;  /* 0x00008800014e7983 */ /* 0x000f220000300a00 */
[----:B------:R-:W-:Y:S02]  /*c29c0*/  LOP3.LUT P2, RZ, R6, 0x8, RZ, 0xc0, !PT ;  /* 0x0000000806ff7812 */ /* 0x000fe4000784c0ff */
[----:B------:R-:W-:Y:S01]  /*c29d0*/  LOP3.LUT P5, RZ, R3, 0x8, RZ, 0xc0, !PT ;  /* 0x0000000803ff7812 */ /* 0x000fe200078ac0ff */
[----:B--2---:R0:W-:Y:S02]  /*c29e0*/  @!P1 STG.E.U8 desc[UR32][R72.64+0x1e8], R16 ;  /* 0x0001e81048009986 */ /* 0x0041e4000c101120 */
[----:B0-----:R-:W-:-:S02]  /*c29f0*/  FMUL R16, R71, UR27 ;  /* 0x0000001b47107c20 */ /* 0x001fc40008400000 */
[----:B------:R-:W2:Y:S04]  /*c2a00*/  LDL.LU R71, [R1+0x1870] ;  /* 0x0018700001477983 */ /* 0x000ea80000300800 */
[----:B------:R-:W2:Y:S01]  /*c2a10*/  LDL.LU.64 R72, [R1+0x90] ;  /* 0x0000900001487983 */ /* 0x000ea20000300a00 */
[----:B------:R-:W-:-:S05]  /*c2a20*/  F2FP.SATFINITE.E4M3.F32.PACK_AB_MERGE_C R16, RZ, R16, RZ ;  /* 0x00000010ff10723e */ /* 0x000fca00048070ff */
[----:B------:R0:W-:Y:S04]  /*c2a30*/  @!P2 STG.E.U8 desc[UR32][R74.64+0x1e9], R16 ;  /* 0x0001e9104a00a986 */ /* 0x0001e8000c101120 */
[----:B0-----:R-:W2:Y:S01]  /*c2a40*/  LDL.LU R74, [R1+0x484] ;  /* 0x00048400014a7983 */ /* 0x001ea20000300800 */
[----:B------:R-:W3:Y:S03]  /*c2a50*/  @!P5 LDC.64 R16, c[0x0][0x5c0] ;  /* 0x00017000ff10db82 */ /* 0x000ee60000000a00 */
        /* <DEDUP_REMOVED lines=8> */
[----:B0-----:R-:W4:Y:S01]  /*c2ae0*/  @!P0 LDC.64 R16, c[0x0][0x5c0] ;  /* 0x00017000ff108b82 */ /* 0x001f220000000a00 */
[C---:B------:R-:W-:Y:S02]  /*c2af0*/  LOP3.LUT P6, RZ, R6.reuse, 0x4, RZ, 0xc0, !PT ;  /* 0x0000000406ff7812 */ /* 0x040fe400078cc0ff */
[----:B------:R-:W-:Y:S02]  /*c2b00*/  LOP3.LUT P3, RZ, R6, 0x1, RZ, 0xc0, !PT ;  /* 0x0000000106ff7812 */ /* 0x000fe4000786c0ff */
[----:B----4-:R-:W-:-:S05]  /*c2b10*/  @!P0 IADD3 R16, P1, R77, R16, RZ ;  /* 0x000000104d108210 */ /* 0x010fca0007f3e0ff */
[----:B------:R-:W-:Y:S02]  /*c2b20*/  @!P0 IMAD.X R17, R68, 0x1, R17, P1 ;  /* 0x0000000144118824 */ /* 0x000fe400008e0611 */
[----:B------:R-:W4:Y:S01]  /*c2b30*/  LDL.LU R68, [R1+0x48c] ;  /* 0x00048c0001447983 */ /* 0x000f220000300800 */
[----:B------:R-:W-:-:S03]  /*c2b40*/  FMUL R18, R69, UR27 ;  /* 0x0000001b45127c20 */ /* 0x000fc60008400000 */
[----:B------:R-:W4:Y:S02]  /*c2b50*/  LDL.LU R69, [R1+0x490] ;  /* 0x0004900001457983 */ /* 0x000f240000300800 */
[----:B------:R-:W-:-:S05]  /*c2b60*/  F2FP.SATFINITE.E4M3.F32.PACK_AB_MERGE_C R18, RZ, R18, RZ ;  /* 0x00000012ff12723e */ /* 0x000fca00048070ff */
[----:B------:R0:W-:Y:S02]  /*c2b70*/  @!P0 STG.E.U8 desc[UR32][R16.64+0x1e9], R18 ;  /* 0x0001e91210008986 */ /* 0x0001e4000c101120 */
[----:B0-----:R-:W-:Y:S02]  /*c2b80*/  FMUL R16, R70, UR27 ;  /* 0x0000001b46107c20 */ /* 0x001fe40008400000 */
[----:B------:R-:W4:Y:S03]  /*c2b90*/  LDL.LU R70, [R1+0x1878] ;  /* 0x0018780001467983 */ /* 0x000f260000300800 */
[----:B------:R-:W-:-:S05]  /*c2ba0*/  F2FP.SATFINITE.E4M3.F32.PACK_AB_MERGE_C R16, RZ, R16, RZ ;  /* 0x00000010ff10723e */ /* 0x000fca00048070ff */
[----:B------:R2:W-:Y:S01]  /*c2bb0*/  @!P6 STG.E.U8 desc[UR32][R78.64+0x1f0], R16 ;  /* 0x0001f0104e00e986 */ /* 0x0005e2000c101120 */
[----:B------:R-:W-:Y:S01]  /*c2bc0*/  LOP3.LUT P4, RZ, R3, 0x2, RZ, 0xc0, !PT ;  /* 0x0000000203ff7812 */ /* 0x000fe2000788c0ff */
[----:B--2---:R-:W-:Y:S02]  /*c2bd0*/  FMUL R16, R71, UR27 ;  /* 0x0000001b47107c20 */ /* 0x004fe40008400000 */
[----:B------:R-:W2:Y:S03]  /*c2be0*/  LDL.LU R71, [R1+0x187c] ;  /* 0x00187c0001477983 */ /* 0x000ea60000300800 */
[----:B------:R-:W-:-:S05]  /*c2bf0*/  F2FP.SATFINITE.E4M3.F32.PACK_AB_MERGE_C R16, RZ, R16, RZ ;  /* 0x00000010ff10723e */ /* 0x000fca00048070ff */
[----:B------:R0:W-:Y:S04]  /*c2c00*/  @!P3 STG.E.U8 desc[UR32][R72.64+0x1f1], R16 ;  /* 0x0001f1104800b986 */ /* 0x0001e8000c101120 */
[----:B0-----:R-:W2:Y:S01]  /*c2c10*/  LDL.LU.64 R72, [R1+0x98] ;  /* 0x0000980001487983 */ /* 0x001ea20000300a00 */
[----:B------:R-:W0:Y:S03]  /*c2c20*/  @!P4 LDC.64 R16, c[0x0][0x5c0] ;  /* 0x00017000ff10cb82 */ /* 0x000e260000000a00 */
[----:B------:R-:W2:Y:S01]  /*c2c30*/  LDL.LU R77, [R1+0x1880] ;  /* 0x00188000014d7983 */ /* 0x000ea20000300800 */
[----:B0-----:R-:W-:-:S05]  /*c2c40*/  @!P4 IADD3 R16, P1, R74, R16, RZ ;  /* 0x000000104a10c210 */ /* 0x001fca0007f3e0ff */
[----:B------:R-:W-:Y:S02]  /*c2c50*/  @!P4 IMAD.X R17, R75, 0x1, R17, P1 ;  /* 0x000000014b11c824 */ /* 0x000fe400008e0611 */
[----:B------:R-:W2:Y:S04]  /*c2c60*/  LDL.LU.64 R74, [R1+0xa0] ;  /* 0x0000a000014a7983 */ /* 0x000ea80000300a00 */
[----:B------:R-:W2:Y:S01]  /*c2c70*/  LDL.LU R78, [R1+0x494] ;  /* 0x00049400014e7983 */ /* 0x000ea20000300800 */
[----:B---3--:R-:W-:-:S03]  /*c2c80*/  FMUL R18, R65, UR27 ;  /* 0x0000001b41127c20 */ /* 0x008fc60008400000 */
[----:B------:R-:W3:Y:S01]  /*c2c90*/  LDL.LU R65, [R1+0x498] ;  /* 0x0004980001417983 */ /* 0x000ee20000300800 */
[----:B------:R-:W-:Y:S02]  /*c2ca0*/  LOP3.LUT P5, RZ, R11, 0x80000000, RZ, 0xc0, !PT ;  /* 0x800000000bff7812 */ /* 0x000fe400078ac0ff */
[----:B------:R-:W-:Y:S01]  /*c2cb0*/  LOP3.LUT R2, R2, 0xfffffffd, RZ, 0xc0, !PT ;  /* 0xfffffffd02027812 */ /* 0x000fe200078ec0ff */
[----:B------:R-:W3:Y:S01]  /*c2cc0*/  LDL.LU R79, [R1+0x1884] ;  /* 0x00188400014f7983 */ /* 0x000ee20000300800 */
[----:B------:R-:W-:-:S09]  /*c2cd0*/  F2FP.SATFINITE.E4M3.F32.PACK_AB_MERGE_C R18, RZ, R18, RZ ;  /* 0x00000012ff12723e */ /* 0x000fd200048070ff */
[----:B------:R-:W-:Y:S02]  /*c2ce0*/  @P5 LOP3.LUT R2, R2, 0x2, RZ, 0xfc, !PT ;  /* 0x0000000202025812 */ /* 0x000fe400078efcff */
[----:B------:R-:W-:Y:S01]  /*c2cf0*/  LOP3.LUT P5, RZ, R3, 0x1, RZ, 0xc0, !PT ;  /* 0x0000000103ff7812 */ /* 0x000fe200078ac0ff */
[----:B------:R0:W-:-:S12]  /*c2d00*/  @!P4 STG.E.U8 desc[UR32][R16.64+0x1f0], R18 ;  /* 0x0001f0121000c986 */ /* 0x0001d8000c101120 */
[----:B0-----:R-:W4:Y:S01]  /*c2d10*/  @!P5 LDC.64 R16, c[0x0][0x5c0] ;  /* 0x00017000ff10db82 */ /* 0x001f220000000a00 */
[----:B------:R-:W-:Y:S02]  /*c2d20*/  LOP3.LUT P6, RZ, R11, 0x20000000, RZ, 0xc0, !PT ;  /* 0x200000000bff7812 */ /* 0x000fe400078cc0ff */
[----:B------:R-:W-:Y:S02]  /*c2d30*/  LOP3.LUT R2, R2, 0xfffffffe, RZ, 0xc0, !PT ;  /* 0xfffffffe02027812 */ /* 0x000fe400078ec0ff */
[----:B----4-:R-:W-:Y:S02]  /*c2d40*/  @!P5 IADD3 R16, P1, R68, R16, RZ ;  /* 0x000000104410d210 */ /* 0x010fe40007f3e0ff */
[----:B------:R-:W4:Y:S03]  /*c2d50*/  LDL.LU R68, [R1+0x49c] ;  /* 0x00049c0001447983 */ /* 0x000f260000300800 */
[----:B------:R-:W-:Y:S01]  /*c2d60*/  @!P5 IMAD.X R17, R69, 0x1, R17, P1 ;  /* 0x000000014511d824 */ /* 0x000fe200008e0611 */
[----:B------:R-:W-:Y:S01]  /*c2d70*/  LOP3.LUT P1, RZ, R3, 0x1, RZ, 0xc0, !PT ;  /* 0x0000000103ff7812 */ /* 0x000fe2000782c0ff */
[----:B------:R-:W4:Y:S02]  /*c2d80*/  LDL.LU R69, [R1+0x4a0] ;  /* 0x0004a00001457983 */ /* 0x000f240000300800 */
[----:B------:R-:W-:-:S02]  /*c2d90*/  @P6 LOP3.LUT R2, R2, 0x1, RZ, 0xfc, !PT ;  /* 0x0000000102026812 */ /* 0x000fc400078efcff */
[----:B------:R-:W4:Y:S01]  /*c2da0*/  LDL.LU R76, [R1+0x1888] ;  /* 0x00188800014c7983 */ /* 0x000f220000300800 */
[----:B------:R-:W-:Y:S01]  /*c2db0*/  FMUL R18, R70, UR27 ;  /* 0x0000001b46127c20 */ /* 0x000fe20008400000 */
[----:B------:R-:W-:Y:S02]  /*c2dc0*/  LOP3.LUT P5, RZ, R2, 0x2, RZ, 0xc0, !PT ;  /* 0x0000000202ff7812 */ /* 0x000fe400078ac0ff */
[----:B------:R-:W4:Y:S02]  /*c2dd0*/  LDL.LU R70, [R1+0x188c] ;  /* 0x00188c0001467983 */ /* 0x000f240000300800 */
[----:B------:R-:W-:-:S05]  /*c2de0*/  F2FP.SATFINITE.E4M3.F32.PACK_AB_MERGE_C R18, RZ, R18, RZ ;  /* 0x00000012ff12723e */ /* 0x000fca00048070ff */
[----:B------:R2:W-:Y:S01]  /*c2df0*/  @!P1 STG.E.U8 desc[UR32][R16.64+0x1f1], R18 ;  /* 0x0001f11210009986 */ /* 0x0005e2000c101120 */
[----:B------:R-:W-:Y:S02]  /*c2e00*/  LOP3.LUT P2, RZ, R11, 0x40000000, RZ, 0xc0, !PT ;  /* 0x400000000bff7812 */ /* 0x000fe4000784c0ff */
[----:B------:R-:W-:Y:S01]  /*c2e10*/  LOP3.LUT P0, RZ, R5, 0x80000000, RZ, 0xc0, !PT ;  /* 0x8000000005ff7812 */ /* 0x000fe2000780c0ff */
[----:B--2---:R-:W-:-:S05]  /*c2e20*/  FMUL R16, R71, UR27 ;  /* 0x0000001b47107c20 */ /* 0x004fca0008400000 */
[----:B------:R-:W-:-:S05]  /*c2e30*/  F2FP.SATFINITE.E4M3.F32.PACK_AB_MERGE_C R16, RZ, R16, RZ ;  /* 0x00000010ff10723e */ /* 0x000fca00048070ff */
[----:B------:R0:W-:Y:S04]  /*c2e40*/  @!P5 STG.E.U8 desc[UR32][R72.64+0x1f8], R16 ;  /* 0x0001f8104800d986 */ /* 0x0001e8000c101120 */
[----:B0-----:R-:W2:Y:S04]  /*c2e50*/  LDL.LU.64 R72, [R1+0xa8] ;  /* 0x0000a80001487983 */ /* 0x001ea80000300a00 */
[----:B------:R-:W2:Y:S01]  /*c2e60*/  LDL.LU R71, [R1+0x1890] ;  /* 0x0018900001477983 */ /* 0x000ea20000300800 */
[----:B------:R-:W-:-:S05]  /*c2e70*/  FMUL R16, R77, UR27 ;  /* 0x0000001b4d107c20 */ /* 0x000fca0008400000 */
[----:B------:R-:W-:-:S05]  /*c2e80*/  F2FP.SATFINITE.E4M3.F32.PACK_AB_MERGE_C R16, RZ, R16, RZ ;  /* 0x00000010ff10723e */ /* 0x000fca00048070ff */
[----:B------:R0:W-:Y:S04]  /*c2e90*/  @!P2 STG.E.U8 desc[UR32][R74.64+0x1f9], R16 ;  /* 0x0001f9104a00a986 */ /* 0x0001e8000c101120 */
[----:B0-----:R-:W2:Y:S01]  /*c2ea0*/  LDL.LU.64 R74, [R1+0xb0] ;  /* 0x0000b000014a7983 */ /* 0x001ea20000300a00 */
[----:B------:R-:W0:Y:S02]  /*c2eb0*/  @!P0 LDC.64 R16, c[0x0][0x5c0] ;  /* 0x00017000ff108b82 */ /* 0x000e240000000a00 */
[----:B0-----:R-:W-:-:S05]  /*c2ec0*/  @!P0 IADD3 R16, P1, R78, R16, RZ ;  /* 0x000000104e108210 */ /* 0x001fca0007f3e0ff */
[----:B---3--:R-:W-:Y:S02]  /*c2ed0*/  @!P0 IMAD.X R17, R65, 0x1, R17, P1 ;  /* 0x0000000141118824 */ /* 0x008fe400008e0611 */
        /* <DEDUP_REMOVED lines=8> */
[----:B0-----:R-:W0:Y:S01]  /*c2f60*/  @!P6 LDC.64 R16, c[0x0][0x5c0] ;  /* 0x00017000ff10eb82 */ /* 0x001e220000000a00 */
[----:B----4-:R-:W-:-:S05]  /*c2f70*/  FMUL R18, R76, UR27 ;  /* 0x0000001b4c127c20 */ /* 0x010fca0008400000 */
[----:B------:R-:W-:Y:S02]  /*c2f80*/  F2FP.SATFINITE.E4M3.F32.PACK_AB_MERGE_C R18, RZ, R18, RZ ;  /* 0x00000012ff12723e */ /* 0x000fe400048070ff */
[----:B0-----:R-:W-:Y:S02]  /*c2f90*/  @!P6 IADD3 R16, P1, R68, R16, RZ ;  /* 0x000000104410e210 */ /* 0x001fe40007f3e0ff */
[----:B------:R-:W4:Y:S03]  /*c2fa0*/  LDL.LU R68, [R1+0x4b0] ;  /* 0x0004b00001447983 */ /* 0x000f260000300800 */
        /* <DEDUP_REMOVED lines=21> */
[----:B------:R-:W-:-:S02]  /*c3100*/  FMUL R18, R78, UR27 ;  /* 0x0000001b4e127c20 */ /* 0x000fc40008400000 */
[----:B------:R-:W3:Y:S01]  /*c3110*/  LDL.LU R83, [R1+0x500] ;  /* 0x0005000001537983 */ /* 0x000ee20000300800 */
[----:B------:R-:W-:-:S03]  /*c3120*/  @!P3 IMAD.X R17, R77, 0x1, R17, P1 ;  /* 0x000000014d11b824 */ /* 0x000fc600008e0611 */
[----:B------:R-:W3:Y:S01]  /*c3130*/  LDL.LU R76, [R1+0x18a4] ;  /* 0x0018a400014c7983 */ /* 0x000ee20000300800 */
[----:B------:R-:W-:-:S03]  /*c3140*/  F2FP.SATFINITE.E4M3.F32.PACK_AB_MERGE_C R18, RZ, R18, RZ ;  /* 0x00000012ff12723e */ /* 0x000fc600048070ff */
[----:B------:R-:W3:Y:S04]  /*c3150*/  LDL.LU R77, [R1+0x57c] ;  /* 0x00057c00014d7983 */ /* 0x000ee80000300800 */
[----:B------:R0:W-:Y:S02]  /*c3160*/  @!P3 STG.E.U8 desc[UR32][R16.64+0x100], R18 ;  /* 0x000100121000b986 */ /* 0x0001e4000c101120 */
[----:B0-----:R-:W0:Y:S02]  /*c3170*/  @!P5 LDC.64 R16, c[0x0][0x5c0] ;  /* 0x00017000ff10db82 */ /* 0x001e240000000a00 */
[----:B0-----:R-:W-:Y:S01]  /*c3180*/  @!P5 IADD3 R16, P1, R79, R16, RZ ;  /* 0x000000104f10d210 */ /* 0x001fe20007f3e0ff */
[----:B----4-:R-:W-:-:S04]  /*c3190*/  FMUL R18, R69, UR27 ;  /* 0x0000001b45127c20 */ /* 0x010fc80008400000 */
[----:B------:R-:W-:Y:S02]  /*c31a0*/  @!P5 IMAD.X R17, R68, 0x1, R17, P1 ;  /* 0x000000014411d824 */ /* 0x000fe400008e0611 */
        /* <DEDUP_REMOVED lines=30> */
[----:B----4-:R-:W-:-:S04]  /*c3390*/  FMUL R18, R69, UR27 ;  /* 0x0000001b45127c20 */ /* 0x010fc80008400000 */
[----:B------:R-:W-:Y:S02]  /*c33a0*/  @!P4 IMAD.X R17, R68, 0x1, R17, P1 ;  /* 0x000000014411c824 */ /* 0x000fe400008e0611 */
[----:B------:R-:W4:Y:S01]  /*c33b0*/  LDL.LU R68, [R1+0x528] ;  /* 0x0005280001447983 */ /* 0x000f220000300800 */
[----:B------:R-:W-:-:S03]  /*c33c0*/  F2FP.SATFINITE.E4M3.F32.PACK_AB_MERGE_C R18, RZ, R18, RZ ;  /* 0x00000012ff12723e */ /* 0x000fc600048070ff */
[----:B------:R-:W4:Y:S04]  /*c33d0*/  LDL.LU R69, [R1+0x550] ;  /* 0x0005500001457983 */ /* 0x000f280000300800 */
[----:B------:R0:W-:Y:S01]  /*c33e0*/  @!P4 STG.E.U8 desc[UR32][R16.64+0x109], R18 ;  /* 0x000109121000c986 */ /* 0x0001e2000c101120 */
[----:B------:R-:W-:Y:S01]  /*c33f0*/  LOP3.LUT P3, RZ, R11, 0x1000000, RZ, 0xc0, !PT ;  /* 0x010000000bff7812 */ /* 0x000fe2000786c0ff */
        /* <DEDUP_REMOVED lines=49> */
[----:B------:R0:W-:Y:S02]  /*c3710*/  @!P2 STG.E.U8 desc[UR32][R74.64+0x119], R16 ;  /* 0x000119104a00a986 */ /* 0x0001e4000c101120 */
[----:B0-----:R-:W0:Y:S02]  /*c3720*/  @!P4 LDC.64 R16, c[0x0][0x5c0] ;  /* 0x00017000ff10cb82 */ /* 0x001e240000000a00 */
[----:B------:R-:W2:Y:S01]  /*c3730*/  LDL.LU.64 R74, [R1+0xf0] ;  /* 0x0000f000014a7983 */ /* 0x000ea20000300a00 */
[----:B0-----:R-:W-:-:S05]  /*c3740*/  @!P4 IADD3 R16, P1, R78, R16, RZ ;  /* 0x000000104e10c210 */ /* 0x001fca0007f3e0ff */
[----:B---3--:R-:W-:Y:S02]  /*c3750*/  @!P4 IMAD.X R17, R65, 0x1, R17, P1 ;  /* 0x000000014111c824 */ /* 0x008fe400008e0611 */
[----:B------:R-:W3:Y:S01]  /*c3760*/  LDL.LU R65, [R1+0x4d0] ;  /* 0x0004d00001417983 */ /* 0x000ee20000300800 */
[----:B------:R-:W-:-:S03]  /*c3770*/  LOP3.LUT P6, RZ, R5, 0x800000, RZ, 0xc0, !PT ;  /* 0x0080000005ff7812 */ /* 0x000fc600078cc0ff */
[----:B------:R-:W3:Y:S04]  /*c3780*/  LDL.LU R77, [R1+0x4f4] ;  /* 0x0004f400014d7983 */ /* 0x000ee80000300800 */
[----:B------:R-:W3:Y:S01]  /*c3790*/  LDL.LU R78, [R1+0x18d4] ;  /* 0x0018d400014e7983 */ /* 0x000ee20000300800 */
[----:B------:R-:W-:-:S03]  /*c37a0*/  FMUL R18, R79, UR27 ;  /* 0x0000001b4f127c20 */ /* 0x000fc60008400000 */
[----:B------:R-:W3:Y:S02]  /*c37b0*/  LDL.LU R79, [R1+0x524] ;  /* 0x00052400014f7983 */ /* 0x000ee40000300800 */
[----:B------:R-:W-:-:S05]  /*c37c0*/  F2FP.SATFINITE.E4M3.F32.PACK_AB_MERGE_C R18, RZ, R18, RZ ;  /* 0x00000012ff12723e */ /* 0x000fca00048070ff */
[----:B------:R0:W-:Y:S02]  /*c37d0*/  @!P4 STG.E.U8 desc[UR32][R16.64+0x118], R18 ;  /* 0x000118121000c986 */ /* 0x0001e4000c101120 */
        /* <DEDUP_REMOVED lines=27> */
[----:B------:R-:W3:Y:S04]  /*c3990*/  LDL.LU R83, [R1+0x5f4] ;  /* 0x0005f40001537983 */ /* 0x000ee80000300800 */
[----:B------:R-:W3:Y:S01]  /*c39a0*/  LDL.LU R76, [R1+0x18e4] ;  /* 0x0018e400014c7983 */ /* 0x000ee20000300800 */
[----:B------:R-:W-:Y:S01]  /*c39b0*/  @!P3 IMAD.X R17, R77, 0x1, R17, P1 ;  /* 0x000000014d11b824 */ /* 0x000fe200008e0611 */
[----:B------:R-:W-:Y:S02]  /*c39c0*/  F2FP.SATFINITE.E4M3.F32.PACK_AB_MERGE_C R18, RZ, R18, RZ ;  /* 0x00000012ff12723e */ /* 0x000fe400048070ff */
[----:B------:R-:W3:Y:S04]  /*c39d0*/  LDL.LU R77, [R1+0x574] ;  /* 0x00057400014d7983 */ /* 0x000ee80000300800 */
[----:B------:R0:W-:Y:S02]  /*c39e0*/  @!P3 STG.E.U8 desc[UR32][R16.64+0x120], R18 ;  /* 0x000120121000b986 */ /* 0x0001e4000c101120 */
[----:B0-----:R-:W0:Y:S02]  /*c39f0*/  @!P0 LDC.64 R16, c[0x0][0x5c0] ;  /* 0x00017000ff108b82 */ /* 0x001e240000000a00 */
[----:B0-----:R-:W-:-:S05]  /*c3a00*/  @!P0 IADD3 R16, P1, R79, R16, RZ ;  /* 0x000000104f108210 */ /* 0x001fca0007f3e0ff */
[----:B----4-:R-:W-:Y:S02]  /*c3a10*/  @!P0 IMAD.X R17, R68, 0x1, R17, P1 ;  /* 0x0000000144118824 */ /* 0x010fe400008e0611 */
[----:B------:R-:W4:Y:S01]  /*c3a20*/  LDL.LU R68, [R1+0x5c0] ;  /* 0x0005c00001447983 */ /* 0x000f220000300800 */
[----:B------:R-:W-:-:S03]  /*c3a30*/  FMUL R18, R69, UR27 ;  /* 0x0000001b45127c20 */ /* 0x000fc60008400000 */
[----:B------:R-:W4:Y:S02]  /*c3a40*/  LDL.LU R69, [R1+0x18e8] ;  /* 0x0018e80001457983 */ /* 0x000f240000300800 */
        /* <DEDUP_REMOVED lines=27> */
[----:B0-----:R-:W-:-:S05]  /*c3c00*/  @!P5 IADD3 R16, P1, R77, R16, RZ ;  /* 0x000000104d10d210 */ /* 0x001fca0007f3e0ff */
[----:B----4-:R-:W-:Y:S02]  /*c3c10*/  @!P5 IMAD.X R17, R68, 0x1, R17, P1 ;  /* 0x000000014411d824 */ /* 0x010fe400008e0611 */
        /* <DEDUP_REMOVED lines=18> */
[----:B------:R-:W0:Y:S02]  /*c3d40*/  @!P0 LDC.64 R16, c[0x0][0x5c0] ;  /* 0x00017000ff108b82 */ /* 0x000e240000000a00 */
[----:B0-----:R-:W-:Y:S02]  /*c3d50*/  @!P0 IADD3 R16, P1, R74, R16, RZ ;  /* 0x000000104a108210 */ /* 0x001fe40007f3e0ff */
[----:B------:R-:W2:Y:S01]  /*c3d60*/  LDL.LU R74, [R1+0x5bc] ;  /* 0x0005bc00014a7983 */ /* 0x000ea20000300800 */
[----:B---3--:R-:W-:-:S03]  /*c3d70*/  FMUL R18, R65, UR27 ;  /* 0x0000001b41127c20 */ /* 0x008fc60008400000 */
[----:B------:R-:W3:Y:S01]  /*c3d80*/  LDL.LU R65, [R1+0x5f0] ;  /* 0x0005f00001417983 */ /* 0x000ee20000300800 */
[----:B------:R-:W-:Y:S02]  /*c3d90*/  LOP3.LUT P4, RZ, R11, 0x8000, RZ, 0xc0, !PT ;  /* 0x000080000bff7812 */ /* 0x000fe4000788c0ff */
[----:B------:R-:W-:Y:S01]  /*c3da0*/  LOP3.LUT R12, R12, 0xdfffffff, RZ, 0xc0, !PT ;  /* 0xdfffffff0c0c7812 */ /* 0x000fe200078ec0ff */
[----:B------:R-:W-:Y:S02]  /*c3db0*/  @!P0 IMAD.X R17, R75, 0x1, R17, P1 ;  /* 0x000000014b118824 */ /* 0x000fe400008e0611 */
[----:B------:R-:W3:Y:S08]  /*c3dc0*/  LDL.LU R75, [R1+0x1904] ;  /* 0x00190400014b7983 */ /* 0x000ef00000300800 */
[----:B------:R-:W-:-:S02]  /*c3dd0*/  @P4 LOP3.LUT R12, R12, 0x20000000, RZ, 0xfc, !PT ;  /* 0x200000000c0c4812 */ /* 0x000fc400078efcff */
[----:B------:R-:W-:Y:S02]  /*c3de0*/  LOP3.LUT P4, RZ, R5, 0x20000, RZ, 0xc0, !PT ;  /* 0x0002000005ff7812 */ /* 0x000fe4000788c0ff */
[----:B------:R-:W-:-:S05]  /*c3df0*/  F2FP.SATFINITE.E4M3.F32.PACK_AB_MERGE_C R18, RZ, R18, RZ ;  /* 0x00000012ff12723e */ /* 0x000fca00048070ff */
[----:B------:R0:W-:Y:S06]  /*c3e00*/  @!P0 STG.E.U8 desc[UR32][R16.64+0x130], R18 ;  /* 0x0001301210008986 */ /* 0x0001ec000c101120 */
[----:B0-----:R-:W4:Y:S01]  /*c3e10*/  @!P4 LDC.64 R16, c[0x0][0x5c0] ;  /* 0x00017000ff10cb82 */ /* 0x001f220000000a00 */
[----:B------:R-:W-:Y:S02]  /*c3e20*/  LOP3.LUT P6, RZ, R11, 0x2000, RZ, 0xc0, !PT ;  /* 0x000020000bff7812 */ /* 0x000fe400078cc0ff */
[----:B------:R-:W-:Y:S02]  /*c3e30*/  LOP3.LUT R12, R12, 0xefffffff, RZ, 0xc0, !PT ;  /* 0xefffffff0c0c7812 */ /* 0x000fe400078ec0ff */
[----:B----4-:R-:W-:-:S02]  /*c3e40*/  @!P4 IADD3 R16, P1, R68, R16, RZ ;  /* 0x000000104410c210 */ /* 0x010fc40007f3e0ff */
[----:B------:R-:W4:Y:S03]  /*c3e50*/  LDL.LU R68, [R1+0x570] ;  /* 0x0005700001447983 */ /* 0x000f260000300800 */
[----:B------:R-:W-:Y:S02]  /*c3e60*/  @!P4 IMAD.X R17, R69, 0x1, R17, P1 ;  /* 0x000000014511c824 */ /* 0x000fe400008e0611 */
[----:B------:R-:W4:Y:S01]  /*c3e70*/  LDL.LU R69, [R1+0x5b8] ;  /* 0x0005b80001457983 */ /* 0x000f220000300800 */
[----:B------:R-:W-:-:S03]  /*c3e80*/  LOP3.LUT P1, RZ, R5, 0x20000, RZ, 0xc0, !PT ;  /* 0x0002000005ff7812 */ /* 0x000fc6000782c0ff */
[----:B------:R-:W4:Y:S01]  /*c3e90*/  LDL.LU R76, [R1+0x1908] ;  /* 0x00190800014c7983 */ /* 0x000f220000300800 */
[----:B------:R-:W-:Y:S01]  /*c3ea0*/  @P6 LOP3.LUT R12, R12, 0x10000000, RZ, 0xfc, !PT ;  /* 0x100000000c0c6812 */ /* 0x000fe200078efcff */
[----:B------:R-:W-:-:S03]  /*c3eb0*/  FMUL R18, R70, UR27 ;  /* 0x0000001b46127c20 */ /* 0x000fc60008400000 */
[----:B------:R-:W-:Y:S01]  /*c3ec0*/  LOP3.LUT P4, RZ, R12, 0x20000000, RZ, 0xc0, !PT ;  /* 0x200000000cff7812 */ /* 0x000fe2000788c0ff */
[----:B------:R-:W4:Y:S01]  /*c3ed0*/  LDL.LU R70, [R1+0x190c] ;  /* 0x00190c0001467983 */ /* 0x000f220000300800 */
[----:B------:R-:W-:-:S05]  /*c3ee0*/  F2FP.SATFINITE.E4M3.F32.PACK_AB_MERGE_C R18, RZ, R18, RZ ;  /* 0x00000012ff12723e */ /* 0x000fca00048070ff */
        /* <DEDUP_REMOVED lines=23> */
[----:B0-----:R-:W4:Y:S02]  /*c4060*/  @!P6 LDC.64 R16, c[0x0][0x5c0] ;  /* 0x00017000ff10eb82 */ /* 0x001f240000000a00 */
[----:B----4-:R-:W-:-:S02]  /*c4070*/  @!P6 IADD3 R16, P1, R68, R16, RZ ;  /* 0x000000104410e210 */ /* 0x010fc40007f3e0ff */
[----:B------:R-:W4:Y:S03]  /*c4080*/  LDL.LU R68, [R1+0x544] ;  /* 0x0005440001447983 */ /* 0x000f260000300800 */
[----:B------:R-:W-:Y:S02]  /*c4090*/  @!P6 IMAD.X R17, R69, 0x1, R17, P1 ;  /* 0x000000014511e824 */ /* 0x000fe400008e0611 */
[----:B------:R-:W4:Y:S01]  /*c40a0*/  LDL.LU R69, [R1+0x1918] ;  /* 0x0019180001457983 */ /* 0x000f220000300800 */
[----:B------:R-:W-:Y:S01]  /*c40b0*/  LOP3.LUT P1, RZ, R5, 0x8000, RZ, 0xc0, !PT ;  /* 0x0000800005ff7812 */ /* 0x000fe2000782c0ff */
[----:B------:R-:W-:-:S05]  /*c40c0*/  FMUL R18, R76, UR27 ;  /* 0x0000001b4c127c20 */ /* 0x000fca0008400000 */
[----:B------:R-:W-:Y:S02]  /*c40d0*/  F2FP.SATFINITE.E4M3.F32.PACK_AB_MERGE_C R18, RZ, R18, RZ ;  /* 0x00000012ff12723e */ /* 0x000fe400048070ff */
[----:B------:R-:W-:-:S05]  /*c40e0*/  LOP3.LUT P6, RZ, R12, 0x10000000, RZ, 0xc0, !PT ;  /* 0x100000000cff7812 */ /* 0x000fca00078cc0ff */
        /* <DEDUP_REMOVED lines=15> */
[----:B------:R-:W3:Y:S04]  /*c41e0*/  LDL.LU R65, [R1+0x5b4] ;  /* 0x0005b40001417983 */ /* 0x000ee80000300800 */
[----:B------:R-:W3:Y:S04]  /*c41f0*/  LDL.LU R83, [R1+0x5ec] ;  /* 0x0005ec0001537983 */ /* 0x000ee80000300800 */
[----:B------:R-:W3:Y:S01]  /*c4200*/  LDL.LU R76, [R1+0x1924] ;  /* 0x00192400014c7983 */ /* 0x000ee20000300800 */
[----:B------:R-:W-:Y:S01]  /*c4210*/  LOP3.LUT P4, RZ, R5, 0x2000, RZ, 0xc0, !PT ;  /* 0x0000200005ff7812 */ /* 0x000fe2000788c0ff */
[----:B------:R-:W-:Y:S01]  /*c4220*/  FMUL R18, R74, UR27 ;  /* 0x0000001b4a127c20 */ /* 0x000fe20008400000 */
[----:B------:R-:W-:-:S02]  /*c4230*/  @!P3 IMAD.X R17, R77, 0x1, R17, P1 ;  /* 0x000000014d11b824 */ /* 0x000fc400008e0611 */
[----:B------:R-:W3:Y:S02]  /*c4240*/  LDL.LU R77, [R1+0x56c] ;  /* 0x00056c00014d7983 */ /* 0x000ee40000300800 */
[----:B------:R-:W-:Y:S02]  /*c4250*/  F2FP.SATFINITE.E4M3.F32.PACK_AB_MERGE_C R18, RZ, R18, RZ ;  /* 0x00000012ff12723e */ /* 0x000fe400048070ff */
[----:B------:R-:W3:Y:S04]  /*c4260*/  LDL.LU R74, [R1+0x5b0] ;  /* 0x0005b000014a7983 */ /* 0x000ee80000300800 */
[----:B------:R0:W-:Y:S02]  /*c4270*/  @!P3 STG.E.U8 desc[UR32][R16.64+0x140], R18 ;  /* 0x000140121000b986 */ /* 0x0001e4000c101120 */
[----:B0-----:R-:W0:Y:S01]  /*c4280*/  @!P4 LDC.64 R16, c[0x0][0x5c0] ;  /* 0x00017000ff10cb82 */ /* 0x001e220000000a00 */
[----:B----4-:R-:W-:-:S02]  /*c4290*/  FMUL R18, R69, UR27 ;  /* 0x0000001b45127c20 */ /* 0x010fc40008400000 */
[----:B------:R-:W4:Y:S01]  /*c42a0*/  LDL.LU R69, [R1+0x1928] ;  /* 0x0019280001457983 */ /* 0x000f220000300800 */
[----:B0-----:R-:W-:Y:S02]  /*c42b0*/  @!P4 IADD3 R16, P1, R75, R16, RZ ;  /* 0x000000104b10c210 */ /* 0x001fe40007f3e0ff */
[----:B------:R-:W-:-:S03]  /*c42c0*/  F2FP.SATFINITE.E4M3.F32.PACK_AB_MERGE_C R18, RZ, R18, RZ ;  /* 0x00000012ff12723e */ /* 0x000fc600048070ff */
[----:B------:R-:W-:Y:S01]  /*c42d0*/  @!P4 IMAD.X R17, R68, 0x1, R17, P1 ;  /* 0x000000014411c824 */ /* 0x000fe200008e0611 */
[----:B------:R-:W-:-:S04]  /*c42e0*/  LOP3.LUT P1, RZ, R11, 0x800, RZ, 0xc0, !PT ;  /* 0x000008000bff7812 */ /* 0x000fc8000782c0ff */
        /* <DEDUP_REMOVED lines=24> */
[----:B----4-:R-:W-:Y:S01]  /*c4470*/  FMUL R18, R69, UR27 ;  /* 0x0000001b45127c20 */ /* 0x010fe20008400000 */
[----:B0-----:R-:W-:-:S05]  /*c4480*/  @!P0 IADD3 R16, P1, R77, R16, RZ ;  /* 0x000000104d108210 */ /* 0x001fca0007f3e0ff */
[----:B------:R-:W-:Y:S02]  /*c4490*/  @!P0 IMAD.X R17, R74, 0x1, R17, P1 ;  /* 0x000000014a118824 */ /* 0x000fe400008e0611 */
[----:B------:R-:W4:Y:S04]  /*c44a0*/  LDL.LU R74, [R1+0x518] ;  /* 0x00051800014a7983 */ /* 0x000f280000300800 */
[----:B------:R-:W4:Y:S01]  /*c44b0*/  LDL.LU R69, [R1+0x540] ;  /* 0x0005400001457983 */ /* 0x000f220000300800 */
[----:B------:R-:W-:Y:S02]  /*c44c0*/  F2FP.SATFINITE.E4M3.F32.PACK_AB_MERGE_C R18, RZ, R18, RZ ;  /* 0x00000012ff12723e */ /* 0x000fe400048070ff */
[----:B------:R-:W-:-:S03]  /*c44d0*/  LOP3.LUT P6, RZ, R11, 0x200, RZ, 0xc0, !PT ;  /* 0x000002000bff7812 */ /* 0x000fc600078cc0ff */
        /* <DEDUP_REMOVED lines=18> */
[----:B------:R-:W-:-:S03]  /*c4600*/  LOP3.LUT P5, RZ, R11, 0x80, RZ, 0xc0, !PT ;  /* 0x000000800bff7812 */ /* 0x000fc600078ac0ff */
[----:B------:R-:W3:Y:S01]  /*c4610*/  LDL.LU R79, [R1+0x5e8] ;  /* 0x0005e800014f7983 */ /* 0x000ee20000300800 */
[----:B------:R-:W-:Y:S01]  /*c4620*/  LOP3.LUT R12, R12, 0xf7ffffff, RZ, 0xc0, !PT ;  /* 0xf7ffffff0c0c7812 */ /* 0x000fe200078ec0ff */
[----:B------:R-:W-:Y:S02]  /*c4630*/  @!P4 IMAD.X R17, R68, 0x1, R17, P1 ;  /* 0x000000014411c824 */ /* 0x000fe400008e0611 */
[----:B------:R-:W3:Y:S01]  /*c4640*/  LDL.LU R68, [R1+0x1944] ;  /* 0x0019440001447983 */ /* 0x000ee20000300800 */
[----:B------:R-:W-:-:S03]  /*c4650*/  F2FP.SATFINITE.E4M3.F32.PACK_AB_MERGE_C R18, RZ, R18, RZ ;  /* 0x00000012ff12723e */ /* 0x000fc600048070ff */
[----:B------:R-:W3:Y:S02]  /*c4660*/  LDL.LU R76, [R1+0x568] ;  /* 0x00056800014c7983 */ /* 0x000ee40000300800 */
[----:B------:R-:W-:Y:S02]  /*c4670*/  @P5 LOP3.LUT R12, R12, 0x8000000, RZ, 0xfc, !PT ;  /* 0x080000000c0c5812 */ /* 0x000fe400078efcff */
[----:B------:R-:W-:Y:S01]  /*c4680*/  LOP3.LUT P5, RZ, R5, 0x200, RZ, 0xc0, !PT ;  /* 0x0000020005ff7812 */ /* 0x000fe200078ac0ff */
[----:B------:R0:W-:-:S12]  /*c4690*/  @!P4 STG.E.U8 desc[UR32][R16.64+0x150], R18 ;  /* 0x000150121000c986 */ /* 0x0001d8000c101120 */
[----:B0-----:R-:W4:Y:S01]  /*c46a0*/  @!P5 LDC.64 R16, c[0x0][0x5c0] ;  /* 0x00017000ff10db82 */ /* 0x001f220000000a00 */
[----:B------:R-:W-:Y:S02]  /*c46b0*/  LOP3.LUT P6, RZ, R11, 0x20, RZ, 0xc0, !PT ;  /* 0x000000200bff7812 */ /* 0x000fe400078cc0ff */
[----:B----4-:R-:W-:-:S05]  /*c46c0*/  @!P5 IADD3 R16, P1, R74, R16, RZ ;  /* 0x000000104a10d210 */ /* 0x010fca0007f3e0ff */
[----:B------:R-:W-:Y:S02]  /*c46d0*/  @!P5 IMAD.X R17, R69, 0x1, R17, P1 ;  /* 0x000000014511d824 */ /* 0x000fe400008e0611 */
[----:B------:R-:W4:Y:S04]  /*c46e0*/  LDL.LU R69, [R1+0x5a8] ;  /* 0x0005a80001457983 */ /* 0x000f280000300800 */
[----:B------:R-:W4:Y:S01]  /*c46f0*/  LDL.LU R77, [R1+0x1948] ;  /* 0x00194800014d7983 */ /* 0x000f220000300800 */
[----:B------:R-:W-:Y:S01]  /*c4700*/  LOP3.LUT P1, RZ, R5, 0x200, RZ, 0xc0, !PT ;  /* 0x0000020005ff7812 */ /* 0x000fe2000782c0ff */
[----:B------:R-:W-:Y:S02]  /*c4710*/  FMUL R18, R70, UR27 ;  /* 0x0000001b46127c20 */ /* 0x000fe40008400000 */
[----:B------:R-:W4:Y:S01]  /*c4720*/  LDL.LU R70, [R1+0x194c] ;  /* 0x00194c0001467983 */ /* 0x000f220000300800 */
[----:B------:R-:W-:-:S02]  /*c4730*/  LOP3.LUT R12, R12, 0xfbffffff, RZ, 0xc0, !PT ;  /* 0xfbffffff0c0c7812 */ /* 0x000fc400078ec0ff */
[----:B------:R-:W-:Y:S02]  /*c4740*/  F2FP.SATFINITE.E4M3.F32.PACK_AB_MERGE_C R18, RZ, R18, RZ ;  /* 0x00000012ff12723e */ /* 0x000fe400048070ff */
[----:B------:R-:W-:-:S04]  /*c4750*/  @P6 LOP3.LUT R12, R12, 0x4000000, RZ, 0xfc, !PT ;  /* 0x040000000c0c6812 */ /* 0x000fc800078efcff */
[----:B------:R-:W-:Y:S01]  /*c4760*/  LOP3.LUT P5, RZ, R12, 0x8000000, RZ, 0xc0, !PT ;  /* 0x080000000cff7812 */ /* 0x000fe200078ac0ff */
        /* <DEDUP_REMOVED lines=14> */
[----:B------:R-:W3:Y:S03]  /*c4850*/  LDL.LU R65, [R1+0x4c0] ;  /* 0x0004c00001417983 */ /* 0x000ee60000300800 */
[----:B------:R-:W-:Y:S01]  /*c4860*/  @!P0 IMAD.X R17, R79, 0x1, R17, P1 ;  /* 0x000000014f118824 */ /* 0x000fe200008e0611 */
[----:B------:R-:W3:Y:S04]  /*c4870*/  LDL.LU R78, [R1+0x4e4] ;  /* 0x0004e400014e7983 */ /* 0x000ee80000300800 */
[----:B------:R-:W3:Y:S01]  /*c4880*/  LDL.LU R79, [R1+0x1954] ;  /* 0x00195400014f7983 */ /* 0x000ee20000300800 */
[----:B------:R-:W-:Y:S01]  /*c4890*/  LOP3.LUT P6, RZ, R5, 0x80, RZ, 0xc0, !PT ;  /* 0x0000008005ff7812 */ /* 0x000fe200078cc0ff */
[----:B------:R-:W-:-:S02]  /*c48a0*/  FMUL R18, R68, UR27 ;  /* 0x0000001b44127c20 */ /* 0x000fc40008400000 */
[----:B------:R-:W3:Y:S03]  /*c48b0*/  LDL.LU R68, [R1+0x514] ;  /* 0x0005140001447983 */ /* 0x000ee60000300800 */
[----:B------:R-:W-:-:S05]  /*c48c0*/  F2FP.SATFINITE.E4M3.F32.PACK_AB_MERGE_C R18, RZ, R18, RZ ;  /* 0x00000012ff12723e */ /* 0x000fca00048070ff */
[----:B------:R0:W-:Y:S02]  /*c48d0*/  @!P0 STG.E.U8 desc[UR32][R16.64+0x158], R18 ;  /* 0x0001581210008986 */ /* 0x0001e4000c101120 */
[----:B0-----:R-:W0:Y:S01]  /*c48e0*/  @!P6 LDC.64 R16, c[0x0][0x5c0] ;  /* 0x00017000ff10eb82 */ /* 0x001e220000000a00 */
[----:B----4-:R-:W-:Y:S01]  /*c48f0*/  FMUL R18, R77, UR27 ;  /* 0x0000001b4d127c20 */ /* 0x010fe20008400000 */
[----:B0-----:R-:W-:-:S05]  /*c4900*/  @!P6 IADD3 R16, P1, R76, R16, RZ ;  /* 0x000000104c10e210 */ /* 0x001fca0007f3e0ff */
[----:B------:R-:W-:Y:S02]  /*c4910*/  @!P6 IMAD.X R17, R69, 0x1, R17, P1 ;  /* 0x000000014511e824 */ /* 0x000fe400008e0611 */
[----:B------:R-:W4:Y:S01]  /*c4920*/  LDL.LU R69, [R1+0x1958] ;  /* 0x0019580001457983 */ /* 0x000f220000300800 */
[----:B------:R-:W-:Y:S02]  /*c4930*/  LOP3.LUT P1, RZ, R5, 0x80, RZ, 0xc0, !PT ;  /* 0x0000008005ff7812 */ /* 0x000fe4000782c0ff */
[----:B------:R-:W-:-:S11]  /*c4940*/  F2FP.SATFINITE.E4M3.F32.PACK_AB_MERGE_C R18, RZ, R18, RZ ;  /* 0x00000012ff12723e */ /* 0x000fd600048070ff */
[----:B------:R0:W-:Y:S01]  /*c4950*/  @!P1 STG.E.U8 desc[UR32][R16.64+0x159], R18 ;  /* 0x0001591210009986 */ /* 0x0001e2000c101120 */
[----:B------:R-:W-:Y:S01]  /*c4960*/  LOP3.LUT P6, RZ, R12, 0x4000000, RZ, 0xc0, !PT ;  /* 0x040000000cff7812 */ /* 0x000fe200078cc0ff */
[----:B0-----:R-:W-:Y:S02]  /*c4970*/  FMUL R16, R70, UR27 ;  /* 0x0000001b46107c20 */ /* 0x001fe40008400000 */
[----:B------:R-:W4:Y:S03]  /*c4980*/  LDL.LU R70, [R1+0x195c] ;  /* 0x00195c0001467983 */ /* 0x000f260000300800 */
[----:B------:R-:W-:Y:S02]  /*c4990*/  F2FP.SATFINITE.E4M3.F32.PACK_AB_MERGE_C R16, RZ, R16, RZ ;  /* 0x00000010ff10723e */ /* 0x000fe400048070ff */
[----:B------:R-:W-:Y:S02]  /*c49a0*/  LOP3.LUT P4, RZ, R11, 0x10, RZ, 0xc0, !PT ;  /* 0x000000100bff7812 */ /* 0x000fe4000788c0ff */
        /* <DEDUP_REMOVED lines=21> */
[----:B------:R-:W3:Y:S04]  /*c4b00*/  LDL.LU R9, [R1+0x1cc4] ;  /* 0x001cc40001097983 */ /* 0x000ee80000300800 */
[----:B------:R-:W3:Y:S04]  /*c4b10*/  LDL.LU R77, [R1+0x564] ;  /* 0x00056400014d7983 */ /* 0x000ee80000300800 */
[----:B------:R-:W3:Y:S01]  /*c4b20*/  LDL.LU R68, [R1+0x5a0] ;  /* 0x0005a00001447983 */ /* 0x000ee20000300800 */
[----:B----4-:R-:W-:-:S03]  /*c4b30*/  FMUL R18, R69, UR27 ;  /* 0x0000001b45127c20 */ /* 0x010fc60008400000 */
[----:B------:R-:W4:Y:S02]  /*c4b40*/  LDL.LU R69, [R1+0x1968] ;  /* 0x0019680001457983 */ /* 0x000f240000300800 */
[----:B------:R-:W-:-:S05]  /*c4b50*/  F2FP.SATFINITE.E4M3.F32.PACK_AB_MERGE_C R18, RZ, R18, RZ ;  /* 0x00000012ff12723e */ /* 0x000fca00048070ff */
[----:B------:R0:W-:Y:S01]  /*c4b60*/  @!P5 STG.E.U8 desc[UR32][R16.64+0x161], R18 ;  /* 0x000161121000d986 */ /* 0x0001e2000c101120 */
[C---:B------:R-:W-:Y:S01]  /*c4b70*/  LOP3.LUT P1, RZ, R11.reuse, 0x8, RZ, 0xc0, !PT ;  /* 0x000000080bff7812 */ /* 0x040fe2000782c0ff */
[----:B0-----:R-:W-:Y:S02]  /*c4b80*/  FMUL R16, R70, UR27 ;  /* 0x0000001b46107c20 */ /* 0x001fe40008400000 */
[----:B------:R-:W4:Y:S03]  /*c4b90*/  LDL.LU R70, [R1+0x196c] ;  /* 0x00196c0001467983 */ /* 0x000f260000300800 */
[----:B------:R-:W-:Y:S01]  /*c4ba0*/  F2FP.SATFINITE.E4M3.F32.PACK_AB_MERGE_C R16, RZ, R16, RZ ;  /* 0x00000010ff10723e */ /* 0x000fe200048070ff */
[----:B------:R-:W4:Y:S01]  /*c4bb0*/  LDL.LU.64 R78, [R1+0x190] ;  /* 0x00019000014e7983 */ /* 0x000f220000300a00 */
[----:B------:R-:W-:Y:S02]  /*c4bc0*/  LOP3.LUT P2, RZ, R11, 0x4, RZ, 0xc0, !PT ;  /* 0x000000040bff7812 */ /* 0x000fe4000784c0ff */
[----:B------:R-:W-:-:S03]  /*c4bd0*/  LOP3.LUT P0, RZ, R5, 0x10, RZ, 0xc0, !PT ;  /* 0x0000001005ff7812 */ /* 0x000fc6000780c0ff */
[----:B--2---:R0:W-:Y:S02]  /*c4be0*/  @!P1 STG.E.U8 desc[UR32][R72.64+0x168], R16 ;  /* 0x0001681048009986 */ /* 0x0041e4000c101120 */
[----:B0-----:R-:W-:Y:S02]  /*c4bf0*/  FMUL R16, R71, UR27 ;  /* 0x0000001b47107c20 */ /* 0x001fe40008400000 */
        /* <DEDUP_REMOVED lines=14> */
[----:B0-----:R-:W0:Y:S02]  /*c4ce0*/  @!P4 LDC.64 R16, c[0x0][0x5c0] ;  /* 0x00017000ff10cb82 */ /* 0x001e240000000a00 */
[----:B0-----:R-:W-:-:S05]  /*c4cf0*/  @!P4 IADD3 R16, P1, R77, R16, RZ ;  /* 0x000000104d10c210 */ /* 0x001fca0007f3e0ff */
[----:B------:R-:W-:Y:S02]  /*c4d00*/  @!P4 IMAD.X R17, R68, 0x1, R17, P1 ;  /* 0x000000014411c824 */ /* 0x000fe400008e0611 */
        /* <DEDUP_REMOVED lines=8> */
[----:B------:R-:W-:Y:S02]  /*c4d90*/  F2FP.SATFINITE.E4M3.F32.PACK_AB_MERGE_C R16, RZ, R16, RZ ;  /* 0x00000010ff10723e */ /* 0x000fe400048070ff */
[----:B------:R-:W-:-:S05]  /*c4da0*/  LOP3.LUT P3, RZ, R11, 0x1, RZ, 0xc0, !PT ;  /* 0x000000010bff7812 */ /* 0x000fca000786c0ff */
        /* <DEDUP_REMOVED lines=22> */
[----:B0-----:R-:W0:Y:S02]  /*c4f10*/  @!P0 LDC.64 R16, c[0x0][0x5c0] ;  /* 0x00017000ff108b82 */ /* 0x001e240000000a00 */
[----:B0-----:R-:W-:Y:S02]  /*c4f20*/  @!P0 IADD3 R16, P1, R68, R16, RZ ;  /* 0x0000001044108210 */ /* 0x001fe40007f3e0ff */
[----:B------:R-:W3:Y:S03]  /*c4f30*/  LDL.LU R68, [R1+0x560] ;  /* 0x0005600001447983 */ /* 0x000ee60000300800 */
[----:B----4-:R-:W-:Y:S02]  /*c4f40*/  @!P0 IMAD.X R17, R69, 0x1, R17, P1 ;  /* 0x0000000145118824 */ /* 0x010fe400008e0611 */
[----:B------:R-:W4:Y:S04]  /*c4f50*/  LDL.LU R69, [R1+0x598] ;  /* 0x0005980001457983 */ /* 0x000f280000300800 */
[----:B------:R-:W4:Y:S01]  /*c4f60*/  LDL.LU R76, [R1+0x1988] ;  /* 0x00198800014c7983 */ /* 0x000f220000300800 */
[----:B------:R-:W-:Y:S01]  /*c4f70*/  LOP3.LUT P6, RZ, R9, 0x20000000, RZ, 0xc0, !PT ;  /* 0x2000000009ff7812 */ /* 0x000fe200078cc0ff */
[----:B------:R-:W-:-:S02]  /*c4f80*/  FMUL R18, R70, UR27 ;  /* 0x0000001b46127c20 */ /* 0x000fc40008400000 */
[----:B------:R-:W4:Y:S01]  /*c4f90*/  LDL.LU R70, [R1+0x198c] ;  /* 0x00198c0001467983 */ /* 0x000f220000300800 */
[----:B------:R-:W-:Y:S02]  /*c4fa0*/  LOP3.LUT P1, RZ, R5, 0x2, RZ, 0xc0, !PT ;  /* 0x0000000205ff7812 */ /* 0x000fe4000782c0ff */
[----:B------:R-:W-:Y:S02]  /*c4fb0*/  LOP3.LUT R12, R12, 0xfeffffff, RZ, 0xc0, !PT ;  /* 0xfeffffff0c0c7812 */ /* 0x000fe400078ec0ff */
[----:B------:R-:W-:-:S05]  /*c4fc0*/  F2FP.SATFINITE.E4M3.F32.PACK_AB_MERGE_C R18, RZ, R18, RZ ;  /* 0x00000012ff12723e */ /* 0x000fca00048070ff */
        /* <DEDUP_REMOVED lines=14> */
[----:B------:R-:W0:Y:S03]  /*c50b0*/  @!P4 LDC.64 R16, c[0x0][0x5c0] ;  /* 0x00017000ff10cb82 */ /* 0x000e260000000a00 */
[----:B------:R-:W2:Y:S01]  /*c50c0*/  LDL.LU R77, [R1+0x4b8] ;  /* 0x0004b800014d7983 */ /* 0x000ea20000300800 */
[----:B0-----:R-:W-:-:S05]  /*c50d0*/  @!P4 IADD3 R16, P1, R78, R16, RZ ;  /* 0x000000104e10c210 */ /* 0x001fca0007f3e0ff */
[----:B---3--:R-:W-:Y:S02]  /*c50e0*/  @!P4 IMAD.X R17, R65, 0x1, R17, P1 ;  /* 0x000000014111c824 */ /* 0x008fe400008e0611 */
[----:B------:R-:W3:Y:S01]  /*c50f0*/  LDL.LU R65, [R1+0x4dc] ;  /* 0x0004dc0001417983 */ /* 0x000ee20000300800 */
[----:B------:R-:W-:-:S03]  /*c5100*/  LOP3.LUT P6, RZ, R0, 0x80000000, RZ, 0xc0, !PT ;  /* 0x8000000000ff7812 */ /* 0x000fc600078cc0ff */
[----:B------:R-:W3:Y:S01]  /*c5110*/  LDL.LU R78, [R1+0x1994] ;  /* 0x00199400014e7983 */ /* 0x000ee20000300800 */
[----:B------:R-:W-:-:S03]  /*c5120*/  FMUL R18, R79, UR27 ;  /* 0x0000001b4f127c20 */ /* 0x000fc60008400000 */
[----:B------:R-:W3:Y:S02]  /*c5130*/  LDL.LU R79, [R1+0x50c] ;  /* 0x00050c00014f7983 */ /* 0x000ee40000300800 */
[----:B------:R-:W-:-:S05]  /*c5140*/  F2FP.SATFINITE.E4M3.F32.PACK_AB_MERGE_C R18, RZ, R18, RZ ;  /* 0x00000012ff12723e */ /* 0x000fca00048070ff */
[----:B------:R0:W-:Y:S02]  /*c5150*/  @!P4 STG.E.U8 desc[UR32][R16.64+0x178], R18 ;  /* 0x000178121000c986 */ /* 0x0001e4000c101120 */
[----:B0-----:R-:W0:Y:S01]  /*c5160*/  @!P6 LDC.64 R16, c[0x0][0x5c0] ;  /* 0x00017000ff10eb82 */ /* 0x001e220000000a00 */
[----:B----4-:R-:W-:Y:S01]  /*c5170*/  FMUL R18, R76, UR27 ;  /* 0x0000001b4c127c20 */ /* 0x010fe20008400000 */
[----:B0-----:R-:W-:Y:S02]  /*c5180*/  @!P6 IADD3 R16, P1, R68, R16, RZ ;  /* 0x000000104410e210 */ /* 0x001fe40007f3e0ff */
[----:B------:R-:W4:Y:S03]  /*c5190*/  LDL.LU R68, [R1+0x534] ;  /* 0x0005340001447983 */ /* 0x000f260000300800 */
[----:B------:R-:W-:Y:S02]  /*c51a0*/  @!P6 IMAD.X R17, R69, 0x1, R17, P1 ;  /* 0x000000014511e824 */ /* 0x000fe400008e0611 */
[----:B------:R-:W4:Y:S01]  /*c51b0*/  LDL.LU R69, [R1+0x1998] ;  /* 0x0019980001457983 */ /* 0x000f220000300800 */
[----:B------:R-:W-:-:S02]  /*c51c0*/  LOP3.LUT P1, RZ, R0, 0x80000000, RZ, 0xc0, !PT ;  /* 0x8000000000ff7812 */ /* 0x000fc4000782c0ff */
[----:B------:R-:W-:-:S11]  /*c51d0*/  F2FP.SATFINITE.E4M3.F32.PACK_AB_MERGE_C R18, RZ, R18, RZ ;  /* 0x00000012ff12723e */ /* 0x000fd600048070ff */
[----:B------:R0:W-:Y:S02]  /*c51e0*/  @!P1 STG.E.U8 desc[UR32][R16.64+0x179], R18 ;  /* 0x0001791210009986 */ /* 0x0001e4000c101120 */
[----:B0-----:R-:W-:Y:S02]  /*c51f0*/  FMUL R16, R70, UR27 ;  /* 0x0000001b46107c20 */ /* 0x001fe40008400000 */
[----:B------:R-:W4:Y:S01]  /*c5200*/  LDL.LU R70, [R1+0x199c] ;  /* 0x00199c0001467983 */ /* 0x000f220000300800 */
[----:B------:R-:W-:Y:S02]  /*c5210*/  LOP3.LUT P6, RZ, R12, 0x1000000, RZ, 0xc0, !PT ;  /* 0x010000000cff7812 */ /* 0x000fe400078cc0ff */
[----:B------:R-:W-:Y:S02]  /*c5220*/  F2FP.SATFINITE.E4M3.F32.PACK_AB_MERGE_C R16, RZ, R16, RZ ;  /* 0x00000010ff10723e */ /* 0x000fe400048070ff */
[----:B------:R-:W-:Y:S02]  /*c5230*/  LOP3.LUT P5, RZ, R9, 0x10000000, RZ, 0xc0, !PT ;  /* 0x1000000009ff7812 */ /* 0x000fe400078ac0ff */
[----:B------:R-:W-:-:S07]  /*c5240*/  LOP3.LUT P3, RZ, R0, 0x40000000, RZ, 0xc0, !PT ;  /* 0x4000000000ff7812 */ /* 0x000fce000786c0ff */
[----:B--2---:R0:W-:Y:S02]  /*c5250*/  @!P6 STG.E.U8 desc[UR32][R72.64+0x180], R16 ;  /* 0x000180104800e986 */ /* 0x0041e4000c101120 */
[----:B0-----:R-:W-:Y:S02]  /*c5260*/  FMUL R16, R71, UR27 ;  /* 0x0000001b47107c20 */ /* 0x001fe40008400000 */
[----:B------:R-:W2:Y:S04]  /*c5270*/  LDL.LU.64 R72, [R1+0x1c0] ;  /* 0x0001c00001487983 */ /* 0x000ea80000300a00 */
[----:B------:R-:W2:Y:S01]  /*c5280*/  LDL.LU R71, [R1+0x19a0] ;  /* 0x0019a00001477983 */ /* 0x000ea20000300800 */
        /* <DEDUP_REMOVED lines=9> */
[----:B------:R-:W3:Y:S04]  /*c5320*/  LDL.LU R83, [R1+0x5dc] ;  /* 0x0005dc0001537983 */ /* 0x000ee80000300800 */
[----:B------:R-:W3:Y:S01]  /*c5330*/  LDL.LU R76, [R1+0x19a4] ;  /* 0x0019a400014c7983 */ /* 0x000ee20000300800 */
[----:B------:R-:W-:-:S03]  /*c5340*/  F2FP.SATFINITE.E4M3.F32.PACK_AB_MERGE_C R18, RZ, R18, RZ ;  /* 0x00000012ff12723e */ /* 0x000fc600048070ff */
        /* <DEDUP_REMOVED lines=11> */
[----:B------:R-:W4:Y:S01]  /*c5400*/  LDL.LU R70, [R1+0x19ac] ;  /* 0x0019ac0001467983 */ /* 0x000f220000300800 */
[C---:B------:R-:W-:Y:S02]  /*c5410*/  LOP3.LUT P1, RZ, R9.reuse, 0x8000000, RZ, 0xc0, !PT ;  /* 0x0800000009ff7812 */ /* 0x040fe4000782c0ff */
[----:B------:R-:W-:Y:S01]  /*c5420*/  F2FP.SATFINITE.E4M3.F32.PACK_AB_MERGE_C R16, RZ, R16, RZ ;  /* 0x00000010ff10723e */ /* 0x000fe200048070ff */
[----:B------:R-:W4:Y:S01]  /*c5430*/  LDL.LU.64 R78, [R1+0x1d0] ;  /* 0x0001d000014e7983 */ /* 0x000f220000300a00 */
[----:B------:R-:W-:Y:S02]  /*c5440*/  LOP3.LUT P2, RZ, R9, 0x4000000, RZ, 0xc0, !PT ;  /* 0x0400000009ff7812 */ /* 0x000fe4000784c0ff */
[----:B------:R-:W-:-:S07]  /*c5450*/  LOP3.LUT P4, RZ, R0, 0x10000000, RZ, 0xc0, !PT ;  /* 0x1000000000ff7812 */ /* 0x000fce000788c0ff */
        /* <DEDUP_REMOVED lines=27> */
[----:B------:R-:W-:Y:S02]  /*c5610*/  F2FP.SATFINITE.E4M3.F32.PACK_AB_MERGE_C R16, RZ, R16, RZ ;  /* 0x00000010ff10723e */ /* 0x000fe400048070ff */
[----:B------:R-:W-:-:S09]  /*c5620*/  LOP3.LUT P3, RZ, R9, 0x1000000, RZ, 0xc0, !PT ;  /* 0x0100000009ff7812 */ /* 0x000fd2000786c0ff */
[----:B------:R2:W-:Y:S01]  /*c5630*/  @!P6 STG.E.U8 desc[UR32][R78.64+0x190], R16 ;  /* 0x000190104e00e986 */ /* 0x0005e2000c101120 */
[----:B------:R-:W-:Y:S01]  /*c5640*/  LOP3.LUT P0, RZ, R0, 0x4000000, RZ, 0xc0, !PT ;  /* 0x0400000000ff7812 */ /* 0x000fe2000780c0ff */
[----:B--2---:R-:W-:Y:S02]  /*c5650*/  FMUL R16, R71, UR27 ;  /* 0x0000001b47107c20 */ /* 0x004fe40008400000 */
[----:B------:R-:W2:Y:S04]  /*c5660*/  LDL.LU R71, [R1+0x19bc] ;  /* 0x0019bc0001477983 */ /* 0x000ea80000300800 */
[----:B------:R-:W2:Y:S04]  /*c5670*/  LDL.LU.64 R82, [R1+0x1e0] ;  /* 0x0001e00001527983 */ /* 0x000ea80000300a00 */
[----:B------:R-:W2:Y:S01]  /*c5680*/  LDL.LU R78, [R1+0x19c0] ;  /* 0x0019c000014e7983 */ /* 0x000ea20000300800 */
[----:B------:R-:W-:-:S03]  /*c5690*/  F2FP.SATFINITE.E4M3.F32.PACK_AB_MERGE_C R16, RZ, R16, RZ ;  /* 0x00000010ff10723e */ /* 0x000fc600048070ff */
[----:B------:R-:W2:Y:S04]  /*c56a0*/  LDL.LU.64 R76, [R1+0x1d8] ;  /* 0x0001d800014c7983 */ /* 0x000ea80000300a00 */
[----:B------:R0:W-:Y:S02]  /*c56b0*/  @!P3 STG.E.U8 desc[UR32][R72.64+0x191], R16 ;  /* 0x000191104800b986 */ /* 0x0001e4000c101120 */
[----:B0-----:R-:W0:Y:S02]  /*c56c0*/  @!P0 LDC.64 R16, c[0x0][0x5c0] ;  /* 0x00017000ff108b82 */ /* 0x001e240000000a00 */
[----:B0-----:R-:W-:Y:S02]  /*c56d0*/  @!P0 IADD3 R16, P1, R74, R16, RZ ;  /* 0x000000104a108210 */ /* 0x001fe40007f3e0ff */
[----:B------:R-:W2:Y:S03]  /*c56e0*/  LDL.LU R74, [R1+0x58c] ;  /* 0x00058c00014a7983 */ /* 0x000ea60000300800 */
[----:B------:R-:W-:-:S02]  /*c56f0*/  @!P0 IMAD.X R17, R75, 0x1, R17, P1 ;  /* 0x000000014b118824 */ /* 0x000fc400008e0611 */
        /* <DEDUP_REMOVED lines=10> */
[----:B0-----:R-:W4:Y:S02]  /*c57a0*/  @!P4 LDC.64 R16, c[0x0][0x5c0] ;  /* 0x00017000ff10cb82 */ /* 0x001f240000000a00 */
[----:B----4-:R-:W-:-:S05]  /*c57b0*/  @!P4 IADD3 R16, P1, R68, R16, RZ ;  /* 0x000000104410c210 */ /* 0x010fca0007f3e0ff */
[----:B------:R-:W-:Y:S02]  /*c57c0*/  @!P4 IMAD.X R17, R69, 0x1, R17, P1 ;  /* 0x000000014511c824 */ /* 0x000fe400008e0611 */
[----:B------:R-:W4:Y:S01]  /*c57d0*/  LDL.LU R69, [R1+0x588] ;  /* 0x0005880001457983 */ /* 0x000f220000300800 */
[----:B------:R-:W-:-:S03]  /*c57e0*/  FMUL R18, R70, UR27 ;  /* 0x0000001b46127c20 */ /* 0x000fc60008400000 */
[----:B------:R-:W4:Y:S04]  /*c57f0*/  LDL.LU R70, [R1+0x19c8] ;  /* 0x0019c80001467983 */ /* 0x000f280000300800 */
[----:B------:R-:W4:Y:S01]  /*c5800*/  LDL.LU R68, [R1+0x19cc] ;  /* 0x0019cc0001447983 */ /* 0x000f220000300800 */
[----:B------:R-:W-:Y:S02]  /*c5810*/  LOP3.LUT P6, RZ, R9, 0x200000, RZ, 0xc0, !PT ;  /* 0x0020000009ff7812 */ /* 0x000fe400078cc0ff */
[----:B------:R-:W-:Y:S01]  /*c5820*/  LOP3.LUT P1, RZ, R0, 0x2000000, RZ, 0xc0, !PT ;  /* 0x0200000000ff7812 */ /* 0x000fe2000782c0ff */
[----:B------:R-:W4:Y:S01]  /*c5830*/  LDL.LU.64 R72, [R1+0x1f0] ;  /* 0x0001f00001487983 */ /* 0x000f220000300a00 */
[----:B------:R-:W-:Y:S02]  /*c5840*/  LOP3.LUT R12, R12, 0xffbfffff, RZ, 0xc0, !PT ;  /* 0xffbfffff0c0c7812 */ /* 0x000fe400078ec0ff */
[----:B------:R-:W-:-:S07]  /*c5850*/  F2FP.SATFINITE.E4M3.F32.PACK_AB_MERGE_C R18, RZ, R18, RZ ;  /* 0x00000012ff12723e */ /* 0x000fce00048070ff */
[----:B------:R-:W-:Y:S02]  /*c5860*/  @P6 LOP3.LUT R12, R12, 0x400000, RZ, 0xfc, !PT ;  /* 0x004000000c0c6812 */ /* 0x000fe400078efcff */
[----:B------:R2:W-:Y:S02]  /*c5870*/  @!P1 STG.E.U8 desc[UR32][R16.64+0x191], R18 ;  /* 0x0001911210009986 */ /* 0x0005e4000c101120 */
[----:B------:R-:W-:Y:S02]  /*c5880*/  LOP3.LUT P4, RZ, R12, 0x800000, RZ, 0xc0, !PT ;  /* 0x008000000cff7812 */ /* 0x000fe4000788c0ff */
[----:B------:R-:W-:Y:S02]  /*c5890*/  LOP3.LUT P2, RZ, R9, 0x400000, RZ, 0xc0, !PT ;  /* 0x0040000009ff7812 */ /* 0x000fe4000784c0ff */
[----:B------:R-:W-:Y:S01]  /*c58a0*/  LOP3.LUT P5, RZ, R0, 0x1000000, RZ, 0xc0, !PT ;  /* 0x0100000000ff7812 */ /* 0x000fe200078ac0ff */
[----:B--2---:R-:W-:Y:S02]  /*c58b0*/  FMUL R16, R71, UR27 ;  /* 0x0000001b47107c20 */ /* 0x004fe40008400000 */
[----:B------:R-:W2:Y:S03]  /*c58c0*/  LDL.LU R71, [R1+0x19d0] ;  /* 0x0019d00001477983 */ /* 0x000ea60000300800 */
[----:B------:R-:W-:-:S05]  /*c58d0*/  F2FP.SATFINITE.E4M3.F32.PACK_AB_MERGE_C R16, RZ, R16, RZ ;  /* 0x00000010ff10723e */ /* 0x000fca00048070ff */
[----:B------:R0:W-:Y:S02]  /*c58e0*/  @!P4 STG.E.U8 desc[UR32][R82.64+0x198], R16 ;  /* 0x000198105200c986 */ /* 0x0001e4000c101120 */
[----:B0-----:R-:W-:Y:S02]  /*c58f0*/  FMUL R16, R78, UR27 ;  /* 0x0000001b4e107c20 */ /* 0x001fe40008400000 */
[----:B------:R-:W2:Y:S03]  /*c5900*/  LDL.LU.64 R82, [R1+0x1e8] ;  /* 0x0001e80001527983 */ /* 0x000ea60000300a00 */
[----:B------:R-:W-:-:S05]  /*c5910*/  F2FP.SATFINITE.E4M3.F32.PACK_AB_MERGE_C R16, RZ, R16, RZ ;  /* 0x00000010ff10723e */ /* 0x000fca00048070ff */
[----:B------:R0:W-:Y:S02]  /*c5920*/  @!P2 STG.E.U8 desc[UR32][R76.64+0x199], R16 ;  /* 0x000199104c00a986 */ /* 0x0001e4000c101120 */
[----:B0-----:R-:W0:Y:S02]  /*c5930*/  @!P5 LDC.64 R16, c[0x0][0x5c0] ;  /* 0x00017000ff10db82 */ /* 0x001e240000000a00 */
[----:B0-----:R-:W-:Y:S02]  /*c5940*/  @!P5 IADD3 R16, P1, R74, R16, RZ ;  /* 0x000000104a10d210 */ /* 0x001fe40007f3e0ff */
[----:B------:R-:W2:Y:S03]  /*c5950*/  LDL.LU R74, [R1+0x19d4] ;  /* 0x0019d400014a7983 */ /* 0x000ea60000300800 */
[----:B------:R-:W-:Y:S02]  /*c5960*/  @!P5 IMAD.X R17, R75, 0x1, R17, P1 ;  /* 0x000000014b11d824 */ /* 0x000fe400008e0611 */
[----:B------:R-:W2:Y:S01]  /*c5970*/  LDL.LU R75, [R1+0x504] ;  /* 0x00050400014b7983 */ /* 0x000ea20000300800 */
[----:B---3--:R-:W-:-:S03]  /*c5980*/  FMUL R18, R65, UR27 ;  /* 0x0000001b41127c20 */ /* 0x008fc60008400000 */
[----:B------:R-:W3:Y:S01]  /*c5990*/  LDL.LU R65, [R1+0x52c] ;  /* 0x00052c0001417983 */ /* 0x000ee20000300800 */
[----:B------:R-:W-:Y:S02]  /*c59a0*/  LOP3.LUT P6, RZ, R0, 0x800000, RZ, 0xc0, !PT ;  /* 0x0080000000ff7812 */ /* 0x000fe400078cc0ff */
[----:B------:R-:W-:-:S05]  /*c59b0*/  F2FP.SATFINITE.E4M3.F32.PACK_AB_MERGE_C R18, RZ, R18, RZ ;  /* 0x00000012ff12723e */ /* 0x000fca00048070ff */
[----:B------:R0:W-:Y:S06]  /*c59c0*/  @!P5 STG.E.U8 desc[UR32][R16.64+0x198], R18 ;  /* 0x000198121000d986 */ /* 0x0001ec000c101120 */
[----:B0-----:R-:W0:Y:S02]  /*c59d0*/  @!P6 LDC.64 R16, c[0x0][0x5c0] ;  /* 0x00017000ff10eb82 */ /* 0x001e240000000a00 */
[----:B0-----:R-:W-:-:S05]  /*c59e0*/  @!P6 IADD3 R16, P1, R79, R16, RZ ;  /* 0x000000104f10e210 */ /* 0x001fca0007f3e0ff */
[----:B----4-:R-:W-:Y:S02]  /*c59f0*/  @!P6 IMAD.X R17, R69, 0x1, R17, P1 ;  /* 0x000000014511e824 */ /* 0x010fe400008e0611 */
[----:B------:R-:W4:Y:S01]  /*c5a00*/  LDL.LU R69, [R1+0x19d8] ;  /* 0x0019d80001457983 */ /* 0x000f220000300800 */
[----:B------:R-:W-:Y:S01]  /*c5a10*/  LOP3.LUT P1, RZ, R0, 0x800000, RZ, 0xc0, !PT ;  /* 0x0080000000ff7812 */ /* 0x000fe2000782c0ff */
[----:B------:R-:W-:Y:S01]  /*c5a20*/  FMUL R18, R70, UR27 ;  /* 0x0000001b46127c20 */ /* 0x000fe20008400000 */
[----:B------:R-:W-:Y:S01]  /*c5a30*/  LOP3.LUT P6, RZ, R12, 0x400000, RZ, 0xc0, !PT ;  /* 0x004000000cff7812 */ /* 0x000fe200078cc0ff */
[----:B------:R-:W4:Y:S03]  /*c5a40*/  LDL.LU R70, [R1+0x19dc] ;  /* 0x0019dc0001467983 */ /* 0x000f260000300800 */
[----:B------:R-:W-:-:S07]  /*c5a50*/  F2FP.SATFINITE.E4M3.F32.PACK_AB_MERGE_C R18, RZ, R18, RZ ;  /* 0x00000012ff12723e */ /* 0x000fce00048070ff */
[----:B------:R0:W-:Y:S02]  /*c5a60*/  @!P1 STG.E.U8 desc[UR32][R16.64+0x199], R18 ;  /* 0x0001991210009986 */ /* 0x0001e4000c101120 */
[----:B0-----:R-:W-:-:S05]  /*c5a70*/  FMUL R16, R68, UR27 ;  /* 0x0000001b44107c20 */ /* 0x001fca0008400000 */
[----:B------:R-:W-:-:S05]  /*c5a80*/  F2FP.SATFINITE.E4M3.F32.PACK_AB_MERGE_C R16, RZ, R16, RZ ;  /* 0x00000010ff10723e */ /* 0x000fca00048070ff */
[----:B------:R0:W-:Y:S04]  /*c5a90*/  @!P6 STG.E.U8 desc[UR32][R72.64+0x1a0], R16 ;  /* 0x0001a0104800e986 */ /* 0x0001e8000c101120 */
[----:B0-----:R-:W4:Y:S04]  /*c5aa0*/  LDL.LU.64 R72, [R1+0x200] ;  /* 0x0002000001487983 */ /* 0x001f280000300a00 */
[----:B------:R-:W4:Y:S04]  /*c5ab0*/  LDL.LU R77, [R1+0x19e0] ;  /* 0x0019e000014d7983 */ /* 0x000f280000300800 */
[----:B------:R-:W4:Y:S01]  /*c5ac0*/  LDL.LU.64 R78, [R1+0x1f8] ;  /* 0x0001f800014e7983 */ /* 0x000f220000300a00 */
[----:B------:R-:W-:-:S02]  /*c5ad0*/  LOP3.LUT P3, RZ, R9, 0x100000, RZ, 0xc0, !PT ;  /* 0x0010000009ff7812 */ /* 0x000fc4000786c0ff */
[C---:B------:R-:W-:Y:S02]  /*c5ae0*/  LOP3.LUT P0, RZ, R0.reuse, 0x400000, RZ, 0xc0, !PT ;  /* 0x0040000000ff7812 */ /* 0x040fe4000780c0ff */
[----:B------:R-:W-:Y:S01]  /*c5af0*/  LOP3.LUT P4, RZ, R0, 0x200000, RZ, 0xc0, !PT ;  /* 0x0020000000ff7812 */ /* 0x000fe2000788c0ff */
[----:B--2---:R-:W-:Y:S02]  /*c5b00*/  FMUL R16, R71, UR27 ;  /* 0x0000001b47107c20 */ /* 0x004fe40008400000 */
[----:B------:R-:W2:Y:S03]  /*c5b10*/  LDL.LU R71, [R1+0x584] ;  /* 0x0005840001477983 */ /* 0x000ea60000300800 */
[----:B------:R-:W-:Y:S01]  /*c5b20*/  F2FP.SATFINITE.E4M3.F32.PACK_AB_MERGE_C R16, RZ, R16, RZ ;  /* 0x00000010ff10723e */ /* 0x000fe200048070ff */
[----:B------:R-:W2:Y:S04]  /*c5b30*/  LDL.LU R68, [R1+0x19e4] ;  /* 0x0019e40001447983 */ /* 0x000ea80000300800 */
[----:B------:R0:W-:Y:S02]  /*c5b40*/  @!P3 STG.E.U8 desc[UR32][R82.64+0x1a1], R16 ;  /* 0x0001a1105200b986 */ /* 0x0001e4000c101120 */
[----:B0-----:R-:W0:Y:S02]  /*c5b50*/  @!P0 LDC.64 R16, c[0x0][0x5c0] ;  /* 0x00017000ff108b82 */ /* 0x001e240000000a00 */
[----:B0-----:R-:W-:-:S05]  /*c5b60*/  @!P0 IADD3 R16, P1, R55, R16, RZ ;  /* 0x0000001037108210 */ /* 0x001fca0007f3e0ff */
[----:B------:R-:W-:Y:S02]  /*c5b70*/  @!P0 IMAD.X R17, R58, 0x1, R17, P1 ;  /* 0x000000013a118824 */ /* 0x000fe400008e0611 */
[----:B------:R-:W-:-:S05]  /*c5b80*/  FMUL R18, R74, UR27 ;  /* 0x0000001b4a127c20 */ /* 0x000fca0008400000 */
[----:B------:R-:W-:-:S05]  /*c5b90*/  F2FP.SATFINITE.E4M3.F32.PACK_AB_MERGE_C R18, RZ, R18, RZ ;  /* 0x00000012ff12723e */ /* 0x000fca00048070ff */
[----:B------:R0:W-:Y:S02]  /*c5ba0*/  @!P0 STG.E.U8 desc[UR32][R16.64+0x1a0], R18 ;  /* 0x0001a01210008986 */ /* 0x0001e4000c101120 */
[----:B0-----:R-:W0:Y:S02]  /*c5bb0*/  @!P4 LDC.64 R16, c[0x0][0x5c0] ;  /* 0x00017000ff10cb82 */ /* 0x001e240000000a00 */
[----:B0-----:R-:W-:-:S05]  /*c5bc0*/  @!P4 IADD3 R16, P1, R75, R16, RZ ;  /* 0x000000104b10c210 */ /* 0x001fca0007f3e0ff */
[----:B---3--:R-:W-:Y:S02]  /*c5bd0*/  @!P4 IMAD.X R17, R65, 0x1, R17, P1 ;  /* 0x000000014111c824 */ /* 0x008fe400008e0611 */
[----:B------:R-:W3:Y:S01]  /*c5be0*/  LDL.LU R65, [R1+0x19e8] ;  /* 0x0019e80001417983 */ /* 0x000ee20000300800 */
[----:B----4-:R-:W-:-:S03]  /*c5bf0*/  FMUL R18, R69, UR27 ;  /* 0x0000001b45127c20 */ /* 0x010fc60008400000 */
[----:B------:R-:W4:Y:S04]  /*c5c00*/  LDL.LU R69, [R1+0x19ec] ;  /* 0x0019ec0001457983 */ /* 0x000f280000300800 */
[----:B------:R-:W4:Y:S01]  /*c5c10*/  LDL.LU.64 R74, [R1+0x210] ;  /* 0x00021000014a7983 */ /* 0x000f220000300a00 */
[----:B------:R-:W-:Y:S02]  /*c5c20*/  F2FP.SATFINITE.E4M3.F32.PACK_AB_MERGE_C R18, RZ, R18, RZ ;  /* 0x00000012ff12723e */ /* 0x000fe400048070ff */
[----:B------:R-:W-:-:S03]  /*c5c30*/  LOP3.LUT P1, RZ, R9, 0x80000, RZ, 0xc0, !PT ;  /* 0x0008000009ff7812 */ /* 0x000fc6000782c0ff */
[----:B------:R0:W-:Y:S01]  /*c5c40*/  @!P4 STG.E.U8 desc[UR32][R16.64+0x1a1], R18 ;  /* 0x0001a1121000c986 */ /* 0x0001e2000c101120 */
[----:B------:R-:W-:Y:S02]  /*c5c50*/  LOP3.LUT P2, RZ, R9, 0x40000, RZ, 0xc0, !PT ;  /* 0x0004000009ff7812 */ /* 0x000fe4000784c0ff */
[----:B------:R-:W-:Y:S01]  /*c5c60*/  LOP3.LUT P5, RZ, R0, 0x100000, RZ, 0xc0, !PT ;  /* 0x0010000000ff7812 */ /* 0x000fe200078ac0ff */
[----:B0-----:R-:W-:Y:S02]  /*c5c70*/  FMUL R16, R70, UR27 ;  /* 0x0000001b46107c20 */ /* 0x001fe40008400000 */
[----:B------:R-:W4:Y:S03]  /*c5c80*/  LDL.LU R70, [R1+0x19f0] ;  /* 0x0019f00001467983 */ /* 0x000f260000300800 */
[----:B------:R-:W-:-:S05]  /*c5c90*/  F2FP.SATFINITE.E4M3.F32.PACK_AB_MERGE_C R16, RZ, R16, RZ ;  /* 0x00000010ff10723e */ /* 0x000fca00048070ff */
[----:B------:R0:W-:Y:S04]  /*c5ca0*/  @!P1 STG.E.U8 desc[UR32][R72.64+0x1a8], R16 ;  /* 0x0001a81048009986 */ /* 0x0001e8000c101120 */
[----:B0-----:R-:W4:Y:S01]  /*c5cb0*/  LDL.LU.64 R72, [R1+0x208] ;  /* 0x0002080001487983 */ /* 0x001f220000300a00 */
[----:B------:R-:W-:-:S05]  /*c5cc0*/  FMUL R16, R77, UR27 ;  /* 0x0000001b4d107c20 */ /* 0x000fca0008400000 */
[----:B------:R-:W-:-:S05]  /*c5cd0*/  F2FP.SATFINITE.E4M3.F32.PACK_AB_MERGE_C R16, RZ, R16, RZ ;  /* 0x00000010ff10723e */ /* 0x000fca00048070ff */
[----:B------:R0:W-:Y:S02]  /*c5ce0*/  @!P2 STG.E.U8 desc[UR32][R78.64+0x1a9], R16 ;  /* 0x0001a9104e00a986 */ /* 0x0001e4000c101120 */
[----:B0-----:R-:W2:Y:S01]  /*c5cf0*/  @!P5 LDC.64 R16, c[0x0][0x5c0] ;  /* 0x00017000ff10db82 */ /* 0x001ea20000000a00 */
[----:B------:R-:W-:Y:S02]  /*c5d00*/  LOP3.LUT P6, RZ, R0, 0x80000, RZ, 0xc0, !PT ;  /* 0x0008000000ff7812 */ /* 0x000fe400078cc0ff */
[----:B--2---:R-:W-:Y:S02]  /*c5d10*/  @!P5 IADD3 R16, P1, R71, R16, RZ ;  /* 0x000000104710d210 */ /* 0x004fe40007f3e0ff */
[----:B------:R-:W2:Y:S01]  /*c5d20*/  LDL.LU R71, [R1+0x19f4] ;  /* 0x0019f40001477983 */ /* 0x000ea20000300800 */
[----:B------:R-:W-:Y:S02]  /*c5d30*/  FMUL R18, R68, UR27 ;  /* 0x0000001b44127c20 */ /* 0x000fe40008400000 */
[----:B------:R-:W-:-:S02]  /*c5d40*/  @!P5 IMAD.X R17, R14, 0x1, R17, P1 ;  /* 0x000000010e11d824 */ /* 0x000fc400008e0611 */
[----:B------:R-:W2:Y:S01]  /*c5d50*/  LDL.LU R14, [R1+0x1cc0] ;  /* 0x001cc000010e7983 */ /* 0x000ea20000300800 */
[----:B------:R-:W-:-:S05]  /*c5d60*/  F2FP.SATFINITE.E4M3.F32.PACK_AB_MERGE_C R18, RZ, R18, RZ ;  /* 0x00000012ff12723e */ /* 0x000fca00048070ff */
[----:B------:R0:W-:Y:S02]  /*c5d70*/  @!P5 STG.E.U8 desc[UR32][R16.64+0x1a8], R18 ;  /* 0x0001a8121000d986 */ /* 0x0001e4000c101120 */
[----:B0-----:R-:W0:Y:S02]  /*c5d80*/  @!P6 LDC.64 R16, c[0x0][0x5c0] ;  /* 0x00017000ff10eb82 */ /* 0x001e240000000a00 */
[----:B0-----:R-:W-:Y:S02]  /*c5d90*/  @!P6 IADD3 R16, P1, R15, R16, RZ ;  /* 0x000000100f10e210 */ /* 0x001fe40007f3e0ff */
[----:B------:R-:W2:Y:S03]  /*c5da0*/  LDL.LU R15, [R1+0x1cbc] ;  /* 0x001cbc00010f7983 */ /* 0x000ea60000300800 */
[----:B------:R-:W-:Y:S02]  /*c5db0*/  @!P6 IMAD.X R17, R13, 0x1, R17, P1 ;  /* 0x000000010d11e824 */ /* 0x000fe400008e0611 */
[----:B------:R0:W5:Y:S01]  /*c5dc0*/  LDL.LU R13, [R1+0x1cb8] ;  /* 0x001cb800010d7983 */ /* 0x0001620000300800 */
[----:B---3--:R-:W-:-:S03]  /*c5dd0*/  FMUL R18, R65, UR27 ;  /* 0x0000001b41127c20 */ /* 0x008fc60008400000 */
[----:B------:R-:W3:Y:S02]  /*c5de0*/  LDL.LU R65, [R1+0x19f8] ;  /* 0x0019f80001417983 */ /* 0x000ee40000300800 */
[----:B------:R-:W-:Y:S02]  /*c5df0*/  F2FP.SATFINITE.E4M3.F32.PACK_AB_MERGE_C R18, RZ, R18, RZ ;  /* 0x00000012ff12723e */ /* 0x000fe400048070ff */
[----:B------:R-:W3:Y:S01]  /*c5e00*/  LDL.LU R68, [R1+0x19fc] ;  /* 0x0019fc0001447983 */ /* 0x000ee20000300800 */
[----:B------:R-:W-:-:S03]  /*c5e10*/  LOP3.LUT P3, RZ, R9, 0x20000, RZ, 0xc0, !PT ;  /* 0x0002000009ff7812 */ /* 0x000fc6000786c0ff */
[----:B------:R4:W-:Y:S02]  /*c5e20*/  @!P6 STG.E.U8 desc[UR32][R16.64+0x1a9], R18 ;  /* 0x0001a9121000e986 */ /* 0x0009e4000c101120 */
[----:B----4-:R-:W-:-:S05]  /*c5e30*/  FMUL R16, R69, UR27 ;  /* 0x0000001b45107c20 */ /* 0x010fca0008400000 */
[----:B------:R-:W-:-:S05]  /*c5e40*/  F2FP.SATFINITE.E4M3.F32.PACK_AB_MERGE_C R16, RZ, R16, RZ ;  /* 0x00000010ff10723e */ /* 0x000fca00048070ff */
[----:B------:R1:W-:Y:S04]  /*c5e50*/  @!P3 STG.E.U8 desc[UR32][R74.64+0x1b0], R16 ;  /* 0x0001b0104a00b986 */ /* 0x0003e8000c101120 */
[----:B-1----:R-:W4:Y:S01]  /*c5e60*/  LDL.LU.64 R74, [R1+0x220] ;  /* 0x00022000014a7983 */ /* 0x002f220000300a00 */
[----:B------:R-:W-:Y:S01]  /*c5e70*/  LOP3.LUT P0, RZ, R9, 0x10000, RZ, 0xc0, !PT ;  /* 0x0001000009ff7812 */ /* 0x000fe2000780c0ff */
[----:B------:R-:W-:Y:S02]  /*c5e80*/  FMUL R16, R70, UR27 ;  /* 0x0000001b46107c20 */ /* 0x000fe40008400000 */
[----:B------:R-:W4:Y:S03]  /*c5e90*/  LDL.LU R69, [R1+0x1a00] ;  /* 0x001a000001457983 */ /* 0x000f260000300800 */
[----:B------:R-:W-:-:S07]  /*c5ea0*/  F2FP.SATFINITE.E4M3.F32.PACK_AB_MERGE_C R16, RZ, R16, RZ ;  /* 0x00000010ff10723e */ /* 0x000fce00048070ff */
[----:B------:R1:W-:Y:S04]  /*c5eb0*/  @!P0 STG.E.U8 desc[UR32][R72.64+0x1b1], R16 ;  /* 0x0001b11048008986 */ /* 0x0003e8000c101120 */
[----:B-1----:R-:W4:Y:S04]  /*c5ec0*/  LDL.LU.64 R72, [R1+0x218] ;  /* 0x0002180001487983 */ /* 0x002f280000300a00 */
[----:B------:R-:W4:Y:S01]  /*c5ed0*/  LDL.LU R70, [R1+0x1a04] ;  /* 0x001a040001467983 */ /* 0x000f220000300800 */
[----:B------:R-:W-:-:S13]  /*c5ee0*/  LOP3.LUT P4, RZ, R0, 0x40000, RZ, 0xc0, !PT ;  /* 0x0004000000ff7812 */ /* 0x000fda000788c0ff */
[----:B------:R-:W1:Y:S02]  /*c5ef0*/  @!P4 LDC.64 R16, c[0x0][0x5c0] ;  /* 0x00017000ff10cb82 */ /* 0x000e640000000a00 */
[----:B-1----:R-:W-:Y:S01]  /*c5f00*/  @!P4 IADD3 R16, P1, R54, R16, RZ ;  /* 0x000000103610c210 */ /* 0x002fe20007f3e0ff */
[----:B--2---:R-:W-:Y:S02]  /*c5f10*/  FMUL R18, R71, UR27 ;  /* 0x0000001b47127c20 */ /* 0x004fe40008400000 */
[----:B------:R-:W2:Y:S02]  /*c5f20*/  LDL.LU R71, [R1+0x1a08] ;  /* 0x001a080001477983 */ /* 0x000ea40000300800 */
[----:B------:R-:W-:Y:S01]  /*c5f30*/  @!P4 IMAD.X R17, R57, 0x1, R17, P1 ;  /* 0x000000013911c824 */ /* 0x000fe200008e0611 */
[----:B------:R-:W-:-:S05]  /*c5f40*/  F2FP.SATFINITE.E4M3.F32.PACK_AB_MERGE_C R18, RZ, R18, RZ ;  /* 0x00000012ff12723e */ /* 0x000fca00048070ff */
[----:B------:R3:W-:Y:S01]  /*c5f50*/  @!P4 STG.E.U8 desc[UR32][R16.64+0x1b0], R18 ;  /* 0x0001b0121000c986 */ /* 0x0007e2000c101120 */
[----:B------:R-:W-:Y:S02]  /*c5f60*/  LOP3.LUT P5, RZ, R9, 0x8000, RZ, 0xc0, !PT ;  /* 0x0000800009ff7812 */ /* 0x000fe400078ac0ff */
[----:B------:R-:W-:Y:S01]  /*c5f70*/  LOP3.LUT R12, R12, 0xffdfffff, RZ, 0xc0, !PT ;  /* 0xffdfffff0c0c7812 */ /* 0x000fe200078ec0ff */
[----:B---3--:R-:W-:Y:S02]  /*c5f80*/  FMUL R18, R65, UR27 ;  /* 0x0000001b41127c20 */ /* 0x008fe40008400000 */
[----:B------:R-:W3:Y:S08]  /*c5f90*/  LDL.LU R65, [R1+0x1a0c] ;  /* 0x001a0c0001417983 */ /* 0x000ef00000300800 */
[----:B------:R-:W-:-:S02]  /*c5fa0*/  @P5 LOP3.LUT R12, R12, 0x200000, RZ, 0xfc, !PT ;  /* 0x002000000c0c5812 */ /* 0x000fc400078efcff */
[----:B------:R-:W-:Y:S01]  /*c5fb0*/  LOP3.LUT P5, RZ, R0, 0x20000, RZ, 0xc0, !PT ;  /* 0x0002000000ff7812 */ /* 0x000fe200078ac0ff */
[----:B------:R-:W3:-:S12]  /*c5fc0*/  LDL.LU.64 R78, [R1+0x230] ;  /* 0x00023000014e7983 */ /* 0x000ed80000300a00 */
[----:B------:R-:W1:Y:S01]  /*c5fd0*/  @!P5 LDC.64 R16, c[0x0][0x5c0] ;  /* 0x00017000ff10db82 */ /* 0x000e620000000a00 */
[----:B------:R-:W-:Y:S02]  /*c5fe0*/  LOP3.LUT P0, RZ, R9, 0x2000, RZ, 0xc0, !PT ;  /* 0x0000200009ff7812 */ /* 0x000fe4000780c0ff */
[----:B------:R-:W-:Y:S02]  /*c5ff0*/  LOP3.LUT R12, R12, 0xffefffff, RZ, 0xc0, !PT ;  /* 0xffefffff0c0c7812 */ /* 0x000fe400078ec0ff */
[----:B------:R-:W-:Y:S02]  /*c6000*/  F2FP.SATFINITE.E4M3.F32.PACK_AB_MERGE_C R18, RZ, R18, RZ ;  /* 0x00000012ff12723e */ /* 0x000fe400048070ff */
[----:B-1----:R-:W-:-:S05]  /*c6010*/  @!P5 IADD3 R16, P1, R60, R16, RZ ;  /* 0x000000103c10d210 */ /* 0x002fca0007f3e0ff */
[----:B------:R-:W-:Y:S01]  /*c6020*/  @!P5 IMAD.X R17, R62, 0x1, R17, P1 ;  /* 0x000000013e11d824 */ /* 0x000fe200008e0611 */
[----:B------:R-:W-:Y:S02]  /*c6030*/  LOP3.LUT P1, RZ, R0, 0x20000, RZ, 0xc0, !PT ;  /* 0x0002000000ff7812 */ /* 0x000fe4000782c0ff */
[----:B------:R-:W-:-:S04]  /*c6040*/  @P0 LOP3.LUT R12, R12, 0x100000, RZ, 0xfc, !PT ;  /* 0x001000000c0c0812 */ /* 0x000fc800078efcff */
[----:B------:R-:W-:-:S07]  /*c6050*/  LOP3.LUT P5, RZ, R12, 0x200000, RZ, 0xc0, !PT ;  /* 0x002000000cff7812 */ /* 0x000fce00078ac0ff */
[----:B------:R1:W-:Y:S02]  /*c6060*/  @!P1 STG.E.U8 desc[UR32][R16.64+0x1b1], R18 ;  /* 0x0001b11210009986 */ /* 0x0003e4000c101120 */
[----:B-1----:R-:W-:Y:S02]  /*c6070*/  FMUL R16, R68, UR27 ;  /* 0x0000001b44107c20 */ /* 0x002fe40008400000 */
[----:B------:R-:W3:Y:S03]  /*c6080*/  LDL.LU R68, [R1+0x1a10] ;  /* 0x001a100001447983 */ /* 0x000ee60000300800 */
[----:B------:R-:W-:-:S05]  /*c6090*/  F2FP.SATFINITE.E4M3.F32.PACK_AB_MERGE_C R16, RZ, R16, RZ ;  /* 0x00000010ff10723e */ /* 0x000fca00048070ff */
[----:B----4-:R1:W-:Y:S04]  /*c60a0*/  @!P5 STG.E.U8 desc[UR32][R74.64+0x1b8], R16 ;  /* 0x0001b8104a00d986 */ /* 0x0103e8000c101120 */
[----:B-1----:R-:W4:Y:S01]  /*c60b0*/  LDL.LU.64 R74, [R1+0x228] ;  /* 0x00022800014a7983 */ /* 0x002f220000300a00 */
[----:B------:R-:W-:Y:S02]  /*c60c0*/  LOP3.LUT P2, RZ, R9, 0x4000, RZ, 0xc0, !PT ;  /* 0x0000400009ff7812 */ /* 0x000fe4000784c0ff */
[----:B------:R-:W-:Y:S01]  /*c60d0*/  LOP3.LUT P6, RZ, R0, 0x10000, RZ, 0xc0, !PT ;  /* 0x0001000000ff7812 */ /* 0x000fe200078cc0ff */
[----:B------:R-:W-:Y:S02]  /*c60e0*/  FMUL R16, R69, UR27 ;  /* 0x0000001b45107c20 */ /* 0x000fe40008400000 */
[----:B------:R-:W4:Y:S03]  /*c60f0*/  LDL.LU R69, [R1+0x1a14] ;  /* 0x001a140001457983 */ /* 0x000f260000300800 */
[----:B------:R-:W-:-:S05]  /*c6100*/  F2FP.SATFINITE.E4M3.F32.PACK_AB_MERGE_C R16, RZ, R16, RZ ;  /* 0x00000010ff10723e */ /* 0x000fca00048070ff */
[----:B------:R1:W-:Y:S02]  /*c6110*/  @!P2 STG.E.U8 desc[UR32][R72.64+0x1b9], R16 ;  /* 0x0001b9104800a986 */ /* 0x0003e4000c101120 */
[----:B-1----:R-:W1:Y:S01]  /*c6120*/  @!P6 LDC.64 R16, c[0x0][0x5c0] ;  /* 0x00017000ff10eb82 */ /* 0x002e620000000a00 */
[----:B------:R-:W-:Y:S02]  /*c6130*/  FMUL R18, R70, UR27 ;  /* 0x0000001b46127c20 */ /* 0x000fe40008400000 */
[----:B------:R-:W4:Y:S03]  /*c6140*/  LDL.LU R70, [R1+0x1a18] ;  /* 0x001a180001467983 */ /* 0x000f260000300800 */
[----:B------:R-:W-:Y:S02]  /*c6150*/  F2FP.SATFINITE.E4M3.F32.PACK_AB_MERGE_C R18, RZ, R18, RZ ;  /* 0x00000012ff12723e */ /* 0x000fe400048070ff */
[----:B-1----:R-:W-:-:S05]  /*c6160*/  @!P6 IADD3 R16, P1, R66, R16, RZ ;  /* 0x000000104210e210 */ /* 0x002fca0007f3e0ff */
[----:B------:R-:W-:-:S05]  /*c6170*/  @!P6 IMAD.X R17, R67, 0x1, R17, P1 ;  /* 0x000000014311e824 */ /* 0x000fca00008e0611 */
[----:B------:R1:W-:Y:S01]  /*c6180*/  @!P6 STG.E.U8 desc[UR32][R16.64+0x1b8], R18 ;  /* 0x0001b8121000e986 */ /* 0x0003e2000c101120 */
[----:B------:R-:W-:-:S13]  /*c6190*/  LOP3.LUT P0, RZ, R0, 0x8000, RZ, 0xc0, !PT ;  /* 0x0000800000ff7812 */ /* 0x000fda000780c0ff */
[----:B-1----:R-:W1:Y:S01]  /*c61a0*/  @!P0 LDC.64 R16, c[0x0][0x5c0] ;  /* 0x00017000ff108b82 */ /* 0x002e620000000a00 */
[----:B--2---:R-:W-:Y:S02]  /*c61b0*/  FMUL R18, R71, UR27 ;  /* 0x0000001b47127c20 */ /* 0x004fe40008400000 */
[----:B------:R-:W2:Y:S04]  /*c61c0*/  LDL.LU R71, [R1+0x1a1c] ;  /* 0x001a1c0001477983 */ /* 0x000ea80000300800 */
[----:B------:R-:W2:Y:S01]  /*c61d0*/  LDL.LU.64 R72, [R1+0x240] ;  /* 0x0002400001487983 */ /* 0x000ea20000300a00 */
[----:B-1----:R-:W-:-:S05]  /*c61e0*/  @!P0 IADD3 R16, P1, R63, R16, RZ ;  /* 0x000000103f108210 */ /* 0x002fca0007f3e0ff */
[----:B------:R-:W-:Y:S01]  /*c61f0*/  @!P0 IMAD.X R17, R64, 0x1, R17, P1 ;  /* 0x0000000140118824 */ /* 0x000fe200008e0611 */
[----:B------:R-:W-:Y:S02]  /*c6200*/  LOP3.LUT P1, RZ, R0, 0x8000, RZ, 0xc0, !PT ;  /* 0x0000800000ff7812 */ /* 0x000fe4000782c0ff */
[----:B------:R-:W-:-:S11]  /*c6210*/  F2FP.SATFINITE.E4M3.F32.PACK_AB_MERGE_C R18, RZ, R18, RZ ;  /* 0x00000012ff12723e */ /* 0x000fd600048070ff */
[----:B------:R3:W-:Y:S02]  /*c6220*/  @!P1 STG.E.U8 desc[UR32][R16.64+0x1b9], R18 ;  /* 0x0001b91210009986 */ /* 0x0007e4000c101120 */
[----:B---3--:R-:W-:Y:S02]  /*c6230*/  FMUL R16, R65, UR27 ;  /* 0x0000001b41107c20 */ /* 0x008fe40008400000 */
[----:B------:R-:W3:Y:S01]  /*c6240*/  LDL.LU R65, [R1+0x1a20] ;  /* 0x001a200001417983 */ /* 0x000ee20000300800 */
[----:B------:R-:W-:Y:S02]  /*c6250*/  LOP3.LUT P0, RZ, R12, 0x100000, RZ, 0xc0, !PT ;  /* 0x001000000cff7812 */ /* 0x000fe4000780c0ff */
[----:B------:R-:W-:Y:S02]  /*c6260*/  F2FP.SATFINITE.E4M3.F32.PACK_AB_MERGE_C R16, RZ, R16, RZ ;  /* 0x00000010ff10723e */ /* 0x000fe400048070ff */
[----:B------:R-:W-:Y:S02]  /*c6270*/  LOP3.LUT P3, RZ, R9, 0x1000, RZ, 0xc0, !PT ;  /* 0x0000100009ff7812 */ /* 0x000fe4000786c0ff */
[----:B------:R-:W-:-:S07]  /*c6280*/  LOP3.LUT P4, RZ, R0, 0x4000, RZ, 0xc0, !PT ;  /* 0x0000400000ff7812 */ /* 0x000fce000788c0ff */
[----:B------:R1:W-:Y:S01]  /*c6290*/  @!P0 STG.E.U8 desc[UR32][R78.64+0x1c0], R16 ;  /* 0x0001c0104e008986 */ /* 0x0003e2000c101120 */
[----:B------:R-:W-:-:S03]  /*c62a0*/  LOP3.LUT P5, RZ, R0, 0x2000, RZ, 0xc0, !PT ;  /* 0x0000200000ff7812 */ /* 0x000fc600078ac0ff */
[----:B-1----:R-:W3:Y:S01]  /*c62b0*/  LDL.LU.64 R78, [R1+0x238] ;  /* 0x00023800014e7983 */ /* 0x002ee20000300a00 */
[----:B------:R-:W-:-:S03]  /*c62c0*/  FMUL R16, R68, UR27 ;  /* 0x0000001b44107c20 */ /* 0x000fc60008400000 */
[----:B------:R-:W3:Y:S02]  /*c62d0*/  LDL.LU R68, [R1+0x1a24] ;  /* 0x001a240001447983 */ /* 0x000ee40000300800 */
[----:B------:R-:W-:-:S05]  /*c62e0*/  F2FP.SATFINITE.E4M3.F32.PACK_AB_MERGE_C R16, RZ, R16, RZ ;  /* 0x00000010ff10723e */ /* 0x000fca00048070ff */
[----:B----4-:R1:W-:Y:S02]  /*c62f0*/  @!P3 STG.E.U8 desc[UR32][R74.64+0x1c1], R16 ;  /* 0x0001c1104a00b986 */ /* 0x0103e4000c101120 */
[----:B-1----:R-:W1:Y:S01]  /*c6300*/  @!P4 LDC.64 R16, c[0x0][0x5c0] ;  /* 0x00017000ff10cb82 */ /* 0x002e620000000a00 */
[----:B------:R-:W-:Y:S02]  /*c6310*/  FMUL R18, R69, UR27 ;  /* 0x0000001b45127c20 */ /* 0x000fe40008400000 */
[----:B------:R-:W4:Y:S03]  /*c6320*/  LDL.LU R69, [R1+0x1a28] ;  /* 0x001a280001457983 */ /* 0x000f260000300800 */
[----:B------:R-:W-:Y:S02]  /*c6330*/  F2FP.SATFINITE.E4M3.F32.PACK_AB_MERGE_C R18, RZ, R18, RZ ;  /* 0x00000012ff12723e */ /* 0x000fe400048070ff */
[----:B-1----:R-:W-:-:S05]  /*c6340*/  @!P4 IADD3 R16, P1, R53, R16, RZ ;  /* 0x000000103510c210 */ /* 0x002fca0007f3e0ff */
[----:B------:R-:W-:-:S05]  /*c6350*/  @!P4 IMAD.X R17, R56, 0x1, R17, P1 ;  /* 0x000000013811c824 */ /* 0x000fca00008e0611 */
[----:B------:R1:W-:Y:S02]  /*c6360*/  @!P4 STG.E.U8 desc[UR32][R16.64+0x1c0], R18 ;  /* 0x0001c0121000c986 */ /* 0x0003e4000c101120 */
[----:B-1----:R-:W1:Y:S01]  /*c6370*/  @!P5 LDC.64 R16, c[0x0][0x5c0] ;  /* 0x00017000ff10db82 */ /* 0x002e620000000a00 */
[----:B------:R-:W-:Y:S02]  /*c6380*/  FMUL R18, R70, UR27 ;  /* 0x0000001b46127c20 */ /* 0x000fe40008400000 */
[----:B------:R-:W4:Y:S03]  /*c6390*/  LDL.LU R70, [R1+0x1a2c] ;  /* 0x001a2c0001467983 */ /* 0x000f260000300800 */
[----:B------:R-:W-:Y:S01]  /*c63a0*/  F2FP.SATFINITE.E4M3.F32.PACK_AB_MERGE_C R18, RZ, R18, RZ ;  /* 0x00000012ff12723e */ /* 0x000fe200048070ff */
[----:B------:R-:W4:Y:S01]  /*c63b0*/  LDL.LU.64 R74, [R1+0x250] ;  /* 0x00025000014a7983 */ /* 0x000f220000300a00 */
[----:B-1----:R-:W-:-:S05]  /*c63c0*/  @!P5 IADD3 R16, P1, R59, R16, RZ ;  /* 0x000000103b10d210 */ /* 0x002fca0007f3e0ff */
[----:B------:R-:W-:Y:S01]  /*c63d0*/  @!P5 IMAD.X R17, R61, 0x1, R17, P1 ;  /* 0x000000013d11d824 */ /* 0x000fe200008e0611 */
[----:B------:R-:W-:-:S04]  /*c63e0*/  LOP3.LUT P1, RZ, R9, 0x800, RZ, 0xc0, !PT ;  /* 0x0000080009ff7812 */ /* 0x000fc8000782c0ff */
[----:B------:R2:W-:Y:S02]  /*c63f0*/  @!P5 STG.E.U8 desc[UR32][R16.64+0x1c1], R18 ;  /* 0x0001c1121000d986 */ /* 0x0005e4000c101120 */
[----:B--2---:R-:W-:Y:S02]  /*c6400*/  FMUL R16, R71, UR27 ;  /* 0x0000001b47107c20 */ /* 0x004fe40008400000 */
[----:B------:R-:W2:Y:S03]  /*c6410*/  LDL.LU R71, [R1+0x1a30] ;  /* 0x001a300001477983 */ /* 0x000ea60000300800 */
[----:B------:R-:W-:-:S05]  /*c6420*/  F2FP.SATFINITE.E4M3.F32.PACK_AB_MERGE_C R16, RZ, R16, RZ ;  /* 0x00000010ff10723e */ /* 0x000fca00048070ff */
[----:B------:R1:W-:Y:S04]  /*c6430*/  @!P1 STG.E.U8 desc[UR32][R72.64+0x1c8], R16 ;  /* 0x0001c81048009986 */ /* 0x0003e8000c101120 */
[----:B-1----:R-:W2:Y:S01]  /*c6440*/  LDL.LU.64 R72, [R1+0x248] ;  /* 0x0002480001487983 */ /* 0x002ea20000300a00 */
[----:B---3--:R-:W-:-:S03]  /*c6450*/  FMUL R19, R65, UR27 ;  /* 0x0000001b41137c20 */ /* 0x008fc60008400000 */
[----:B------:R-:W3:Y:S01]  /*c6460*/  LDL.LU R65, [R1+0x1a34] ;  /* 0x001a340001417983 */ /* 0x000ee20000300800 */
[----:B------:R-:W-:-:S13]  /*c6470*/  LOP3.LUT P6, RZ, R0, 0x1000, RZ, 0xc0, !PT ;  /* 0x0000100000ff7812 */ /* 0x000fda00078cc0ff */
[----:B------:R-:W1:Y:S01]  /*c6480*/  @!P6 LDC.64 R16, c[0x0][0x5c0] ;  /* 0x00017000ff10eb82 */ /* 0x000e620000000a00 */
[----:B------:R-:W-:Y:S02]  /*c6490*/  LOP3.LUT P2, RZ, R9, 0x400, RZ, 0xc0, !PT ;  /* 0x0000040009ff7812 */ /* 0x000fe4000784c0ff */
[----:B------:R-:W-:Y:S02]  /*c64a0*/  LOP3.LUT P0, RZ, R0, 0x800, RZ, 0xc0, !PT ;  /* 0x0000080000ff7812 */ /* 0x000fe4000780c0ff */
[----:B------:R-:W-:-:S09]  /*c64b0*/  F2FP.SATFINITE.E4M3.F32.PACK_AB_MERGE_C R33, RZ, R19, RZ ;  /* 0x00000013ff21723e */ /* 0x000fd200048070ff */
[----:B------:R-:W-:Y:S01]  /*c64c0*/  @!P2 STG.E.U8 desc[UR32][R78.64+0x1c9], R33 ;  /* 0x0001c9214e00a986 */ /* 0x000fe2000c101120 */
[----:B-1----:R-:W-:-:S05]  /*c64d0*/  @!P6 IADD3 R16, P1, R51, R16, RZ ;  /* 0x000000103310e210 */ /* 0x002fca0007f3e0ff */
[----:B------:R-:W-:Y:S02]  /*c64e0*/  @!P6 IMAD.X R17, R52, 0x1, R17, P1 ;  /* 0x000000013411e824 */ /* 0x000fe400008e0611 */
[----:B------:R-:W-:-:S05]  /*c64f0*/  FMUL R19, R68, UR27 ;  /* 0x0000001b44137c20 */ /* 0x000fca0008400000 */
[----:B------:R-:W-:-:S05]  /*c6500*/  F2FP.SATFINITE.E4M3.F32.PACK_AB_MERGE_C R51, RZ, R19, RZ ;  /* 0x00000013ff33723e */ /* 0x000fca00048070ff */
[----:B------:R1:W-:Y:S02]  /*c6510*/  @!P6 STG.E.U8 desc[UR32][R16.64+0x1c8], R51 ;  /* 0x0001c8331000e986 */ /* 0x0003e4000c101120 */
[----:B-1----:R-:W1:Y:S01]  /*c6520*/  @!P0 LDC.64 R16, c[0x0][0x5c0] ;  /* 0x00017000ff108b82 */ /* 0x002e620000000a00 */
[----:B----4-:R-:W-:Y:S02]  /*c6530*/  FMUL R19, R69, UR27 ;  /* 0x0000001b45137c20 */ /* 0x010fe40008400000 */
[----:B------:R-:W4:Y:S01]  /*c6540*/  LDL.LU R69, [R1+0x1a38] ;  /* 0x001a380001457983 */ /* 0x000f220000300800 */
[C---:B------:R-:W-:Y:S02]  /*c6550*/  LOP3.LUT P3, RZ, R9.reuse, 0x200, RZ, 0xc0, !PT ;  /* 0x0000020009ff7812 */ /* 0x040fe4000786c0ff */
[----:B------:R-:W-:Y:S02]  /*c6560*/  F2FP.SATFINITE.E4M3.F32.PACK_AB_MERGE_C R33, RZ, R19, RZ ;  /* 0x00000013ff21723e */ /* 0x000fe400048070ff */
[----:B------:R-:W-:-:S02]  /*c6570*/  LOP3.LUT P4, RZ, R9, 0x100, RZ, 0xc0, !PT ;  /* 0x0000010009ff7812 */ /* 0x000fc4000788c0ff */
[----:B-1----:R-:W-:-:S05]  /*c6580*/  @!P0 IADD3 R16, P1, R49, R16, RZ ;  /* 0x0000001031108210 */ /* 0x002fca0007f3e0ff */
[----:B------:R-:W-:-:S05]  /*c6590*/  @!P0 IMAD.X R17, R50, 0x1, R17, P1 ;  /* 0x0000000132118824 */ /* 0x000fca00008e0611 */
[----:B------:R-:W-:Y:S01]  /*c65a0*/  @!P0 STG.E.U8 desc[UR32][R16.64+0x1c9], R33 ;  /* 0x0001c92110008986 */ /* 0x000fe2000c101120 */
[----:B------:R-:W-:-:S03]  /*c65b0*/  FMUL R19, R70, UR27 ;  /* 0x0000001b46137c20 */ /* 0x000fc60008400000 */
[----:B------:R-:W4:Y:S02]  /*c65c0*/  LDL.LU R70, [R1+0x1a3c] ;  /* 0x001a3c0001467983 */ /* 0x000f240000300800 */
[----:B------:R-:W-:Y:S02]  /*c65d0*/  F2FP.SATFINITE.E4M3.F32.PACK_AB_MERGE_C R49, RZ, R19, RZ ;  /* 0x00000013ff31723e */ /* 0x000fe400048070ff */
[----:B------:R-:W4:Y:S04]  /*c65e0*/  LDL.LU.64 R78, [R1+0x260] ;  /* 0x00026000014e7983 */ /* 0x000f280000300a00 */
[----:B------:R1:W-:Y:S04]  /*c65f0*/  @!P3 STG.E.U8 desc[UR32][R74.64+0x1d0], R49 ;  /* 0x0001d0314a00b986 */ /* 0x0003e8000c101120 */
[----:B-1----:R-:W4:Y:S01]  /*c6600*/  LDL.LU R74, [R1+0x1a40] ;  /* 0x001a4000014a7983 */ /* 0x002f220000300800 */
[----:B--2---:R-:W-:-:S05]  /*c6610*/  FMUL R19, R71, UR27 ;  /* 0x0000001b47137c20 */ /* 0x004fca0008400000 */
[----:B------:R-:W-:-:S05]  /*c6620*/  F2FP.SATFINITE.E4M3.F32.PACK_AB_MERGE_C R50, RZ, R19, RZ ;  /* 0x00000013ff32723e */ /* 0x000fca00048070ff */
[----:B------:R1:W-:Y:S04]  /*c6630*/  @!P4 STG.E.U8 desc[UR32][R72.64+0x1d1], R50 ;  /* 0x0001d1324800c986 */ /* 0x0003e8000c101120 */
[----:B-1----:R-:W2:Y:S04]  /*c6640*/  LDL.LU.64 R72, [R1+0x258] ;  /* 0x0002580001487983 */ /* 0x002ea80000300a00 */
[----:B------:R-:W2:Y:S01]  /*c6650*/  LDL.LU R71, [R1+0x1a44] ;  /* 0x001a440001477983 */ /* 0x000ea20000300800 */
[----:B---3--:R-:W-:-:S03]  /*c6660*/  FMUL R19, R65, UR27 ;  /* 0x0000001b41137c20 */ /* 0x008fc60008400000 */
[----:B------:R-:W3:Y:S01]  /*c6670*/  LDL.LU R65, [R1+0x1a48] ;  /* 0x001a480001417983 */ /* 0x000ee20000300800 */
[----:B------:R-:W-:Y:S02]  /*c6680*/  LOP3.LUT P5, RZ, R12, 0x80000, RZ, 0xc0, !PT ;  /* 0x000800000cff7812 */ /* 0x000fe400078ac0ff */
[----:B------:R-:W-:Y:S01]  /*c6690*/  LOP3.LUT P2, RZ, R9, 0x80, RZ, 0xc0, !PT ;  /* 0x0000008009ff7812 */ /* 0x000fe2000784c0ff */
[----:B------:R-:W3:Y:S10]  /*c66a0*/  LDL.LU R75, [R1+0x1a4c] ;  /* 0x001a4c00014b7983 */ /* 0x000ef40000300800 */
[----:B------:R-:W1:Y:S01]  /*c66b0*/  @!P5 LDC.64 R16, c[0x0][0x5c0] ;  /* 0x00017000ff10db82 */ /* 0x000e620000000a00 */
[----:B------:R-:W-:-:S02]  /*c66c0*/  P2R R18, PR, RZ, 0x4 ;  /* 0x00000004ff127803 */ /* 0x000fc40000000000 */
[----:B------:R-:W-:Y:S02]  /*c66d0*/  LOP3.LUT P2, RZ, R0, 0x200, RZ, 0xc0, !PT ;  /* 0x0000020000ff7812 */ /* 0x000fe4000784c0ff */
[----:B------:R-:W-:Y:S02]  /*c66e0*/  F2FP.SATFINITE.E4M3.F32.PACK_AB_MERGE_C R19, RZ, R19, RZ ;  /* 0x00000013ff13723e */ /* 0x000fe400048070ff */
[----:B-1----:R-:W-:-:S05]  /*c66f0*/  @!P5 IADD3 R16, P1, R45, R16, RZ ;  /* 0x000000102d10d210 */ /* 0x002fca0007f3e0ff */
[----:B------:R-:W-:-:S05]  /*c6700*/  @!P5 IMAD.X R17, R46, 0x1, R17, P1 ;  /* 0x000000012e11d824 */ /* 0x000fca00008e0611 */
[----:B------:R1:W-:Y:S02]  /*c6710*/  @!P5 STG.E.U8 desc[UR32][R16.64+0x1d0], R19 ;  /* 0x0001d0131000d986 */ /* 0x0003e4000c101120 */
[----:B-1----:R-:W1:Y:S02]  /*c6720*/  @!P2 LDC.64 R16, c[0x0][0x5c0] ;  /* 0x00017000ff10ab82 */ /* 0x002e640000000a00 */
[----:B-1----:R-:W-:-:S05]  /*c6730*/  @!P2 IADD3 R16, P1, R47, R16, RZ ;  /* 0x000000102f10a210 */ /* 0x002fca0007f3e0ff */
[----:B------:R-:W-:Y:S01]  /*c6740*/  @!P2 IMAD.X R17, R48, 0x1, R17, P1 ;  /* 0x000000013011a824 */ /* 0x000fe200008e0611 */
[----:B------:R-:W-:Y:S01]  /*c6750*/  ISETP.NE.AND P2, PT, R18, RZ, PT ;  /* 0x000000ff1200720c */ /* 0x000fe20003f45270 */
[----:B----4-:R-:W-:Y:S02]  /*c6760*/  FMUL R18, R69, UR27 ;  /* 0x0000001b45127c20 */ /* 0x010fe40008400000 */
[----:B------:R-:W4:Y:S01]  /*c6770*/  LDL.LU.64 R68, [R1+0x270] ;  /* 0x0002700001447983 */ /* 0x000f220000300a00 */
[----:B------:R-:W-:Y:S02]  /*c6780*/  LOP3.LUT P1, RZ, R0, 0x200, RZ, 0xc0, !PT ;  /* 0x0000020000ff7812 */ /* 0x000fe4000782c0ff */
[----:B------:R-:W-:-:S11]  /*c6790*/  F2FP.SATFINITE.E4M3.F32.PACK_AB_MERGE_C R33, RZ, R18, RZ ;  /* 0x00000012ff21723e */ /* 0x000fd600048070ff */
[----:B------:R-:W-:Y:S01]  /*c67a0*/  @!P1 STG.E.U8 desc[UR32][R16.64+0x1d1], R33 ;  /* 0x0001d12110009986 */ /* 0x000fe2000c101120 */
[----:B------:R-:W-:-:S03]  /*c67b0*/  FMUL R18, R70, UR27 ;  /* 0x0000001b46127c20 */ /* 0x000fc60008400000 */
[----:B------:R-:W4:Y:S02]  /*c67c0*/  LDL.LU R70, [R1+0x1a50] ;  /* 0x001a500001467983 */ /* 0x000f240000300800 */
[----:B------:R-:W-:-:S05]  /*c67d0*/  F2FP.SATFINITE.E4M3.F32.PACK_AB_MERGE_C R45, RZ, R18, RZ ;  /* 0x00000012ff2d723e */ /* 0x000fca00048070ff */
[----:B------:R1:W-:Y:S01]  /*c67e0*/  @!P2 STG.E.U8 desc[UR32][R78.64+0x1d8], R45 ;  /* 0x0001d82d4e00a986 */ /* 0x0003e2000c101120 */
[----:B------:R-:W-:-:S03]  /*c67f0*/  FMUL R18, R74, UR27 ;  /* 0x0000001b4a127c20 */ /* 0x000fc60008400000 */
[----:B-1----:R-:W4:Y:S02]  /*c6800*/  LDL.LU.64 R78, [R1+0x268] ;  /* 0x00026800014e7983 */ /* 0x002f240000300a00 */
[----:B------:R-:W-:Y:S01]  /*c6810*/  F2FP.SATFINITE.E4M3.F32.PACK_AB_MERGE_C R46, RZ, R18, RZ ;  /* 0x00000012ff2e723e */ /* 0x000fe200048070ff */
[----:B--2---:R-:W-:Y:S02]  /*c6820*/  FMUL R18, R71, UR27 ;  /* 0x0000001b47127c20 */ /* 0x004fe40008400000 */
[----:B------:R-:W2:Y:S04]  /*c6830*/  LDL.LU R71, [R1+0x1a54] ;  /* 0x001a540001477983 */ /* 0x000ea80000300800 */
[----:B------:R-:W2:Y:S01]  /*c6840*/  LDL.LU R74, [R1+0x1a58] ;  /* 0x001a5800014a7983 */ /* 0x000ea20000300800 */
[----:B------:R-:W-:Y:S01]  /*c6850*/  F2FP.SATFINITE.E4M3.F32.PACK_AB_MERGE_C R33, RZ, R18, RZ ;  /* 0x00000012ff21723e */ /* 0x000fe200048070ff */
[----:B---3--:R-:W-:-:S02]  /*c6860*/  FMUL R18, R65, UR27 ;  /* 0x0000001b41127c20 */ /* 0x008fc40008400000 */
[----:B------:R-:W3:Y:S01]  /*c6870*/  LDL.LU R65, [R1+0x1a5c] ;  /* 0x001a5c0001417983 */ /* 0x000ee20000300800 */
[----:B------:R-:W-:-:S13]  /*c6880*/  LOP3.LUT P0, RZ, R0, 0x100, RZ, 0xc0, !PT ;  /* 0x0000010000ff7812 */ /* 0x000fda000780c0ff */
[----:B------:R-:W1:Y:S01]  /*c6890*/  @!P0 LDC.64 R16, c[0x0][0x5c0] ;  /* 0x00017000ff108b82 */ /* 0x000e620000000a00 */
[C---:B------:R-:W-:Y:S02]  /*c68a0*/  LOP3.LUT P4, RZ, R9.reuse, 0x20, RZ, 0xc0, !PT ;  /* 0x0000002009ff7812 */ /* 0x040fe4000788c0ff */
[----:B------:R-:W-:Y:S02]  /*c68b0*/  LOP3.LUT P6, RZ, R9, 0x40, RZ, 0xc0, !PT ;  /* 0x0000004009ff7812 */ /* 0x000fe400078cc0ff */
[----:B------:R-:W-:Y:S02]  /*c68c0*/  P2R R19, PR, RZ, 0x10 ;  /* 0x00000010ff137803 */ /* 0x000fe40000000000 */
[----:B------:R-:W-:Y:S02]  /*c68d0*/  LOP3.LUT P4, RZ, R0, 0x80, RZ, 0xc0, !PT ;  /* 0x0000008000ff7812 */ /* 0x000fe4000788c0ff */
[----:B-1----:R-:W-:-:S07]  /*c68e0*/  @!P0 IADD3 R16, P1, R43, R16, RZ ;  /* 0x000000102b108210 */ /* 0x002fce0007f3e0ff */
[----:B------:R1:W-:Y:S01]  /*c68f0*/  @!P6 STG.E.U8 desc[UR32][R72.64+0x1d9], R46 ;  /* 0x0001d92e4800e986 */ /* 0x0003e2000c101120 */
[----:B------:R-:W-:-:S05]  /*c6900*/  @!P0 IMAD.X R17, R44, 0x1, R17, P1 ;  /* 0x000000012c118824 */ /* 0x000fca00008e0611 */
[----:B------:R0:W-:Y:S04]  /*c6910*/  @!P0 STG.E.U8 desc[UR32][R16.64+0x1d8], R33 ;  /* 0x0001d82110008986 */ /* 0x0001e8000c101120 */
[----:B-1----:R-:W3:Y:S01]  /*c6920*/  LDL.LU.64 R72, [R1+0x280] ;  /* 0x0002800001487983 */ /* 0x002ee20000300a00 */
[----:B0-----:R-:W0:Y:S02]  /*c6930*/  @!P4 LDC.64 R16, c[0x0][0x5c0] ;  /* 0x00017000ff10cb82 */ /* 0x001e240000000a00 */
[----:B0-----:R-:W-:-:S05]  /*c6940*/  @!P4 IADD3 R16, P1, R41, R16, RZ ;  /* 0x000000102910c210 */ /* 0x001fca0007f3e0ff */
[----:B------:R-:W-:Y:S01]  /*c6950*/  @!P4 IMAD.X R17, R42, 0x1, R17, P1 ;  /* 0x000000012a11c824 */ /* 0x000fe200008e0611 */
[----:B------:R-:W-:Y:S02]  /*c6960*/  LOP3.LUT P1, RZ, R0, 0x80, RZ, 0xc0, !PT ;  /* 0x0000008000ff7812 */ /* 0x000fe4000782c0ff */
[----:B------:R-:W-:Y:S02]  /*c6970*/  ISETP.NE.AND P4, PT, R19, RZ, PT ;  /* 0x000000ff1300720c */ /* 0x000fe40003f85270 */
[----:B------:R-:W-:Y:S01]  /*c6980*/  F2FP.SATFINITE.E4M3.F32.PACK_AB_MERGE_C R19, RZ, R18, RZ ;  /* 0x00000012ff13723e */ /* 0x000fe200048070ff */
[----:B------:R-:W-:Y:S02]  /*c6990*/  FMUL R18, R75, UR27 ;  /* 0x0000001b4b127c20 */ /* 0x000fe40008400000 */
[----:B------:R-:W3:Y:S03]  /*c69a0*/  LDL.LU R75, [R1+0x1a60] ;  /* 0x001a6000014b7983 */ /* 0x000ee60000300800 */
[----:B------:R-:W-:-:S03]  /*c69b0*/  F2FP.SATFINITE.E4M3.F32.PACK_AB_MERGE_C R41, RZ, R18, RZ ;  /* 0x00000012ff29723e */ /* 0x000fc600048070ff */
[----:B------:R-:W-:Y:S04]  /*c69c0*/  @!P1 STG.E.U8 desc[UR32][R16.64+0x1d9], R19 ;  /* 0x0001d91310009986 */ /* 0x000fe8000c101120 */
[----:B----4-:R0:W-:Y:S04]  /*c69d0*/  @!P4 STG.E.U8 desc[UR32][R68.64+0x1e0], R41 ;  /* 0x0001e0294400c986 */ /* 0x0101e8000c101120 */
[----:B0-----:R-:W4:Y:S01]  /*c69e0*/  LDL.LU.64 R68, [R1+0x278] ;  /* 0x0002780001447983 */ /* 0x001f220000300a00 */
[----:B------:R-:W-:-:S03]  /*c69f0*/  FMUL R18, R70, UR27 ;  /* 0x0000001b46127c20 */ /* 0x000fc60008400000 */
[----:B------:R-:W4:Y:S02]  /*c6a00*/  LDL.LU R70, [R1+0x1a64] ;  /* 0x001a640001467983 */ /* 0x000f240000300800 */
[----:B------:R-:W-:Y:S02]  /*c6a10*/  F2FP.SATFINITE.E4M3.F32.PACK_AB_MERGE_C R33, RZ, R18, RZ ;  /* 0x00000012ff21723e */ /* 0x000fe400048070ff */
[----:B------:R-:W-:-:S13]  /*c6a20*/  LOP3.LUT P5, RZ, R9, 0x10, RZ, 0xc0, !PT ;  /* 0x0000001009ff7812 */ /* 0x000fda00078ac0ff */
[----:B------:R0:W-:Y:S01]  /*c6a30*/  @!P5 STG.E.U8 desc[UR32][R78.64+0x1e1], R33 ;  /* 0x0001e1214e00d986 */ /* 0x0001e2000c101120 */
[----:B--2---:R-:W-:-:S03]  /*c6a40*/  FMUL R18, R71, UR27 ;  /* 0x0000001b47127c20 */ /* 0x004fc60008400000 */
[----:B------:R-:W2:Y:S02]  /*c6a50*/  LDL.LU R71, [R1+0x1a68] ;  /* 0x001a680001477983 */ /* 0x000ea40000300800 */
[----:B------:R-:W-:Y:S01]  /*c6a60*/  F2FP.SATFINITE.E4M3.F32.PACK_AB_MERGE_C R19, RZ, R18, RZ ;  /* 0x00000012ff13723e */ /* 0x000fe200048070ff */
[----:B------:R-:W-:Y:S01]  /*c6a70*/  FMUL R18, R74, UR27 ;  /* 0x0000001b4a127c20 */ /* 0x000fe20008400000 */
[----:B------:R-:W2:Y:S04]  /*c6a80*/  LDL.LU R77, [R1+0x1a6c] ;  /* 0x001a6c00014d7983 */ /* 0x000ea80000300800 */
[----:B0-----:R-:W-:Y:S01]  /*c6a90*/  F2FP.SATFINITE.E4M3.F32.PACK_AB_MERGE_C R33, RZ, R18, RZ ;  /* 0x00000012ff21723e */ /* 0x001fe200048070ff */
[----:B------:R-:W2:Y:S01]  /*c6aa0*/  LDL.LU.64 R78, [R1+0x290] ;  /* 0x00029000014e7983 */ /* 0x000ea20000300a00 */
[----:B---3--:R-:W-:-:S03]  /*c6ab0*/  FMUL R18, R65, UR27 ;  /* 0x0000001b41127c20 */ /* 0x008fc60008400000 */
[----:B------:R-:W3:Y:S01]  /*c6ac0*/  LDL.LU R65, [R1+0x1a70] ;  /* 0x001a700001417983 */ /* 0x000ee20000300800 */
[----:B------:R-:W-:-:S13]  /*c6ad0*/  LOP3.LUT P3, RZ, R0, 0x40, RZ, 0xc0, !PT ;  /* 0x0000004000ff7812 */ /* 0x000fda000786c0ff */
[----:B------:R-:W0:Y:S01]  /*c6ae0*/  @!P3 LDC.64 R16, c[0x0][0x5c0] ;  /* 0x00017000ff10bb82 */ /* 0x000e220000000a00 */
[----:B------:R-:W-:Y:S02]  /*c6af0*/  LOP3.LUT P2, RZ, R0, 0x20, RZ, 0xc0, !PT ;  /* 0x0000002000ff7812 */ /* 0x000fe4000784c0ff */
[----:B0-----:R-:W-:-:S05]  /*c6b00*/  @!P3 IADD3 R16, P1, R37, R16, RZ ;  /* 0x000000102510b210 */ /* 0x001fca0007f3e0ff */
[----:B------:R-:W-:Y:S01]  /*c6b10*/  @!P3 IMAD.X R17, R38, 0x1, R17, P1 ;  /* 0x000000012611b824 */ /* 0x000fe200008e0611 */
[----:B------:R-:W-:-:S13]  /*c6b20*/  LOP3.LUT P1, RZ, R0, 0x40, RZ, 0xc0, !PT ;  /* 0x0000004000ff7812 */ /* 0x000fda000782c0ff */
[----:B------:R0:W-:Y:S02]  /*c6b30*/  @!P1 STG.E.U8 desc[UR32][R16.64+0x1e0], R19 ;  /* 0x0001e01310009986 */ /* 0x0001e4000c101120 */
[----:B0-----:R-:W0:Y:S01]  /*c6b40*/  @!P2 LDC.64 R16, c[0x0][0x5c0] ;  /* 0x00017000ff10ab82 */ /* 0x001e220000000a00 */
[----:B------:R-:W-:Y:S02]  /*c6b50*/  LOP3.LUT P6, RZ, R9, 0x4, RZ, 0xc0, !PT ;  /* 0x0000000409ff7812 */ /* 0x000fe400078cc0ff */
[----:B------:R-:W-:Y:S02]  /*c6b60*/  F2FP.SATFINITE.E4M3.F32.PACK_AB_MERGE_C R37, RZ, R18, RZ ;  /* 0x00000012ff25723e */ /* 0x000fe400048070ff */
[----:B0-----:R-:W-:-:S05]  /*c6b70*/  @!P2 IADD3 R16, P1, R39, R16, RZ ;  /* 0x000000102710a210 */ /* 0x001fca0007f3e0ff */
[----:B------:R-:W-:Y:S01]  /*c6b80*/  @!P2 IMAD.X R17, R40, 0x1, R17, P1 ;  /* 0x000000012811a824 */ /* 0x000fe200008e0611 */
[----:B------:R-:W-:Y:S01]  /*c6b90*/  LOP3.LUT P1, RZ, R9, 0x8, RZ, 0xc0, !PT ;  /* 0x0000000809ff7812 */ /* 0x000fe2000782c0ff */
[----:B------:R-:W-:-:S03]  /*c6ba0*/  FMUL R18, R75, UR27 ;  /* 0x0000001b4b127c20 */ /* 0x000fc60008400000 */
[----:B------:R-:W-:Y:S02]  /*c6bb0*/  @!P2 STG.E.U8 desc[UR32][R16.64+0x1e1], R33 ;  /* 0x0001e1211000a986 */ /* 0x000fe4000c101120 */
[----:B------:R-:W-:-:S07]  /*c6bc0*/  F2FP.SATFINITE.E4M3.F32.PACK_AB_MERGE_C R19, RZ, R18, RZ ;  /* 0x00000012ff13723e */ /* 0x000fce00048070ff */
[----:B------:R0:W-:Y:S04]  /*c6bd0*/  @!P1 STG.E.U8 desc[UR32][R72.64+0x1e8], R37 ;  /* 0x0001e82548009986 */ /* 0x0001e8000c101120 */
[----:B----4-:R1:W-:Y:S04]  /*c6be0*/  @!P6 STG.E.U8 desc[UR32][R68.64+0x1e9], R19 ;  /* 0x0001e9134400e986 */ /* 0x0103e8000c101120 */
[----:B0-----:R-:W4:Y:S04]  /*c6bf0*/  LDL.LU.64 R72, [R1+0x288] ;  /* 0x0002880001487983 */ /* 0x001f280000300a00 */
[----:B-1----:R-:W4:Y:S01]  /*c6c00*/  LDL.LU R69, [R1+0x1a74] ;  /* 0x001a740001457983 */ /* 0x002f220000300800 */
[----:B------:R-:W-:-:S03]  /*c6c10*/  LOP3.LUT P0, RZ, R0, 0x10, RZ, 0xc0, !PT ;  /* 0x0000001000ff7812 */ /* 0x000fc6000780c0ff */
[----:B------:R-:W4:Y:S10]  /*c6c20*/  LDL.LU R68, [R1+0x1a78] ;  /* 0x001a780001447983 */ /* 0x000f340000300800 */
[----:B------:R-:W0:Y:S01]  /*c6c30*/  @!P0 LDC.64 R16, c[0x0][0x5c0] ;  /* 0x00017000ff108b82 */ /* 0x000e220000000a00 */
[----:B------:R-:W-:-:S02]  /*c6c40*/  FMUL R18, R70, UR27 ;  /* 0x0000001b46127c20 */ /* 0x000fc40008400000 */
[----:B------:R-:W4:Y:S03]  /*c6c50*/  LDL.LU R70, [R1+0x1a7c] ;  /* 0x001a7c0001467983 */ /* 0x000f260000300800 */
[----:B------:R-:W-:Y:S01]  /*c6c60*/  F2FP.SATFINITE.E4M3.F32.PACK_AB_MERGE_C R33, RZ, R18, RZ ;  /* 0x00000012ff21723e */ /* 0x000fe200048070ff */
[----:B------:R-:W4:Y:S01]  /*c6c70*/  LDL.LU.64 R74, [R1+0x298] ;  /* 0x00029800014a7983 */ /* 0x000f220000300a00 */
[----:B------:R-:W-:Y:S02]  /*c6c80*/  LOP3.LUT P4, RZ, R0, 0x8, RZ, 0xc0, !PT ;  /* 0x0000000800ff7812 */ /* 0x000fe4000788c0ff */
[----:B0-----:R-:W-:-:S05]  /*c6c90*/  @!P0 IADD3 R16, P1, R35, R16, RZ ;  /* 0x0000001023108210 */ /* 0x001fca0007f3e0ff */
[----:B------:R-:W-:Y:S01]  /*c6ca0*/  @!P0 IMAD.X R17, R36, 0x1, R17, P1 ;  /* 0x0000000124118824 */ /* 0x000fe200008e0611 */
[----:B------:R-:W-:-:S13]  /*c6cb0*/  LOP3.LUT P1, RZ, R0, 0x10, RZ, 0xc0, !PT ;  /* 0x0000001000ff7812 */ /* 0x000fda000782c0ff */
[----:B------:R0:W-:Y:S02]  /*c6cc0*/  @!P1 STG.E.U8 desc[UR32][R16.64+0x1e8], R33 ;  /* 0x0001e82110009986 */ /* 0x0001e4000c101120 */
[----:B0-----:R-:W0:Y:S01]  /*c6cd0*/  @!P4 LDC.64 R16, c[0x0][0x5c0] ;  /* 0x00017000ff10cb82 */ /* 0x001e220000000a00 */
[----:B--2---:R-:W-:Y:S02]  /*c6ce0*/  FMUL R18, R71, UR27 ;  /* 0x0000001b47127c20 */ /* 0x004fe40008400000 */
[----:B------:R-:W2:Y:S03]  /*c6cf0*/  LDL.LU R71, [R1+0x1a80] ;  /* 0x001a800001477983 */ /* 0x000ea60000300800 */
[----:B------:R-:W-:Y:S01]  /*c6d00*/  F2FP.SATFINITE.E4M3.F32.PACK_AB_MERGE_C R19, RZ, R18, RZ ;  /* 0x00000012ff13723e */ /* 0x000fe200048070ff */
[----:B------:R-:W-:Y:S01]  /*c6d10*/  FMUL R18, R77, UR27 ;  /* 0x0000001b4d127c20 */ /* 0x000fe20008400000 */
[----:B0-----:R-:W-:-:S04]  /*c6d20*/  @!P4 IADD3 R16, P1, R30, R16, RZ ;  /* 0x000000101e10c210 */ /* 0x001fc80007f3e0ff */
[----:B------:R-:W-:Y:S01]  /*c6d30*/  F2FP.SATFINITE.E4M3.F32.PACK_AB_MERGE_C R30, RZ, R18, RZ ;  /* 0x00000012ff1e723e */ /* 0x000fe200048070ff */
[----:B---3--:R-:W-:Y:S02]  /*c6d40*/  FMUL R18, R65, UR27 ;  /* 0x0000001b41127c20 */ /* 0x008fe40008400000 */
[----:B------:R-:W3:Y:S01]  /*c6d50*/  LDL.LU R65, [R1+0x1a84] ;  /* 0x001a840001417983 */ /* 0x000ee20000300800 */
[----:B------:R-:W-:-:S05]  /*c6d60*/  @!P4 IMAD.X R17, R34, 0x1, R17, P1 ;  /* 0x000000012211c824 */ /* 0x000fca00008e0611 */
[----:B------:R0:W-:Y:S01]  /*c6d70*/  @!P4 STG.E.U8 desc[UR32][R16.64+0x1e9], R19 ;  /* 0x0001e9131000c986 */ /* 0x0001e2000c101120 */
[----:B------:R-:W-:Y:S02]  /*c6d80*/  LOP3.LUT P4, RZ, R12, 0x10000, RZ, 0xc0, !PT ;  /* 0x000100000cff7812 */ /* 0x000fe4000788c0ff */
[----:B------:R-:W-:-:S11]  /*c6d90*/  LOP3.LUT P5, RZ, R9, 0x2, RZ, 0xc0, !PT ;  /* 0x0000000209ff7812 */ /* 0x000fd600078ac0ff */
[----:B0-----:R-:W0:Y:S01]  /*c6da0*/  @!P4 LDC.64 R16, c[0x0][0x5c0] ;  /* 0x00017000ff10cb82 */ /* 0x001e220000000a00 */
[----:B------:R-:W-:Y:S02]  /*c6db0*/  LOP3.LUT P1, RZ, R9, 0x1, RZ, 0xc0, !PT ;  /* 0x0000000109ff7812 */ /* 0x000fe4000782c0ff */
[----:B------:R-:W-:Y:S01]  /*c6dc0*/  F2FP.SATFINITE.E4M3.F32.PACK_AB_MERGE_C R33, RZ, R18, RZ ;  /* 0x00000012ff21723e */ /* 0x000fe200048070ff */
[----:B------:R-:W-:Y:S01]  /*c6dd0*/  @!P5 STG.E.U8 desc[UR32][R78.64+0x1f0], R30 ;  /* 0x0001f01e4e00d986 */ /* 0x000fe2000c101120 */
[----:B------:R-:W-:Y:S02]  /*c6de0*/  LOP3.LUT P2, RZ, R0, 0x1, RZ, 0xc0, !PT ;  /* 0x0000000100ff7812 */ /* 0x000fe4000784c0ff */
[----:B------:R-:W-:Y:S02]  /*c6df0*/  LOP3.LUT P6, RZ, R4, 0x80000000, RZ, 0xc0, !PT ;  /* 0x8000000004ff7812 */ /* 0x000fe400078cc0ff */
[----:B------:R-:W-:-:S05]  /*c6e00*/  LOP3.LUT P5, RZ, R12, 0x8000, RZ, 0xc0, !PT ;  /* 0x000080000cff7812 */ /* 0x000fca00078ac0ff */
[----:B----4-:R-:W-:Y:S01]  /*c6e10*/  @!P1 STG.E.U8 desc[UR32][R72.64+0x1f1], R33 ;  /* 0x0001f12148009986 */ /* 0x010fe2000c101120 */
[----:B0-----:R-:W-:Y:S01]  /*c6e20*/  @!P4 IADD3 R16, P1, R20, R16, RZ ;  /* 0x000000101410c210 */ /* 0x001fe20007f3e0ff */
[----:B------:R-:W-:-:S04]  /*c6e30*/  FMUL R18, R69, UR27 ;  /* 0x0000001b45127c20 */ /* 0x000fc80008400000 */
[----:B------:R-:W-:Y:S01]  /*c6e40*/  @!P4 IMAD.X R17, R21, 0x1, R17, P1 ;  /* 0x000000011511c824 */ /* 0x000fe200008e0611 */
[----:B------:R-:W4:Y:S01]  /*c6e50*/  LDL.LU R69, [R1+0x1a88] ;  /* 0x001a880001457983 */ /* 0x000f220000300800 */
[----:B------:R-:W-:-:S05]  /*c6e60*/  F2FP.SATFINITE.E4M3.F32.PACK_AB_MERGE_C R21, RZ, R18, RZ ;  /* 0x00000012ff15723e */ /* 0x000fca00048070ff */
[----:B------:R0:W-:Y:S02]  /*c6e70*/  @!P4 STG.E.U8 desc[UR32][R16.64+0x1f0], R21 ;  /* 0x0001f0151000c986 */ /* 0x0001e4000c101120 */
[----:B0-----:R-:W0:Y:S01]  /*c6e80*/  @!P2 LDC.64 R16, c[0x0][0x5c0] ;  /* 0x00017000ff10ab82 */ /* 0x001e220000000a00 */
[----:B------:R-:W-:Y:S01]  /*c6e90*/  FMUL R18, R68, UR27 ;  /* 0x0000001b44127c20 */ /* 0x000fe20008400000 */
[----:B0-----:R-:W-:-:S04]  /*c6ea0*/  @!P2 IADD3 R16, P1, R23, R16, RZ ;  /* 0x000000101710a210 */ /* 0x001fc80007f3e0ff */
[----:B------:R-:W-:Y:S01]  /*c6eb0*/  F2FP.SATFINITE.E4M3.F32.PACK_AB_MERGE_C R23, RZ, R18, RZ ;  /* 0x00000012ff17723e */ /* 0x000fe200048070ff */
[----:B------:R-:W-:Y:S01]  /*c6ec0*/  FMUL R18, R70, UR27 ;  /* 0x0000001b46127c20 */ /* 0x000fe20008400000 */
[----:B------:R-:W-:Y:S01]  /*c6ed0*/  @!P2 IMAD.X R17, R28, 0x1, R17, P1 ;  /* 0x000000011c11a824 */ /* 0x000fe200008e0611 */
[----:B------:R-:W4:Y:S03]  /*c6ee0*/  LDL.LU R70, [R1+0x1a8c] ;  /* 0x001a8c0001467983 */ /* 0x000f260000300800 */
[----:B------:R-:W-:Y:S01]  /*c6ef0*/  F2FP.SATFINITE.E4M3.F32.PACK_AB_MERGE_C R28, RZ, R18, RZ ;  /* 0x00000012ff1c723e */ /* 0x000fe200048070ff */
[----:B------:R-:W-:Y:S04]  /*c6f00*/  @!P2 STG.E.U8 desc[UR32][R16.64+0x1f1], R23 ;  /* 0x0001f1171000a986 */ /* 0x000fe8000c101120 */
[----:B------:R-:W-:Y:S01]  /*c6f10*/  @!P6 STG.E.U8 desc[UR32][R74.64+0x1f8], R28 ;  /* 0x0001f81c4a00e986 */ /* 0x000fe2000c101120 */
[----:B--2---:R-:W-:-:S03]  /*c6f20*/  FMUL R20, R71, UR27 ;  /* 0x0000001b47147c20 */ /* 0x004fc60008400000 */
[----:B------:R-:W2:Y:S02]  /*c6f30*/  LDL.LU R71, [R1+0x1a90] ;  /* 0x001a900001477983 */ /* 0x000ea40000300800 */
[----:B------:R-:W-:-:S05]  /*c6f40*/  F2FP.SATFINITE.E4M3.F32.PACK_AB_MERGE_C R30, RZ, R20, RZ ;  /* 0x00000014ff1e723e */ /* 0x000fca00048070ff */
[----:B------:R0:W-:Y:S04]  /*c6f50*/  @!P5 STG.E.U8 desc[UR32][R14.64+0x1f9], R30 ;  /* 0x0001f91e0e00d986 */ /* 0x0001e8000c101120 */
[----:B0-----:R-:W2:Y:S01]  /*c6f60*/  LDL.LU.64 R14, [R1+0x1cb0] ;  /* 0x001cb000010e7983 */ /* 0x001ea20000300a00 */
[----:B---3--:R-:W-:-:S03]  /*c6f70*/  FMUL R23, R65, UR27 ;  /* 0x0000001b41177c20 */ /* 0x008fc60008400000 */
[----:B------:R-:W3:Y:S01]  /*c6f80*/  LDL.LU R65, [R1+0x1a94] ;  /* 0x001a940001417983 */ /* 0x000ee20000300800 */
[C---:B------:R-:W-:Y:S02]  /*c6f90*/  LOP3.LUT P0, RZ, R12.reuse, 0x20000, RZ, 0xc0, !PT ;  /* 0x000200000cff7812 */ /* 0x040fe4000780c0ff */
[----:B------:R-:W-:-:S11]  /*c6fa0*/  LOP3.LUT P3, RZ, R12, 0x40000, RZ, 0xc0, !PT ;  /* 0x000400000cff7812 */ /* 0x000fd6000786c0ff */
[----:B------:R-:W0:Y:S01]  /*c6fb0*/  @!P0 LDC.64 R18, c[0x0][0x5c0] ;  /* 0x00017000ff128b82 */ /* 0x000e220000000a00 */
[----:B------:R-:W-:-:S07]  /*c6fc0*/  LOP3.LUT P4, RZ, R12, 0x4000, RZ, 0xc0, !PT ;  /* 0x000040000cff7812 */ /* 0x000fce000788c0ff */
[----:B------:R-:W1:Y:S01]  /*c6fd0*/  @!P3 LDC.64 R16, c[0x0][0x5c0] ;  /* 0x00017000ff10bb82 */ /* 0x000e620000000a00 */
[----:B------:R-:W-:-:S13]  /*c6fe0*/  ISETP.LT.OR P1, PT, R31, 0x101, !P4 ;  /* 0x000001011f00780c */ /* 0x000fda0006721670 */
[----:B------:R-:W2:Y:S01]  /*c6ff0*/  @!P1 LDC.64 R20, c[0x0][0x5c0] ;  /* 0x00017000ff149b82 */ /* 0x000ea20000000a00 */
[----:B0-----:R-:W-:Y:S02]  /*c7000*/  @!P0 IADD3 R18, P2, R27, R18, RZ ;  /* 0x000000121b128210 */ /* 0x001fe40007f5e0ff */
[----:B------:R-:W-:-:S03]  /*c7010*/  F2FP.SATFINITE.E4M3.F32.PACK_AB_MERGE_C R27, RZ, R23, RZ ;  /* 0x00000017ff1b723e */ /* 0x000fc600048070ff */
[----:B------:R-:W-:Y:S01]  /*c7020*/  @!P0 IMAD.X R19, R29, 0x1, R19, P2 ;  /* 0x000000011d138824 */ /* 0x000fe200010e0613 */
[----:B------:R-:W-:-:S04]  /*c7030*/  ISETP.LT.OR P2, PT, R31, 0x102, !P4 ;  /* 0x000001021f00780c */ /* 0x000fc80006741670 */
[----:B------:R0:W-:Y:S01]  /*c7040*/  @!P0 STG.E.U8 desc[UR32][R18.64+0x1f8], R27 ;  /* 0x0001f81b12008986 */ /* 0x0001e2000c101120 */
[----:B-1----:R-:W-:Y:S01]  /*c7050*/  @!P3 IADD3 R16, P0, R22, R16, RZ ;  /* 0x000000101610b210 */ /* 0x002fe20007f1e0ff */
[----:B0-----:R-:W-:Y:S02]  /*c7060*/  @!P1 IMAD.MOV.U32 R18, RZ, RZ, R24 ;  /* 0x000000ffff129224 */ /* 0x001fe400078e0018 */
[----:B------:R-:W-:Y:S02]  /*c7070*/  @!P1 IMAD.MOV.U32 R19, RZ, RZ, R32 ;  /* 0x000000ffff139224 */ /* 0x000fe400078e0020 */
[----:B------:R-:W-:-:S03]  /*c7080*/  @!P3 IMAD.X R17, R26, 0x1, R17, P0 ;  /* 0x000000011a11b824 */ /* 0x000fc600000e0611 */
[----:B------:R-:W-:Y:S01]  /*c7090*/  @!P2 IMAD.MOV.U32 R27, RZ, RZ, R32 ;  /* 0x000000ffff1ba224 */ /* 0x000fe200078e0020 */
[----:B------:R-:W-:Y:S01]  /*c70a0*/  LOP3.LUT P5, RZ, R12, 0x2000, RZ, 0xc0, !PT ;  /* 0x000020000cff7812 */ /* 0x000fe200078ac0ff */
[----:B------:R-:W-:Y:S01]  /*c70b0*/  BSSY B1, `(.L_x_170) ;  /* 0x000002a000017945 */ /* 0x000fe20003800000 */
[----:B----4-:R-:W-:-:S05]  /*c70c0*/  FMUL R22, R69, UR27 ;  /* 0x0000001b45167c20 */ /* 0x010fca0008400000 */
[----:B------:R-:W-:Y:S02]  /*c70d0*/  F2FP.SATFINITE.E4M3.F32.PACK_AB_MERGE_C R29, RZ, R22, RZ ;  /* 0x00000016ff1d723e */ /* 0x000fe400048070ff */
[----:B------:R-:W0:Y:S03]  /*c70e0*/  @!P2 LDC.64 R22, c[0x0][0x5c0] ;  /* 0x00017000ff16ab82 */ /* 0x000e260000000a00 */
[----:B------:R1:W-:Y:S01]  /*c70f0*/  @!P3 STG.E.U8 desc[UR32][R16.64+0x1f9], R29 ;  /* 0x0001f91d1000b986 */ /* 0x0003e2000c101120 */
[----:B------:R-:W-:-:S13]  /*c7100*/  ISETP.LT.OR P3, PT, R31, 0x109, !P4 ;  /* 0x000001091f00780c */ /* 0x000fda0006761670 */
[----:B-1----:R-:W1:Y:S01]  /*c7110*/  @!P3 LDC.64 R16, c[0x0][0x5c0] ;  /* 0x00017000ff10bb82 */ /* 0x002e620000000a00 */
[----:B--2---:R-:W-:Y:S01]  /*c7120*/  FMUL R28, R71, UR27 ;  /* 0x0000001b471c7c20 */ /* 0x004fe20008400000 */
[----:B------:R-:W-:-:S04]  /*c7130*/  @!P1 IMAD.WIDE.U32 R18, R14, 0x180, R18 ;  /* 0x000001800e129825 */ /* 0x000fc800078e0012 */
[----:B------:R-:W-:Y:S01]  /*c7140*/  @!P1 IMAD R26, R15, 0x180, RZ ;  /* 0x000001800f1a9824 */ /* 0x000fe200078e02ff */
[----:B------:R-:W-:Y:S01]  /*c7150*/  @!P1 IADD3 R20, P0, R18, R20, RZ ;  /* 0x0000001412149210 */ /* 0x000fe20007f1e0ff */
[----:B------:R-:W-:-:S03]  /*c7160*/  FMUL R18, R70, UR27 ;  /* 0x0000001b46127c20 */ /* 0x000fc60008400000 */
[----:B------:R-:W-:Y:S01]  /*c7170*/  @!P1 IADD3.X R21, R21, R19, R26, P0, !PT ;  /* 0x0000001315159210 */ /* 0x000fe200007fe41a */
[----:B------:R-:W-:Y:S01]  /*c7180*/  @!P2 IMAD.MOV.U32 R26, RZ, RZ, R24 ;  /* 0x000000ffff1aa224 */ /* 0x000fe200078e0018 */
[----:B------:R-:W-:-:S03]  /*c7190*/  F2FP.SATFINITE.E4M3.F32.PACK_AB_MERGE_C R33, RZ, R18, RZ ;  /* 0x00000012ff21723e */ /* 0x000fc600048070ff */
[----:B------:R-:W-:Y:S01]  /*c71a0*/  @!P2 IMAD.WIDE.U32 R26, R14, 0x180, R26 ;  /* 0x000001800e1aa825 */ /* 0x000fe200078e001a */
[----:B------:R-:W-:Y:S01]  /*c71b0*/  ISETP.LT.OR P0, PT, R31, 0x10a, !P4 ;  /* 0x0000010a1f00780c */ /* 0x000fe20006701670 */
[----:B------:R2:W-:Y:S02]  /*c71c0*/  @!P1 STG.E.U8 desc[UR32][R20.64+0x100], R33 ;  /* 0x0001002114009986 */ /* 0x0005e4000c101120 */
[----:B------:R-:W-:Y:S01]  /*c71d0*/  @!P2 IMAD R29, R15, 0x180, RZ ;  /* 0x000001800f1da824 */ /* 0x000fe200078e02ff */
[----:B0-----:R-:W-:-:S04]  /*c71e0*/  @!P2 IADD3 R22, P1, R26, R22, RZ ;  /* 0x000000161a16a210 */ /* 0x001fc80007f3e0ff */
[----:B------:R-:W-:Y:S02]  /*c71f0*/  @!P2 IADD3.X R23, R23, R27, R29, P1, !PT ;  /* 0x0000001b1717a210 */ /* 0x000fe40000ffe41d */
[----:B------:R-:W-:-:S03]  /*c7200*/  F2FP.SATFINITE.E4M3.F32.PACK_AB_MERGE_C R27, RZ, R28, RZ ;  /* 0x0000001cff1b723e */ /* 0x000fc600048070ff */
[----:B------:R-:W0:Y:S02]  /*c7210*/  @!P0 LDC.64 R18, c[0x0][0x5c0] ;  /* 0x00017000ff128b82 */ /* 0x000e240000000a00 */
[----:B------:R4:W-:Y:S01]  /*c7220*/  @!P2 STG.E.U8 desc[UR32][R22.64+0x101], R27 ;  /* 0x0001011b1600a986 */ /* 0x0009e2000c101120 */
[----:B------:R-:W-:Y:S01]  /*c7230*/  ISETP.LT.OR P1, PT, R31, 0x101, !P5 ;  /* 0x000001011f00780c */ /* 0x000fe20006f21670 */
[----:B--2---:R-:W-:Y:S02]  /*c7240*/  @!P3 IMAD.MOV.U32 R20, RZ, RZ, R24 ;  /* 0x000000ffff14b224 */ /* 0x004fe400078e0018 */
[----:B------:R-:W-:Y:S02]  /*c7250*/  @!P3 IMAD.MOV.U32 R21, RZ, RZ, R32 ;  /* 0x000000ffff15b224 */ /* 0x000fe400078e0020 */
[----:B------:R-:W-:-:S04]  /*c7260*/  @!P3 IMAD.WIDE.U32 R20, R14, 0x180, R20 ;  /* 0x000001800e14b825 */ /* 0x000fc800078e0014 */
[----:B---3--:R-:W-:-:S05]  /*c7270*/  FMUL R26, R65, UR27 ;  /* 0x0000001b411a7c20 */ /* 0x008fca0008400000 */
[----:B------:R-:W-:Y:S01]  /*c7280*/  F2FP.SATFINITE.E4M3.F32.PACK_AB_MERGE_C R29, RZ, R26, RZ ;  /* 0x0000001aff1d723e */ /* 0x000fe200048070ff */
[----:B-1--4-:R-:W-:Y:S06]  /*c7290*/  @P1 BRA `(.L_x_171) ;  /* 0x00000000002c1947 */ /* 0x012fec0003800000 */
[----:B------:R-:W-:Y:S01]  /*c72a0*/  IMAD.MOV.U32 R22, RZ, RZ, R24 ;  /* 0x000000ffff167224 */ /* 0x000fe200078e0018 */
[----:B------:R-:W-:Y:S01]  /*c72b0*/  ULDC.64 UR14, c[0x0][0x5c0] ;  /* 0x00017000000e7ab9 */ /* 0x000fe20000000a00 */
[----:B------:R-:W-:Y:S02]  /*c72c0*/  IMAD.MOV.U32 R23, RZ, RZ, R32 ;  /* 0x000000ffff177224 */ /* 0x000fe400078e0020 */
[----:B------:R-:W-:Y:S02]  /*c72d0*/  IMAD R27, R15, 0x180, RZ ;  /* 0x000001800f1b7824 */ /* 0x000fe400078e02ff */
[----:B------:R-:W-:-:S04]  /*c72e0*/  IMAD.WIDE.U32 R22, R14, 0x180, R22 ;  /* 0x000001800e167825 */ /* 0x000fc800078e0016 */
[----:B------:R-:W-:Y:S02]  /*c72f0*/  IMAD.U32 R33, RZ, RZ, UR14 ;  /* 0x0000000eff217e24 */ /* 0x000fe4000f8e00ff */
[----:B------:R-:W-:Y:S02]  /*c7300*/  IMAD.U32 R26, RZ, RZ, UR15 ;  /* 0x0000000fff1a7e24 */ /* 0x000fe4000f8e00ff */
[----:B------:R-:W-:Y:S01]  /*c7310*/  IMAD.IADD R27, R23, 0x1, R27 ;  /* 0x00000001171b7824 */ /* 0x000fe200078e021b */
[----:B------:R-:W-:-:S04]  /*c7320*/  IADD3 R22, P1, P2, R22, UR11, R33 ;  /* 0x0000000b16167c10 */ /* 0x000fc8000fa3e021 */
[----:B------:R-:W-:-:S05]  /*c7330*/  IADD3.X R23, R27, UR10, R26, P1, P2 ;  /* 0x0000000a1b177c10 */ /* 0x000fca0008fe441a */
[----:B------:R1:W-:Y:S04]  /*c7340*/  STG.E.U8 desc[UR32][R22.64+0x100], R29 ;  /* 0x0001001d16007986 */ /* 0x0003e8000c101120 */
.L_x_171:
[----:B------:R-:W-:Y:S05]  /*c7350*/  BSYNC B1 ;  /* 0x0000000000017941 */ /* 0x000fea0003800000 */
.L_x_170:
[----:B-1----:R-:W2:Y:S01]  /*c7360*/  LDL.LU R22, [R1+0x1a98] ;  /* 0x001a980001167983 */ /* 0x002ea20000300800 */
[----:B------:R-:W-:Y:S01]  /*c7370*/  ISETP.LT.OR P1, PT, R31, 0x102, !P5 ;  /* 0x000001021f00780c */ /* 0x000fe20006f21670 */
[----:B------:R-:W-:Y:S01]  /*c7380*/  @!P3 IMAD R23, R15, 0x180, RZ ;  /* 0x000001800f17b824 */ /* 0x000fe200078e02ff */
[----:B------:R-:W-:Y:S01]  /*c7390*/  @!P3 IADD3 R16, P2, R20, R16, RZ ;  /* 0x000000101410b210 */ /* 0x000fe20007f5e0ff */
[----:B------:R-:W-:Y:S03]  /*c73a0*/  BSSY B1, `(.L_x_172) ;  /* 0x0000010000017945 */ /* 0x000fe60003800000 */
[----:B------:R-:W-:Y:S01]  /*c73b0*/  @!P3 IADD3.X R17, R17, R21, R23, P2, !PT ;  /* 0x000000151111b210 */ /* 0x000fe200017fe417 */
[----:B--2---:R-:W-:-:S05]  /*c73c0*/  FMUL R22, R22, UR27 ;  /* 0x0000001b16167c20 */ /* 0x004fca0008400000 */
[----:B------:R-:W-:Y:S01]  /*c73d0*/  F2FP.SATFINITE.E4M3.F32.PACK_AB_MERGE_C R23, RZ, R22, RZ ;  /* 0x00000016ff17723e */ /* 0x000fe200048070ff */
[----:B------:R-:W-:Y:S06]  /*c73e0*/  @P1 BRA `(.L_x_173) ;  /* 0x00000000002c1947 */ /* 0x000fec0003800000 */
        /* <DEDUP_REMOVED lines=11> */
.L_x_173:
[----:B------:R-:W-:Y:S05]  /*c74a0*/  BSYNC B1 ;  /* 0x0000000000017941 */ /* 0x000fea0003800000 */
.L_x_172:
[----:B-1----:R-:W2:Y:S04]  /*c74b0*/  LDL.LU R20, [R1+0x1a9c] ;  /* 0x001a9c0001147983 */ /* 0x002ea80000300800 */
[----:B------:R-:W3:Y:S04]  /*c74c0*/  LDL.LU R28, [R1+0x1aa0] ;  /* 0x001aa000011c7983 */ /* 0x000ee80000300800 */
[----:B------:R-:W4:Y:S01]  /*c74d0*/  LDL.LU R33, [R1+0x1aa4] ;  /* 0x001aa40001217983 */ /* 0x000f220000300800 */
[----:B------:R-:W-:Y:S01]  /*c74e0*/  @!P0 IMAD.MOV.U32 R26, RZ, RZ, R24 ;  /* 0x000000ffff1a8224 */ /* 0x000fe200078e0018 */
[C---:B------:R-:W-:Y:S01]  /*c74f0*/  ISETP.LT.OR P2, PT, R31.reuse, 0x111, !P4 ;  /* 0x000001111f00780c */ /* 0x040fe20006741670 */
[----:B------:R-:W-:Y:S01]  /*c7500*/  @!P0 IMAD.MOV.U32 R27, RZ, RZ, R32 ;  /* 0x000000ffff1b8224 */ /* 0x000fe200078e0020 */
[----:B------:R-:W-:Y:S01]  /*c7510*/  ISETP.LT.OR P1, PT, R31, 0x112, !P4 ;  /* 0x000001121f00780c */ /* 0x000fe20006721670 */
[----:B------:R-:W-:Y:S01]  /*c7520*/  @!P0 IMAD R30, R15, 0x180, RZ ;  /* 0x000001800f1e8824 */ /* 0x000fe200078e02ff */
[----:B------:R-:W-:Y:S01]  /*c7530*/  BSSY B1, `(.L_x_174) ;  /* 0x000001e000017945 */ /* 0x000fe20003800000 */
[----:B------:R-:W-:-:S10]  /*c7540*/  @!P0 IMAD.WIDE.U32 R26, R14, 0x180, R26 ;  /* 0x000001800e1a8825 */ /* 0x000fd400078e001a */
[----:B------:R-:W1:Y:S01]  /*c7550*/  @!P1 LDC.64 R22, c[0x0][0x5c0] ;  /* 0x00017000ff169b82 */ /* 0x000e620000000a00 */
[----:B--2---:R-:W-:Y:S01]  /*c7560*/  FMUL R20, R20, UR27 ;  /* 0x0000001b14147c20 */ /* 0x004fe20008400000 */
[----:B---3--:R-:W-:-:S04]  /*c7570*/  FMUL R28, R28, UR27 ;  /* 0x0000001b1c1c7c20 */ /* 0x008fc80008400000 */
[----:B------:R-:W-:Y:S02]  /*c7580*/  F2FP.SATFINITE.E4M3.F32.PACK_AB_MERGE_C R29, RZ, R20, RZ ;  /* 0x00000014ff1d723e */ /* 0x000fe400048070ff */
[----:B------:R-:W2:Y:S03]  /*c7590*/  @!P2 LDC.64 R20, c[0x0][0x5c0] ;  /* 0x00017000ff14ab82 */ /* 0x000ea60000000a00 */
[----:B------:R3:W-:Y:S01]  /*c75a0*/  @!P3 STG.E.U8 desc[UR32][R16.64+0x108], R29 ;  /* 0x0001081d1000b986 */ /* 0x0007e2000c101120 */
[----:B0-----:R-:W-:Y:S01]  /*c75b0*/  @!P0 IADD3 R18, P3, R26, R18, RZ ;  /* 0x000000121a128210 */ /* 0x001fe20007f7e0ff */
[----:B----4-:R-:W-:-:S03]  /*c75c0*/  FMUL R26, R33, UR27 ;  /* 0x0000001b211a7c20 */ /* 0x010fc60008400000 */
[----:B------:R-:W-:Y:S02]  /*c75d0*/  @!P0 IADD3.X R19, R19, R27, R30, P3, !PT ;  /* 0x0000001b13138210 */ /* 0x000fe40001ffe41e */
[----:B------:R-:W-:Y:S02]  /*c75e0*/  F2FP.SATFINITE.E4M3.F32.PACK_AB_MERGE_C R27, RZ, R28, RZ ;  /* 0x0000001cff1b723e */ /* 0x000fe400048070ff */
[----:B------:R-:W-:-:S03]  /*c75f0*/  ISETP.LT.OR P3, PT, R31, 0x109, !P5 ;  /* 0x000001091f00780c */ /* 0x000fc60006f61670 */
[----:B------:R0:W-:Y:S01]  /*c7600*/  @!P0 STG.E.U8 desc[UR32][R18.64+0x109], R27 ;  /* 0x0001091b12008986 */ /* 0x0001e2000c101120 */
[----:B---3--:R-:W-:Y:S01]  /*c7610*/  @!P2 IMAD.MOV.U32 R16, RZ, RZ, R24 ;  /* 0x000000ffff10a224 */ /* 0x008fe200078e0018 */
[----:B------:R-:W-:Y:S01]  /*c7620*/  F2FP.SATFINITE.E4M3.F32.PACK_AB_MERGE_C R29, RZ, R26, RZ ;  /* 0x0000001aff1d723e */ /* 0x000fe200048070ff */
[----:B------:R-:W-:Y:S02]  /*c7630*/  @!P2 IMAD.MOV.U32 R17, RZ, RZ, R32 ;  /* 0x000000ffff11a224 */ /* 0x000fe400078e0020 */
[----:B------:R-:W-:-:S05]  /*c7640*/  @!P2 IMAD.WIDE.U32 R16, R14, 0x180, R16 ;  /* 0x000001800e10a825 */ /* 0x000fca00078e0010 */
[----:B-1----:R-:W-:Y:S05]  /*c7650*/  @P3 BRA `(.L_x_175) ;  /* 0x00000000002c3947 */ /* 0x002fea0003800000 */
[----:B0-----:R-:W-:Y:S01]  /*c7660*/  IMAD.MOV.U32 R18, RZ, RZ, R24 ;  /* 0x000000ffff127224 */ /* 0x001fe200078e0018 */
        /* <DEDUP_REMOVED lines=10> */
.L_x_175:
[----:B------:R-:W-:Y:S05]  /*c7710*/  BSYNC B1 ;  /* 0x0000000000017941 */ /* 0x000fea0003800000 */
.L_x_174:
[----:B01----:R-:W3:Y:S01]  /*c7720*/  LDL.LU R18, [R1+0x1aa8] ;  /* 0x001aa80001127983 */ /* 0x003ee20000300800 */
[----:B------:R-:W-:Y:S01]  /*c7730*/  ISETP.LT.OR P0, PT, R31, 0x10a, !P5 ;  /* 0x0000010a1f00780c */ /* 0x000fe20006f01670 */
[----:B------:R-:W-:Y:S01]  /*c7740*/  @!P2 IMAD R19, R15, 0x180, RZ ;  /* 0x000001800f13a824 */ /* 0x000fe200078e02ff */
[----:B--2---:R-:W-:Y:S01]  /*c7750*/  @!P2 IADD3 R20, P3, R16, R20, RZ ;  /* 0x000000141014a210 */ /* 0x004fe20007f7e0ff */
[----:B------:R-:W-:Y:S03]  /*c7760*/  BSSY B1, `(.L_x_176) ;  /* 0x0000010000017945 */ /* 0x000fe60003800000 */
[----:B------:R-:W-:Y:S01]  /*c7770*/  @!P2 IADD3.X R21, R21, R17, R19, P3, !PT ;  /* 0x000000111515a210 */ /* 0x000fe20001ffe413 */
[----:B---3--:R-:W-:-:S05]  /*c7780*/  FMUL R18, R18, UR27 ;  /* 0x0000001b12127c20 */ /* 0x008fca0008400000 */
        /* <DEDUP_REMOVED lines=13> */
.L_x_177:
[----:B------:R-:W-:Y:S05]  /*c7860*/  BSYNC B1 ;  /* 0x0000000000017941 */ /* 0x000fea0003800000 */
.L_x_176:
[----:B0-----:R-:W2:Y:S04]  /*c7870*/  LDL.LU R16, [R1+0x1aac] ;  /* 0x001aac0001107983 */ /* 0x001ea80000300800 */
        /* <DEDUP_REMOVED lines=9> */
[----:B------:R-:W0:Y:S01]  /*c7910*/  @!P0 LDC.64 R18, c[0x0][0x5c0] ;  /* 0x00017000ff128b82 */ /* 0x000e220000000a00 */
[----:B--2---:R-:W-:Y:S01]  /*c7920*/  FMUL R16, R16, UR27 ;  /* 0x0000001b10107c20 */ /* 0x004fe20008400000 */
[----:B---3--:R-:W-:-:S04]  /*c7930*/  FMUL R28, R28, UR27 ;  /* 0x0000001b1c1c7c20 */ /* 0x008fc80008400000 */
[----:B------:R-:W-:Y:S02]  /*c7940*/  F2FP.SATFINITE.E4M3.F32.PACK_AB_MERGE_C R29, RZ, R16, RZ ;  /* 0x00000010ff1d723e */ /* 0x000fe400048070ff */
[----:B------:R-:W1:Y:S03]  /*c7950*/  @!P3 LDC.64 R16, c[0x0][0x5c0] ;  /* 0x00017000ff10bb82 */ /* 0x000e660000000a00 */
[----:B------:R2:W-:Y:S01]  /*c7960*/  @!P2 STG.E.U8 desc[UR32][R20.64+0x110], R29 ;  /* 0x0001101d1400a986 */ /* 0x0005e2000c101120 */
[----:B------:R-:W-:Y:S01]  /*c7970*/  @!P1 IADD3 R22, P2, R26, R22, RZ ;  /* 0x000000161a169210 */ /* 0x000fe20007f5e0ff */
[----:B----4-:R-:W-:-:S03]  /*c7980*/  FMUL R26, R33, UR27 ;  /* 0x0000001b211a7c20 */ /* 0x010fc60008400000 */
[----:B------:R-:W-:Y:S02]  /*c7990*/  @!P1 IADD3.X R23, R23, R27, R30, P2, !PT ;  /* 0x0000001b17179210 */ /* 0x000fe400017fe41e */
[----:B------:R-:W-:Y:S02]  /*c79a0*/  F2FP.SATFINITE.E4M3.F32.PACK_AB_MERGE_C R27, RZ, R28, RZ ;  /* 0x0000001cff1b723e */ /* 0x000fe400048070ff */
[----:B------:R-:W-:-:S03]  /*c79b0*/  ISETP.LT.OR P2, PT, R31, 0x111, !P5 ;  /* 0x000001111f00780c */ /* 0x000fc60006f41670 */
[----:B------:R3:W-:Y:S01]  /*c79c0*/  @!P1 STG.E.U8 desc[UR32][R22.64+0x111], R27 ;  /* 0x0001111b16009986 */ /* 0x0007e2000c101120 */
[----:B--2---:R-:W-:Y:S01]  /*c79d0*/  @!P3 IMAD.MOV.U32 R20, RZ, RZ, R24 ;  /* 0x000000ffff14b224 */ /* 0x004fe200078e0018 */
[----:B------:R-:W-:Y:S01]  /*c79e0*/  F2FP.SATFINITE.E4M3.F32.PACK_AB_MERGE_C R29, RZ, R26, RZ ;  /* 0x0000001aff1d723e */ /* 0x000fe200048070ff */
[----:B------:R-:W-:Y:S02]  /*c79f0*/  @!P3 IMAD.MOV.U32 R21, RZ, RZ, R32 ;  /* 0x000000ffff15b224 */ /* 0x000fe400078e0020 */
[----:B------:R-:W-:-:S05]  /*c7a00*/  @!P3 IMAD.WIDE.U32 R20, R14, 0x180, R20 ;  /* 0x000001800e14b825 */ /* 0x000fca00078e0014 */
[----:B0-----:R-:W-:Y:S05]  /*c7a10*/  @P2 BRA `(.L_x_179) ;  /* 0x00000000002c2947 */ /* 0x001fea0003800000 */
[----:B---3--:R-:W-:Y:S01]  /*c7a20*/  IMAD.MOV.U32 R22, RZ, RZ, R24 ;  /* 0x000000ffff167224 */ /* 0x008fe200078e0018 */
        /* <DEDUP_REMOVED lines=10> */
.L_x_179:
[----:B------:R-:W-:Y:S05]  /*c7ad0*/  BSYNC B1 ;  /* 0x0000000000017941 */ /* 0x000fea0003800000 */
.L_x_178:
[----:B0--3--:R-:W2:Y:S01]  /*c7ae0*/  LDL.LU R22, [R1+0x1ab8] ;  /* 0x001ab80001167983 */ /* 0x009ea20000300800 */
[----:B------:R-:W-:Y:S01]  /*c7af0*/  ISETP.LT.OR P1, PT, R31, 0x112, !P5 ;  /* 0x000001121f00780c */ /* 0x000fe20006f21670 */
[----:B------:R-:W-:Y:S01]  /*c7b00*/  @!P3 IMAD R23, R15, 0x180, RZ ;  /* 0x000001800f17b824 */ /* 0x000fe200078e02ff */
[----:B-1----:R-:W-:Y:S01]  /*c7b10*/  @!P3 IADD3 R16, P2, R20, R16, RZ ;  /* 0x000000101410b210 */ /* 0x002fe20007f5e0ff */
        /* <DEDUP_REMOVED lines=16> */
.L_x_181:
[----:B------:R-:W-:Y:S05]  /*c7c20*/  BSYNC B1 ;  /* 0x0000000000017941 */ /* 0x000fea0003800000 */
.L_x_180:
        /* <DEDUP_REMOVED lines=38> */
.L_x_183:
[----:B------:R-:W-:Y:S05]  /*c7e90*/  BSYNC B1 ;  /* 0x0000000000017941 */ /* 0x000fea0003800000 */
.L_x_182:
        /* <DEDUP_REMOVED lines=20> */
.L_x_185:
[----:B------:R-:W-:Y:S05]  /*c7fe0*/  BSYNC B1 ;  /* 0x0000000000017941 */ /* 0x000fea0003800000 */
.L_x_184:
        /* <DEDUP_REMOVED lines=38> */
.L_x_187:
[----:B------:R-:W-:Y:S05]  /*c8250*/  BSYNC B1 ;  /* 0x0000000000017941 */ /* 0x000fea0003800000 */
.L_x_186:
        /* <DEDUP_REMOVED lines=20> */
.L_x_189:
[----:B------:R-:W-:Y:S05]  /*c83a0*/  BSYNC B1 ;  /* 0x0000000000017941 */ /* 0x000fea0003800000 */
.L_x_188:
        /* <DEDUP_REMOVED lines=38> */
.L_x_191:
[----:B------:R-:W-:Y:S05]  /*c8610*/  BSYNC B1 ;  /* 0x0000000000017941 */ /* 0x000fea0003800000 */
.L_x_190:
        /* <DEDUP_REMOVED lines=20> */
.L_x_193:
[----:B------:R-:W-:Y:S05]  /*c8760*/  BSYNC B1 ;  /* 0x0000000000017941 */ /* 0x000fea0003800000 */
.L_x_192:
        /* <DEDUP_REMOVED lines=38> */
.L_x_195:
[----:B------:R-:W-:Y:S05]  /*c89d0*/  BSYNC B1 ;  /* 0x0000000000017941 */ /* 0x000fea0003800000 */
.L_x_194:
        /* <DEDUP_REMOVED lines=20> */
.L_x_197:
[----:B------:R-:W-:Y:S05]  /*c8b20*/  BSYNC B1 ;  /* 0x0000000000017941 */ /* 0x000fea0003800000 */
.L_x_196:
        /* <DEDUP_REMOVED lines=38> */
.L_x_199:
[----:B------:R-:W-:Y:S05]  /*c8d90*/  BSYNC B1 ;  /* 0x0000000000017941 */ /* 0x000fea0003800000 */
.L_x_198:
        /* <DEDUP_REMOVED lines=20> */
.L_x_201:
[----:B------:R-:W-:Y:S05]  /*c8ee0*/  BSYNC B1 ;  /* 0x0000000000017941 */ /* 0x000fea0003800000 */
.L_x_200:
        /* <DEDUP_REMOVED lines=38> */
.L_x_203:
[----:B------:R-:W-:Y:S05]  /*c9150*/  BSYNC B1 ;  /* 0x0000000000017941 */ /* 0x000fea0003800000 */
.L_x_202:
        /* <DEDUP_REMOVED lines=20> */
.L_x_205:
[----:B------:R-:W-:Y:S05]  /*c92a0*/  BSYNC B1 ;  /* 0x0000000000017941 */ /* 0x000fea0003800000 */
.L_x_204:
        /* <DEDUP_REMOVED lines=14> */
[----:B------:R-:W1:Y:S01]  /*c9390*/  @!P2 LDC.64 R20, c[0x0][0x5c0] ;  /* 0x00017000ff14ab82 */ /* 0x000e620000000a00 */
[----:B------:R-:W-:Y:S02]  /*c93a0*/  F2FP.SATFINITE.E4M3.F32.PACK_AB_MERGE_C R33, RZ, R28, RZ ;  /* 0x0000001cff21723e */ /* 0x000fe400048070ff */
[----:B------:R2:W-:Y:S01]  /*c93b0*/  @!P3 STG.E.U8 desc[UR32][R16.64+0x148], R29 ;  /* 0x0001481d1000b986 */ /* 0x0005e2000c101120 */
[----:B------:R-:W-:Y:S01]  /*c93c0*/  @!P0 IADD3 R26, P3, R26, R18, RZ ;  /* 0x000000121a1a8210 */ /* 0x000fe20007f7e0ff */
[----:B----4-:R-:W-:-:S03]  /*c93d0*/  FMUL R28, R34, UR27 ;  /* 0x0000001b221c7c20 */ /* 0x010fc60008400000 */
[----:B------:R-:W-:Y:S02]  /*c93e0*/  @!P0 IADD3.X R27, R19, R27, R30, P3, !PT ;  /* 0x0000001b131b8210 */ /* 0x000fe40001ffe41e */
[----:B------:R-:W-:-:S03]  /*c93f0*/  ISETP.LT.OR P3, PT, R31, 0x149, !P5 ;  /* 0x000001491f00780c */ /* 0x000fc60006f61670 */
[----:B------:R3:W-:Y:S01]  /*c9400*/  @!P0 STG.E.U8 desc[UR32][R26.64+0x149], R33 ;  /* 0x000149211a008986 */ /* 0x0007e2000c101120 */
[----:B--2---:R-:W-:Y:S01]  /*c9410*/  @!P2 IMAD.MOV.U32 R16, RZ, RZ, R24 ;  /* 0x000000ffff10a224 */ /* 0x004fe200078e0018 */
[----:B------:R-:W-:Y:S01]  /*c9420*/  F2FP.SATFINITE.E4M3.F32.PACK_AB_MERGE_C R29, RZ, R28, RZ ;  /* 0x0000001cff1d723e */ /* 0x000fe200048070ff */
[----:B------:R-:W-:Y:S02]  /*c9430*/  @!P2 IMAD.MOV.U32 R17, RZ, RZ, R32 ;  /* 0x000000ffff11a224 */ /* 0x000fe400078e0020 */
[----:B------:R-:W-:-:S05]  /*c9440*/  @!P2 IMAD.WIDE.U32 R18, R14, 0x180, R16 ;  /* 0x000001800e12a825 */ /* 0x000fca00078e0010 */
[----:B0-----:R-:W-:Y:S05]  /*c9450*/  @P3 BRA `(.L_x_207) ;  /* 0x00000000002c3947 */ /* 0x001fea0003800000 */
[----:B------:R-:W-:Y:S01]  /*c9460*/  IMAD.MOV.U32 R16, RZ, RZ, R24 ;  /* 0x000000ffff107224 */ /* 0x000fe200078e0018 */
[----:B------:R-:W-:Y:S01]  /*c9470*/  ULDC.64 UR14, c[0x0][0x5c0] ;  /* 0x00017000000e7ab9 */ /* 0x000fe20000000a00 */
[----:B------:R-:W-:Y:S02]  /*c9480*/  IMAD.MOV.U32 R17, RZ, RZ, R32 ;  /* 0x000000ffff117224 */ /* 0x000fe400078e0020 */
[----:B---3--:R-:W-:Y:S02]  /*c9490*/  IMAD R27, R15, 0x180, RZ ;  /* 0x000001800f1b7824 */ /* 0x008fe400078e02ff */
[----:B------:R-:W-:-:S04]  /*c94a0*/  IMAD.WIDE.U32 R16, R14, 0x180, R16 ;  /* 0x000001800e107825 */ /* 0x000fc800078e0010 */
[----:B------:R-:W-:Y:S02]  /*c94b0*/  IMAD.U32 R33, RZ, RZ, UR14 ;  /* 0x0000000eff217e24 */ /* 0x000fe4000f8e00ff */
[----:B------:R-:W-:Y:S02]  /*c94c0*/  IMAD.U32 R26, RZ, RZ, UR15 ;  /* 0x0000000fff1a7e24 */ /* 0x000fe4000f8e00ff */
[----:B------:R-:W-:Y:S01]  /*c94d0*/  IMAD.IADD R27, R17, 0x1, R27 ;  /* 0x00000001111b7824 */ /* 0x000fe200078e021b */
[----:B------:R-:W-:-:S04]  /*c94e0*/  IADD3 R16, P0, P3, R16, UR11, R33 ;  /* 0x0000000b10107c10 */ /* 0x000fc8000fb1e021 */
[----:B------:R-:W-:-:S05]  /*c94f0*/  IADD3.X R17, R27, UR10, R26, P0, P3 ;  /* 0x0000000a1b117c10 */ /* 0x000fca00087e641a */
[----:B------:R0:W-:Y:S04]  /*c9500*/  STG.E.U8 desc[UR32][R16.64+0x148], R29 ;  /* 0x0001481d10007986 */ /* 0x0001e8000c101120 */
.L_x_207:
[----:B------:R-:W-:Y:S05]  /*c9510*/  BSYNC B1 ;  /* 0x0000000000017941 */ /* 0x000fea0003800000 */
.L_x_206:
[----:B0-----:R-:W2:Y:S01]  /*c9520*/  LDL.LU R16, [R1+0x1b28] ;  /* 0x001b280001107983 */ /* 0x001ea20000300800 */
        /* <DEDUP_REMOVED lines=19> */
.L_x_209:
[----:B------:R-:W-:Y:S05]  /*c9660*/  BSYNC B1 ;  /* 0x0000000000017941 */ /* 0x000fea0003800000 */
.L_x_208:
[----:B0-----:R-:W2:Y:S04]  /*c9670*/  LDL.LU R16, [R1+0x1b2c] ;  /* 0x001b2c0001107983 */ /* 0x001ea80000300800 */
[----:B------:R-:W4:Y:S04]  /*c9680*/  LDL.LU R28, [R1+0x1b30] ;  /* 0x001b3000011c7983 */ /* 0x000f280000300800 */
[----:B------:R-:W4:Y:S01]  /*c9690*/  LDL.LU R34, [R1+0x1b34] ;  /* 0x001b340001227983 */ /* 0x000f220000300800 */
[----:B---3--:R-:W-:Y:S01]  /*c96a0*/  @!P1 IMAD.MOV.U32 R26, RZ, RZ, R24 ;  /* 0x000000ffff1a9224 */ /* 0x008fe200078e0018 */
[C---:B------:R-:W-:Y:S01]  /*c96b0*/  ISETP.LT.OR P3, PT, R31.reuse, 0x159, !P4 ;  /* 0x000001591f00780c */ /* 0x040fe20006761670 */
[----:B------:R-:W-:Y:S01]  /*c96c0*/  @!P1 IMAD.MOV.U32 R27, RZ, RZ, R32 ;  /* 0x000000ffff1b9224 */ /* 0x000fe200078e0020 */
[----:B------:R-:W-:Y:S01]  /*c96d0*/  ISETP.LT.OR P0, PT, R31, 0x15a, !P4 ;  /* 0x0000015a1f00780c */ /* 0x000fe20006701670 */
[----:B------:R-:W-:Y:S01]  /*c96e0*/  @!P1 IMAD R30, R15, 0x180, RZ ;  /* 0x000001800f1e9824 */ /* 0x000fe200078e02ff */
[----:B------:R-:W-:Y:S01]  /*c96f0*/  BSSY B1, `(.L_x_210) ;  /* 0x000001e000017945 */ /* 0x000fe20003800000 */
[----:B------:R-:W-:-:S08]  /*c9700*/  @!P1 IMAD.WIDE.U32 R26, R14, 0x180, R26 ;  /* 0x000001800e1a9825 */ /* 0x000fd000078e001a */
[----:B------:R-:W0:Y:S01]  /*c9710*/  @!P3 LDC.64 R18, c[0x0][0x5c0] ;  /* 0x00017000ff12bb82 */ /* 0x000e220000000a00 */
[----:B--2---:R-:W-:Y:S01]  /*c9720*/  FMUL R16, R16, UR27 ;  /* 0x0000001b10107c20 */ /* 0x004fe20008400000 */
[----:B----4-:R-:W-:-:S04]  /*c9730*/  FMUL R28, R28, UR27 ;  /* 0x0000001b1c1c7c20 */ /* 0x010fc80008400000 */
[----:B------:R-:W-:Y:S02]  /*c9740*/  F2FP.SATFINITE.E4M3.F32.PACK_AB_MERGE_C R29, RZ, R16, RZ ;  /* 0x00000010ff1d723e */ /* 0x000fe400048070ff */
[----:B------:R-:W1:Y:S01]  /*c9750*/  @!P0 LDC.64 R16, c[0x0][0x5c0] ;  /* 0x00017000ff108b82 */ /* 0x000e620000000a00 */
[----:B------:R-:W-:Y:S02]  /*c9760*/  F2FP.SATFINITE.E4M3.F32.PACK_AB_MERGE_C R33, RZ, R28, RZ ;  /* 0x0000001cff21723e */ /* 0x000fe400048070ff */
[----:B------:R2:W-:Y:S01]  /*c9770*/  @!P2 STG.E.U8 desc[UR32][R20.64+0x150], R29 ;  /* 0x0001501d1400a986 */ /* 0x0005e2000c101120 */
[----:B------:R-:W-:Y:S01]  /*c9780*/  @!P1 IADD3 R26, P2, R26, R22, RZ ;  /* 0x000000161a1a9210 */ /* 0x000fe20007f5e0ff */
[----:B------:R-:W-:-:S03]  /*c9790*/  FMUL R28, R34, UR27 ;  /* 0x0000001b221c7c20 */ /* 0x000fc60008400000 */
        /* <DEDUP_REMOVED lines=19> */
.L_x_211:
[----:B------:R-:W-:Y:S05]  /*c98d0*/  BSYNC B1 ;  /* 0x0000000000017941 */ /* 0x000fea0003800000 */
.L_x_210:
[----:B0-----:R-:W2:Y:S01]  /*c98e0*/  LDL.LU R20, [R1+0x1b38] ;  /* 0x001b380001147983 */ /* 0x001ea20000300800 */
        /* <DEDUP_REMOVED lines=19> */
.L_x_213:
[----:B------:R-:W-:Y:S05]  /*c9a20*/  BSYNC B1 ;  /* 0x0000000000017941 */ /* 0x000fea0003800000 */
.L_x_212:
        /* <DEDUP_REMOVED lines=14> */
[----:B------:R-:W2:Y:S01]  /*c9b10*/  @!P1 LDC.64 R18, c[0x0][0x5c0] ;  /* 0x00017000ff129b82 */ /* 0x000ea20000000a00 */
[----:B------:R-:W-:Y:S02]  /*c9b20*/  F2FP.SATFINITE.E4M3.F32.PACK_AB_MERGE_C R33, RZ, R28, RZ ;  /* 0x0000001cff21723e */ /* 0x000fe400048070ff */
[----:B------:R3:W-:Y:S01]  /*c9b30*/  @!P3 STG.E.U8 desc[UR32][R22.64+0x158], R29 ;  /* 0x0001581d1600b986 */ /* 0x0007e2000c101120 */
[----:B-1----:R-:W-:Y:S01]  /*c9b40*/  @!P0 IADD3 R26, P3, R26, R16, RZ ;  /* 0x000000101a1a8210 */ /* 0x002fe20007f7e0ff */
[----:B------:R-:W-:Y:S01]  /*c9b50*/  FMUL R28, R34, UR27 ;  /* 0x0000001b221c7c20 */ /* 0x000fe20008400000 */
[----:B------:R-:W-:Y:S02]  /*c9b60*/  @!P2 IMAD.MOV.U32 R16, RZ, RZ, R24 ;  /* 0x000000ffff10a224 */ /* 0x000fe400078e0018 */
[----:B------:R-:W-:Y:S01]  /*c9b70*/  @!P0 IADD3.X R27, R17, R27, R30, P3, !PT ;  /* 0x0000001b111b8210 */ /* 0x000fe20001ffe41e */
[----:B------:R-:W-:Y:S01]  /*c9b80*/  @!P2 IMAD.MOV.U32 R17, RZ, RZ, R32 ;  /* 0x000000ffff11a224 */ /* 0x000fe200078e0020 */
[----:B------:R-:W-:-:S03]  /*c9b90*/  ISETP.LT.OR P3, PT, R31, 0x159, !P5 ;  /* 0x000001591f00780c */ /* 0x000fc60006f61670 */
[----:B------:R1:W-:Y:S01]  /*c9ba0*/  @!P0 STG.E.U8 desc[UR32][R26.64+0x159], R33 ;  /* 0x000159211a008986 */ /* 0x0003e2000c101120 */
[----:B------:R-:W-:Y:S01]  /*c9bb0*/  @!P2 IMAD.WIDE.U32 R16, R14, 0x180, R16 ;  /* 0x000001800e10a825 */ /* 0x000fe200078e0010 */
[----:B---3--:R-:W-:-:S08]  /*c9bc0*/  F2FP.SATFINITE.E4M3.F32.PACK_AB_MERGE_C R29, RZ, R28, RZ ;  /* 0x0000001cff1d723e */ /* 0x008fd000048070ff */
[----:B0-----:R-:W-:Y:S05]  /*c9bd0*/  @P3 BRA `(.L_x_215) ;  /* 0x00000000002c3947 */ /* 0x001fea0003800000 */
[----:B------:R-:W-:Y:S01]  /*c9be0*/  IMAD.MOV.U32 R22, RZ, RZ, R24 ;  /* 0x000000ffff167224 */ /* 0x000fe200078e0018 */
[----:B------:R-:W-:Y:S01]  /*c9bf0*/  ULDC.64 UR14, c[0x0][0x5c0] ;  /* 0x00017000000e7ab9 */ /* 0x000fe20000000a00 */
[----:B------:R-:W-:Y:S02]  /*c9c00*/  IMAD.MOV.U32 R23, RZ, RZ, R32 ;  /* 0x000000ffff177224 */ /* 0x000fe400078e0020 */
[----:B-1----:R-:W-:Y:S02]  /*c9c10*/  IMAD R27, R15, 0x180, RZ ;  /* 0x000001800f1b7824 */ /* 0x002fe400078e02ff */
[----:B------:R-:W-:-:S04]  /*c9c20*/  IMAD.WIDE.U32 R22, R14, 0x180, R22 ;  /* 0x000001800e167825 */ /* 0x000fc800078e0016 */
[----:B------:R-:W-:Y:S02]  /*c9c30*/  IMAD.U32 R33, RZ, RZ, UR14 ;  /* 0x0000000eff217e24 */ /* 0x000fe4000f8e00ff */
[----:B------:R-:W-:Y:S02]  /*c9c40*/  IMAD.U32 R26, RZ, RZ, UR15 ;  /* 0x0000000fff1a7e24 */ /* 0x000fe4000f8e00ff */
[----:B------:R-:W-:Y:S01]  /*c9c50*/  IMAD.IADD R27, R23, 0x1, R27 ;  /* 0x00000001171b7824 */ /* 0x000fe200078e021b */
[----:B------:R-:W-:-:S04]  /*c9c60*/  IADD3 R22, P0, P3, R22, UR11, R33 ;  /* 0x0000000b16167c10 */ /* 0x000fc8000fb1e021 */
[----:B------:R-:W-:-:S05]  /*c9c70*/  IADD3.X R23, R27, UR10, R26, P0, P3 ;  /* 0x0000000a1b177c10 */ /* 0x000fca00087e641a */
[----:B------:R0:W-:Y:S04]  /*c9c80*/  STG.E.U8 desc[UR32][R22.64+0x158], R29 ;  /* 0x0001581d16007986 */ /* 0x0001e8000c101120 */
.L_x_215:
[----:B------:R-:W-:Y:S05]  /*c9c90*/  BSYNC B1 ;  /* 0x0000000000017941 */ /* 0x000fea0003800000 */
.L_x_214:
[----:B0-----:R-:W1:Y:S01]  /*c9ca0*/  LDL.LU R22, [R1+0x1b48] ;  /* 0x001b480001167983 */ /* 0x001e620000300800 */
[----:B------:R-:W-:Y:S01]  /*c9cb0*/  ISETP.LT.OR P0, PT, R31, 0x15a, !P5 ;  /* 0x0000015a1f00780c */ /* 0x000fe20006f01670 */
[----:B------:R-:W-:Y:S01]  /*c9cc0*/  @!P2 IMAD R23, R15, 0x180, RZ ;  /* 0x000001800f17a824 */ /* 0x000fe200078e02ff */
[----:B------:R-:W-:Y:S01]  /*c9cd0*/  BSSY B1, `(.L_x_216) ;  /* 0x0000011000017945 */ /* 0x000fe20003800000 */
[----:B-1----:R-:W-:Y:S01]  /*c9ce0*/  FMUL R26, R22, UR27 ;  /* 0x0000001b161a7c20 */ /* 0x002fe20008400000 */
[----:B------:R-:W-:-:S04]  /*c9cf0*/  @!P2 IADD3 R22, P3, R16, R20, RZ ;  /* 0x000000141016a210 */ /* 0x000fc80007f7e0ff */
[----:B------:R-:W-:Y:S02]  /*c9d00*/  @!P2 IADD3.X R23, R21, R17, R23, P3, !PT ;  /* 0x000000111517a210 */ /* 0x000fe40001ffe417 */
[----:B------:R-:W-:-:S03]  /*c9d10*/  F2FP.SATFINITE.E4M3.F32.PACK_AB_MERGE_C R21, RZ, R26, RZ ;  /* 0x0000001aff15723e */ /* 0x000fc600048070ff */
[----:B------:R-:W-:Y:S05]  /*c9d20*/  @P0 BRA `(.L_x_217) ;  /* 0x00000000002c0947 */ /* 0x000fea0003800000 */
        /* <DEDUP_REMOVED lines=11> */
.L_x_217:
[----:B------:R-:W-:Y:S05]  /*c9de0*/  BSYNC B1 ;  /* 0x0000000000017941 */ /* 0x000fea0003800000 */
.L_x_216:
[----:B0-----:R-:W3:Y:S04]  /*c9df0*/  LDL.LU R16, [R1+0x1b4c] ;  /* 0x001b4c0001107983 */ /* 0x001ee80000300800 */
[----:B------:R-:W4:Y:S04]  /*c9e00*/  LDL.LU R28, [R1+0x1b50] ;  /* 0x001b5000011c7983 */ /* 0x000f280000300800 */
[----:B------:R-:W2:Y:S01]  /*c9e10*/  LDL.LU R34, [R1+0x1b54] ;  /* 0x001b540001227983 */ /* 0x000ea20000300800 */
[C---:B------:R-:W-:Y:S01]  /*c9e20*/  ISETP.LT.OR P3, PT, R31.reuse, 0x169, !P4 ;  /* 0x000001691f00780c */ /* 0x040fe20006761670 */
[----:B------:R-:W-:Y:S01]  /*c9e30*/  @!P1 IMAD.MOV.U32 R26, RZ, RZ, R24 ;  /* 0x000000ffff1a9224 */ /* 0x000fe200078e0018 */
[----:B------:R-:W-:Y:S01]  /*c9e40*/  ISETP.LT.OR P0, PT, R31, 0x16a, !P4 ;  /* 0x0000016a1f00780c */ /* 0x000fe20006701670 */
[----:B------:R-:W-:Y:S01]  /*c9e50*/  @!P1 IMAD.MOV.U32 R27, RZ, RZ, R32 ;  /* 0x000000ffff1b9224 */ /* 0x000fe200078e0020 */
[----:B------:R-:W-:Y:S01]  /*c9e60*/  BSSY B1, `(.L_x_218) ;  /* 0x000001f000017945 */ /* 0x000fe20003800000 */
[----:B------:R-:W-:-:S02]  /*c9e70*/  @!P1 IMAD R30, R15, 0x180, RZ ;  /* 0x000001800f1e9824 */ /* 0x000fc400078e02ff */
[----:B------:R-:W-:-:S06]  /*c9e80*/  @!P1 IMAD.WIDE.U32 R26, R14, 0x180, R26 ;  /* 0x000001800e1a9825 */ /* 0x000fcc00078e001a */
[----:B------:R-:W0:Y:S01]  /*c9e90*/  @!P3 LDC.64 R20, c[0x0][0x5c0] ;  /* 0x00017000ff14bb82 */ /* 0x000e220000000a00 */
[----:B---3--:R-:W-:Y:S01]  /*c9ea0*/  FMUL R16, R16, UR27 ;  /* 0x0000001b10107c20 */ /* 0x008fe20008400000 */
[----:B----4-:R-:W-:-:S04]  /*c9eb0*/  FMUL R28, R28, UR27 ;  /* 0x0000001b1c1c7c20 */ /* 0x010fc80008400000 */
[----:B------:R-:W-:Y:S02]  /*c9ec0*/  F2FP.SATFINITE.E4M3.F32.PACK_AB_MERGE_C R29, RZ, R16, RZ ;  /* 0x00000010ff1d723e */ /* 0x000fe400048070ff */
[----:B------:R-:W1:Y:S01]  /*c9ed0*/  @!P0 LDC.64 R16, c[0x0][0x5c0] ;  /* 0x00017000ff108b82 */ /* 0x000e620000000a00 */
[----:B------:R-:W-:Y:S02]  /*c9ee0*/  F2FP.SATFINITE.E4M3.F32.PACK_AB_MERGE_C R33, RZ, R28, RZ ;  /* 0x0000001cff21723e */ /* 0x000fe400048070ff */
[----:B------:R3:W-:Y:S01]  /*c9ef0*/  @!P2 STG.E.U8 desc[UR32][R22.64+0x160], R29 ;  /* 0x0001601d1600a986 */ /* 0x0007e2000c101120 */
[----:B--2---:R-:W-:Y:S01]  /*c9f00*/  @!P1 IADD3 R18, P2, R26, R18, RZ ;  /* 0x000000121a129210 */ /* 0x004fe20007f5e0ff */
[----:B------:R-:W-:-:S03]  /*c9f10*/  FMUL R28, R34, UR27 ;  /* 0x0000001b221c7c20 */ /* 0x000fc60008400000 */
[----:B------:R-:W-:Y:S02]  /*c9f20*/  @!P1 IADD3.X R19, R19, R27, R30, P2, !PT ;  /* 0x0000001b13139210 */ /* 0x000fe400017fe41e */
[----:B------:R-:W-:-:S03]  /*c9f30*/  ISETP.LT.OR P2, PT, R31, 0x161, !P5 ;  /* 0x000001611f00780c */ /* 0x000fc60006f41670 */
[----:B------:R2:W-:Y:S01]  /*c9f40*/  @!P1 STG.E.U8 desc[UR32][R18.64+0x161], R33 ;  /* 0x0001612112009986 */ /* 0x0005e2000c101120 */
[----:B---3--:R-:W-:Y:S01]  /*c9f50*/  F2FP.SATFINITE.E4M3.F32.PACK_AB_MERGE_C R23, RZ, R28, RZ ;  /* 0x0000001cff17723e */ /* 0x008fe200048070ff */
[----:B--2---:R-:W-:Y:S02]  /*c9f60*/  @!P3 IMAD.MOV.U32 R18, RZ, RZ, R24 ;  /* 0x000000ffff12b224 */ /* 0x004fe400078e0018 */
[----:B------:R-:W-:Y:S02]  /*c9f70*/  @!P3 IMAD.MOV.U32 R19, RZ, RZ, R32 ;  /* 0x000000ffff13b224 */ /* 0x000fe400078e0020 */
[----:B------:R-:W-:-:S04]  /*c9f80*/  @!P3 IMAD.WIDE.U32 R26, R14, 0x180, R18 ;  /* 0x000001800e1ab825 */ /* 0x000fc800078e0012 */
[----:B0-----:R-:W-:Y:S05]  /*c9f90*/  @P2 BRA `(.L_x_219) ;  /* 0x00000000002c2947 */ /* 0x001fea0003800000 */
        /* <DEDUP_REMOVED lines=11> */
.L_x_219:
[----:B------:R-:W-:Y:S05]  /*ca050*/  BSYNC B1 ;  /* 0x0000000000017941 */ /* 0x000fea0003800000 */
.L_x_218:
        /* <DEDUP_REMOVED lines=20> */
.L_x_221:
[----:B------:R-:W-:Y:S05]  /*ca1a0*/  BSYNC B1 ;  /* 0x0000000000017941 */ /* 0x000fea0003800000 */
.L_x_220:
[----:B0-----:R-:W2:Y:S04]  /*ca1b0*/  LDL.LU R18, [R1+0x1b5c] ;  /* 0x001b5c0001127983 */ /* 0x001ea80000300800 */
[----:B------:R-:W3:Y:S04]  /*ca1c0*/  LDL.LU R28, [R1+0x1b60] ;  /* 0x001b6000011c7983 */ /* 0x000ee80000300800 */
[----:B------:R-:W4:Y:S01]  /*ca1d0*/  LDL.LU R34, [R1+0x1b64] ;  /* 0x001b640001227983 */ /* 0x000f220000300800 */
        /* <DEDUP_REMOVED lines=8> */
[----:B--2---:R-:W-:Y:S01]  /*ca260*/  FMUL R18, R18, UR27 ;  /* 0x0000001b12127c20 */ /* 0x004fe20008400000 */
[----:B---3--:R-:W-:-:S04]  /*ca270*/  FMUL R28, R28, UR27 ;  /* 0x0000001b1c1c7c20 */ /* 0x008fc80008400000 */
[----:B------:R-:W-:Y:S02]  /*ca280*/  F2FP.SATFINITE.E4M3.F32.PACK_AB_MERGE_C R29, RZ, R18, RZ ;  /* 0x00000012ff1d723e */ /* 0x000fe400048070ff */
[----:B------:R-:W2:Y:S01]  /*ca290*/  @!P1 LDC.64 R18, c[0x0][0x5c0] ;  /* 0x00017000ff129b82 */ /* 0x000ea20000000a00 */
[----:B------:R-:W-:Y:S02]  /*ca2a0*/  F2FP.SATFINITE.E4M3.F32.PACK_AB_MERGE_C R33, RZ, R28, RZ ;  /* 0x0000001cff21723e */ /* 0x000fe400048070ff */
[----:B------:R3:W-:Y:S01]  /*ca2b0*/  @!P3 STG.E.U8 desc[UR32][R22.64+0x168], R29 ;  /* 0x0001681d1600b986 */ /* 0x0007e2000c101120 */
[----:B-1----:R-:W-:Y:S01]  /*ca2c0*/  @!P0 IADD3 R16, P3, R26, R16, RZ ;  /* 0x000000101a108210 */ /* 0x002fe20007f7e0ff */
[----:B----4-:R-:W-:-:S03]  /*ca2d0*/  FMUL R28, R34, UR27 ;  /* 0x0000001b221c7c20 */ /* 0x010fc60008400000 */
[----:B------:R-:W-:Y:S02]  /*ca2e0*/  @!P0 IADD3.X R17, R17, R27, R30, P3, !PT ;  /* 0x0000001b11118210 */ /* 0x000fe40001ffe41e */
[----:B------:R-:W-:-:S03]  /*ca2f0*/  ISETP.LT.OR P3, PT, R31, 0x169, !P5 ;  /* 0x000001691f00780c */ /* 0x000fc60006f61670 */
[----:B------:R1:W-:Y:S01]  /*ca300*/  @!P0 STG.E.U8 desc[UR32][R16.64+0x169], R33 ;  /* 0x0001692110008986 */ /* 0x0003e2000c101120 */
[----:B---3--:R-:W-:Y:S01]  /*ca310*/  F2FP.SATFINITE.E4M3.F32.PACK_AB_MERGE_C R23, RZ, R28, RZ ;  /* 0x0000001cff17723e */ /* 0x008fe200048070ff */
[----:B-1----:R-:W-:Y:S02]  /*ca320*/  @!P2 IMAD.MOV.U32 R16, RZ, RZ, R24 ;  /* 0x000000ffff10a224 */ /* 0x002fe400078e0018 */
        /* <DEDUP_REMOVED lines=14> */
.L_x_223:
[----:B------:R-:W-:Y:S05]  /*ca410*/  BSYNC B1 ;  /* 0x0000000000017941 */ /* 0x000fea0003800000 */
.L_x_222:
[----:B0-----:R-:W3:Y:S01]  /*ca420*/  LDL.LU R16, [R1+0x1b68] ;  /* 0x001b680001107983 */ /* 0x001ee20000300800 */
[----:B------:R-:W-:Y:S01]  /*ca430*/  ISETP.LT.OR P0, PT, R31, 0x16a, !P5 ;  /* 0x0000016a1f00780c */ /* 0x000fe20006f01670 */
[----:B------:R-:W-:Y:S01]  /*ca440*/  @!P2 IMAD R17, R15, 0x180, RZ ;  /* 0x000001800f11a824 */ /* 0x000fe200078e02ff */
[----:B------:R-:W-:Y:S01]  /*ca450*/  @!P2 IADD3 R22, P3, R26, R20, RZ ;  /* 0x000000141a16a210 */ /* 0x000fe20007f7e0ff */
        /* <DEDUP_REMOVED lines=16> */
.L_x_225:
[----:B------:R-:W-:Y:S05]  /*ca560*/  BSYNC B1 ;  /* 0x0000000000017941 */ /* 0x000fea0003800000 */
.L_x_224:
        /* <DEDUP_REMOVED lines=38> */
.L_x_227:
[----:B------:R-:W-:Y:S05]  /*ca7d0*/  BSYNC B1 ;  /* 0x0000000000017941 */ /* 0x000fea0003800000 */
.L_x_226:
        /* <DEDUP_REMOVED lines=20> */
.L_x_229:
[----:B------:R-:W-:Y:S05]  /*ca920*/  BSYNC B1 ;  /* 0x0000000000017941 */ /* 0x000fea0003800000 */
.L_x_228:
        /* <DEDUP_REMOVED lines=38> */
.L_x_231:
[----:B------:R-:W-:Y:S05]  /*cab90*/  BSYNC B1 ;  /* 0x0000000000017941 */ /* 0x000fea0003800000 */
.L_x_230:
        /* <DEDUP_REMOVED lines=20> */
.L_x_233:
[----:B------:R-:W-:Y:S05]  /*cace0*/  BSYNC B1 ;  /* 0x0000000000017941 */ /* 0x000fea0003800000 */
.L_x_232:
        /* <DEDUP_REMOVED lines=38> */
.L_x_235:
[----:B------:R-:W-:Y:S05]  /*caf50*/  BSYNC B1 ;  /* 0x0000000000017941 */ /* 0x000fea0003800000 */
.L_x_234:
        /* <DEDUP_REMOVED lines=20> */
.L_x_237:
[----:B------:R-:W-:Y:S05]  /*cb0a0*/  BSYNC B1 ;  /* 0x0000000000017941 */ /* 0x000fea0003800000 */
.L_x_236:
        /* <DEDUP_REMOVED lines=38> */
.L_x_239:
[----:B------:R-:W-:Y:S05]  /*cb310*/  BSYNC B1 ;  /* 0x0000000000017941 */ /* 0x000fea0003800000 */
.L_x_238:
        /* <DEDUP_REMOVED lines=20> */
.L_x_241:
[----:B------:R-:W-:Y:S05]  /*cb460*/  BSYNC B1 ;  /* 0x0000000000017941 */ /* 0x000fea0003800000 */
.L_x_240:
        /* <DEDUP_REMOVED lines=38> */
.L_x_243:
[----:B------:R-:W-:Y:S05]  /*cb6d0*/  BSYNC B1 ;  /* 0x0000000000017941 */ /* 0x000fea0003800000 */
.L_x_242:
        /* <DEDUP_REMOVED lines=20> */
.L_x_245:
[----:B------:R-:W-:Y:S05]  /*cb820*/  BSYNC B1 ;  /* 0x0000000000017941 */ /* 0x000fea0003800000 */
.L_x_244:
[----:B0-----:R-:W2:Y:S04]  /*cb830*/  LDL.LU R18, [R1+0x1bbc] ;  /* 0x001bbc0001127983 */ /* 0x001ea80000300800 */
[----:B------:R-:W3:Y:S04]  /*cb840*/  LDL.LU R22, [R1+0x1bc0] ;  /* 0x001bc00001167983 */ /* 0x000ee80000300800 */
[----:B------:R-:W4:Y:S01]  /*cb850*/  LDL.LU R30, [R1+0x1bc4] ;  /* 0x001bc400011e7983 */ /* 0x000f220000300800 */
[C---:B------:R-:W-:Y:S01]  /*cb860*/  ISETP.LT.OR P2, PT, R31.reuse, 0x1a1, !P4 ;  /* 0x000001a11f00780c */ /* 0x040fe20006741670 */
[----:B------:R-:W-:Y:S01]  /*cb870*/  @!P0 IMAD.MOV.U32 R19, RZ, RZ, R32 ;  /* 0x000000ffff138224 */ /* 0x000fe200078e0020 */
[----:B------:R-:W-:Y:S01]  /*cb880*/  ISETP.LT.OR P1, PT, R31, 0x1a2, !P4 ;  /* 0x000001a21f00780c */ /* 0x000fe20006721670 */
[----:B------:R-:W-:Y:S01]  /*cb890*/  @!P0 IMAD R26, R15, 0x180, RZ ;  /* 0x000001800f1a8824 */ /* 0x000fe200078e02ff */
[----:B------:R-:W-:Y:S09]  /*cb8a0*/  BSSY B1, `(.L_x_246) ;  /* 0x000001f000017945 */ /* 0x000ff20003800000 */
[----:B------:R-:W0:Y:S08]  /*cb8b0*/  @!P2 LDC.64 R28, c[0x0][0x5c0] ;  /* 0x00017000ff1cab82 */ /* 0x000e300000000a00 */
[----:B------:R-:W0:Y:S01]  /*cb8c0*/  @!P1 LDC.64 R34, c[0x0][0x5c0] ;  /* 0x00017000ff229b82 */ /* 0x000e220000000a00 */
[----:B--2---:R-:W-:Y:S01]  /*cb8d0*/  FMUL R18, R18, UR27 ;  /* 0x0000001b12127c20 */ /* 0x004fe20008400000 */
[----:B---3--:R-:W-:-:S04]  /*cb8e0*/  FMUL R22, R22, UR27 ;  /* 0x0000001b16167c20 */ /* 0x008fc80008400000 */
[----:B------:R-:W-:Y:S01]  /*cb8f0*/  F2FP.SATFINITE.E4M3.F32.PACK_AB_MERGE_C R23, RZ, R18, RZ ;  /* 0x00000012ff17723e */ /* 0x000fe200048070ff */
[----:B------:R-:W-:Y:S01]  /*cb900*/  @!P0 IMAD.MOV.U32 R18, RZ, RZ, R24 ;  /* 0x000000ffff128224 */ /* 0x000fe200078e0018 */
[----:B------:R-:W-:-:S03]  /*cb910*/  F2FP.SATFINITE.E4M3.F32.PACK_AB_MERGE_C R27, RZ, R22, RZ ;  /* 0x00000016ff1b723e */ /* 0x000fc600048070ff */
[----:B------:R-:W-:Y:S01]  /*cb920*/  @!P0 IMAD.WIDE.U32 R18, R14, 0x180, R18 ;  /* 0x000001800e128825 */ /* 0x000fe200078e0012 */
[----:B------:R2:W-:Y:S03]  /*cb930*/  @!P3 STG.E.U8 desc[UR32][R20.64+0x198], R23 ;  /* 0x000198171400b986 */ /* 0x0005e6000c101120 */
[----:B----4-:R-:W-:Y:S01]  /*cb940*/  FMUL R22, R30, UR27 ;  /* 0x0000001b1e167c20 */ /* 0x010fe20008400000 */
[----:B-1----:R-:W-:-:S04]  /*cb950*/  @!P0 IADD3 R16, P3, R18, R16, RZ ;  /* 0x0000001012108210 */ /* 0x002fc80007f7e0ff */
[----:B------:R-:W-:Y:S02]  /*cb960*/  @!P0 IADD3.X R17, R17, R19, R26, P3, !PT ;  /* 0x0000001311118210 */ /* 0x000fe40001ffe41a */
[----:B------:R-:W-:Y:S02]  /*cb970*/  ISETP.LT.OR P3, PT, R31, 0x199, !P5 ;  /* 0x000001991f00780c */ /* 0x000fe40006f61670 */
[----:B--2---:R-:W-:Y:S01]  /*cb980*/  F2FP.SATFINITE.E4M3.F32.PACK_AB_MERGE_C R21, RZ, R22, RZ ;  /* 0x00000016ff15723e */ /* 0x004fe200048070ff */
[----:B------:R1:W-:Y:S02]  /*cb990*/  @!P0 STG.E.U8 desc[UR32][R16.64+0x199], R27 ;  /* 0x0001991b10008986 */ /* 0x0003e4000c101120 */
        /* <DEDUP_REMOVED lines=15> */
.L_x_247:
[----:B------:R-:W-:Y:S05]  /*cba90*/  BSYNC B1 ;  /* 0x0000000000017941 */ /* 0x000fea0003800000 */
.L_x_246:
        /* <DEDUP_REMOVED lines=20> */
.L_x_249:
[----:B------:R-:W-:Y:S05]  /*cbbe0*/  BSYNC B1 ;  /* 0x0000000000017941 */ /* 0x000fea0003800000 */
.L_x_248:
        /* <DEDUP_REMOVED lines=9> */
[----:B------:R-:W1:Y:S01]  /*cbc80*/  @!P0 LDC.64 R36, c[0x0][0x5c0] ;  /* 0x00017000ff248b82 */ /* 0x000e620000000a00 */
[----:B--2---:R-:W-:Y:S01]  /*cbc90*/  FMUL R16, R16, UR27 ;  /* 0x0000001b10107c20 */ /* 0x004fe20008400000 */
[----:B---3--:R-:W-:-:S04]  /*cbca0*/  FMUL R20, R20, UR27 ;  /* 0x0000001b14147c20 */ /* 0x008fc80008400000 */
[----:B------:R-:W-:Y:S01]  /*cbcb0*/  F2FP.SATFINITE.E4M3.F32.PACK_AB_MERGE_C R23, RZ, R16, RZ ;  /* 0x00000010ff17723e */ /* 0x000fe200048070ff */
[----:B------:R-:W-:Y:S02]  /*cbcc0*/  @!P1 IMAD.MOV.U32 R16, RZ, RZ, R24 ;  /* 0x000000ffff109224 */ /* 0x000fe400078e0018 */
[----:B----4-:R-:W-:Y:S01]  /*cbcd0*/  FMUL R22, R22, UR27 ;  /* 0x0000001b16167c20 */ /* 0x010fe20008400000 */
[----:B------:R-:W-:Y:S01]  /*cbce0*/  F2FP.SATFINITE.E4M3.F32.PACK_AB_MERGE_C R27, RZ, R20, RZ ;  /* 0x00000014ff1b723e */ /* 0x000fe200048070ff */
[----:B------:R-:W-:Y:S01]  /*cbcf0*/  @!P1 IMAD.WIDE.U32 R16, R14, 0x180, R16 ;  /* 0x000001800e109825 */ /* 0x000fe200078e0010 */
[----:B------:R2:W-:Y:S02]  /*cbd00*/  @!P2 STG.E.U8 desc[UR32][R18.64+0x1a0], R23 ;  /* 0x0001a0171200a986 */ /* 0x0005e4000c101120 */
[----:B------:R-:W-:-:S04]  /*cbd10*/  @!P1 IADD3 R16, P2, R16, R34, RZ ;  /* 0x0000002210109210 */ /* 0x000fc80007f5e0ff */
[----:B------:R-:W-:Y:S02]  /*cbd20*/  @!P1 IADD3.X R17, R35, R17, R21, P2, !PT ;  /* 0x0000001123119210 */ /* 0x000fe400017fe415 */
[----:B------:R-:W-:Y:S02]  /*cbd30*/  ISETP.LT.OR P2, PT, R31, 0x1a1, !P5 ;  /* 0x000001a11f00780c */ /* 0x000fe40006f41670 */
[----:B--2---:R-:W-:Y:S01]  /*cbd40*/  F2FP.SATFINITE.E4M3.F32.PACK_AB_MERGE_C R19, RZ, R22, RZ ;  /* 0x00000016ff13723e */ /* 0x004fe200048070ff */
[----:B------:R2:W-:Y:S02]  /*cbd50*/  @!P1 STG.E.U8 desc[UR32][R16.64+0x1a1], R27 ;  /* 0x0001a11b10009986 */ /* 0x0005e4000c101120 */
[----:B--2---:R-:W-:Y:S02]  /*cbd60*/  @!P3 IMAD.MOV.U32 R16, RZ, RZ, R24 ;  /* 0x000000ffff10b224 */ /* 0x004fe400078e0018 */
[----:B------:R-:W-:Y:S02]  /*cbd70*/  @!P3 IMAD.MOV.U32 R17, RZ, RZ, R32 ;  /* 0x000000ffff11b224 */ /* 0x000fe400078e0020 */
[----:B------:R-:W-:-:S04]  /*cbd80*/  @!P3 IMAD.WIDE.U32 R20, R14, 0x180, R16 ;  /* 0x000001800e14b825 */ /* 0x000fc800078e0010 */
[----:B01----:R-:W-:Y:S05]  /*cbd90*/  @P2 BRA `(.L_x_251) ;  /* 0x00000000002c2947 */ /* 0x003fea0003800000 */
        /* <DEDUP_REMOVED lines=11> */
.L_x_251:
[----:B------:R-:W-:Y:S05]  /*cbe50*/  BSYNC B1 ;  /* 0x0000000000017941 */ /* 0x000fea0003800000 */
.L_x_250:
        /* <DEDUP_REMOVED lines=20> */
.L_x_253:
[----:B------:R-:W-:Y:S05]  /*cbfa0*/  BSYNC B1 ;  /* 0x0000000000017941 */ /* 0x000fea0003800000 */
.L_x_252:
        /* <DEDUP_REMOVED lines=38> */
.L_x_255:
[----:B------:R-:W-:Y:S05]  /*cc210*/  BSYNC B1 ;  /* 0x0000000000017941 */ /* 0x000fea0003800000 */
.L_x_254:
        /* <DEDUP_REMOVED lines=20> */
.L_x_257:
[----:B------:R-:W-:Y:S05]  /*cc360*/  BSYNC B1 ;  /* 0x0000000000017941 */ /* 0x000fea0003800000 */
.L_x_256:
        /* <DEDUP_REMOVED lines=38> */
.L_x_259:
[----:B------:R-:W-:Y:S05]  /*cc5d0*/  BSYNC B1 ;  /* 0x0000000000017941 */ /* 0x000fea0003800000 */
.L_x_258:
        /* <DEDUP_REMOVED lines=20> */
.L_x_261:
[----:B------:R-:W-:Y:S05]  /*cc720*/  BSYNC B1 ;  /* 0x0000000000017941 */ /* 0x000fea0003800000 */
.L_x_260:
        /* <DEDUP_REMOVED lines=38> */
.L_x_263:
[----:B------:R-:W-:Y:S05]  /*cc990*/  BSYNC B1 ;  /* 0x0000000000017941 */ /* 0x000fea0003800000 */
.L_x_262:
        /* <DEDUP_REMOVED lines=20> */
.L_x_265:
[----:B------:R-:W-:Y:S05]  /*ccae0*/  BSYNC B1 ;  /* 0x0000000000017941 */ /* 0x000fea0003800000 */
.L_x_264:
        /* <DEDUP_REMOVED lines=38> */
.L_x_267:
[----:B------:R-:W-:Y:S05]  /*ccd50*/  BSYNC B1 ;  /* 0x0000000000017941 */ /* 0x000fea0003800000 */
.L_x_266:
        /* <DEDUP_REMOVED lines=20> */
.L_x_269:
[----:B------:R-:W-:Y:S05]  /*ccea0*/  BSYNC B1 ;  /* 0x0000000000017941 */ /* 0x000fea0003800000 */
.L_x_268:
        /* <DEDUP_REMOVED lines=38> */
.L_x_271:
[----:B------:R-:W-:Y:S05]  /*cd110*/  BSYNC B1 ;  /* 0x0000000000017941 */ /* 0x000fea0003800000 */
.L_x_270:
        /* <DEDUP_REMOVED lines=20> */
.L_x_273:
[----:B------:R-:W-:Y:S05]  /*cd260*/  BSYNC B1 ;  /* 0x0000000000017941 */ /* 0x000fea0003800000 */
.L_x_272:
        /* <DEDUP_REMOVED lines=38> */
.L_x_275:
[----:B------:R-:W-:Y:S05]  /*cd4d0*/  BSYNC B1 ;  /* 0x0000000000017941 */ /* 0x000fea0003800000 */
.L_x_274:
        /* <DEDUP_REMOVED lines=20> */
.L_x_277:
[----:B------:R-:W-:Y:S05]  /*cd620*/  BSYNC B1 ;  /* 0x0000000000017941 */ /* 0x000fea0003800000 */
.L_x_276:
        /* <DEDUP_REMOVED lines=38> */
.L_x_279:
[----:B------:R-:W-:Y:S05]  /*cd890*/  BSYNC B1 ;  /* 0x0000000000017941 */ /* 0x000fea0003800000 */
.L_x_278:
        /* <DEDUP_REMOVED lines=20> */
.L_x_281:
[----:B------:R-:W-:Y:S05]  /*cd9e0*/  BSYNC B1 ;  /* 0x0000000000017941 */ /* 0x000fea0003800000 */
.L_x_280:
        /* <DEDUP_REMOVED lines=38> */
.L_x_283:
[----:B------:R-:W-:Y:S05]  /*cdc50*/  BSYNC B1 ;  /* 0x0000000000017941 */ /* 0x000fea0003800000 */
.L_x_282:
        /* <DEDUP_REMOVED lines=20> */
.L_x_285:
[----:B------:R-:W-:Y:S05]  /*cdda0*/  BSYNC B1 ;  /* 0x0000000000017941 */ /* 0x000fea0003800000 */
.L_x_284:
[----:B0-----:R-:W2:Y:S04]  /*cddb0*/  LDL.LU R16, [R1+0x1c5c] ;  /* 0x001c5c0001107983 */ /* 0x001ea80000300800 */
[----:B------:R-:W3:Y:S04]  /*cddc0*/  LDL.LU R20, [R1+0x1c60] ;  /* 0x001c600001147983 */ /* 0x000ee80000300800 */
[----:B------:R-:W4:Y:S01]  /*cddd0*/  LDL.LU R26, [R1+0x1c64] ;  /* 0x001c6400011a7983 */ /* 0x000f220000300800 */
[----:B------:R-:W-:Y:S01]  /*cdde0*/  @!P0 IMAD.MOV.U32 R17, RZ, RZ, R32 ;  /* 0x000000ffff118224 */ /* 0x000fe200078e0020 */
[----:B------:R-:W-:Y:S01]  /*cddf0*/  ISETP.LT.OR P2, PT, R31, 0x1f1, !P4 ;  /* 0x000001f11f00780c */ /* 0x000fe20006741670 */
[----:B------:R-:W-:Y:S01]  /*cde00*/  @!P0 IMAD R22, R15, 0x180, RZ ;  /* 0x000001800f168824 */ /* 0x000fe200078e02ff */
[----:B------:R-:W-:Y:S01]  /*cde10*/  ISETP.LT.OR P1, PT, R31, 0x1f2, !P4 ;  /* 0x000001f21f00780c */ /* 0x000fe20006721670 */
[----:B------:R-:W-:Y:S10]  /*cde20*/  BSSY B1, `(.L_x_286) ;  /* 0x000001c000017945 */ /* 0x000ff40003800000 */
[----:B------:R-:W0:Y:S08]  /*cde30*/  @!P2 LDC.64 R28, c[0x0][0x5c0] ;  /* 0x00017000ff1cab82 */ /* 0x000e300000000a00 */
[----:B------:R-:W1:Y:S01]  /*cde40*/  @!P1 LDC.64 R34, c[0x0][0x5c0] ;  /* 0x00017000ff229b82 */ /* 0x000e620000000a00 */
        /* <DEDUP_REMOVED lines=8> */
[----:B------:R-:W-:-:S04]  /*cded0*/  @!P0 IADD3 R16, P3, R16, R36, RZ ;  /* 0x0000002410108210 */ /* 0x000fc80007f7e0ff */
[----:B------:R-:W-:Y:S02]  /*cdee0*/  F2FP.SATFINITE.E4M3.F32.PACK_AB_MERGE_C R27, RZ, R20, RZ ;  /* 0x00000014ff1b723e */ /* 0x000fe400048070ff */
[----:B------:R-:W-:Y:S02]  /*cdef0*/  @!P0 IADD3.X R17, R37, R17, R22, P3, !PT ;  /* 0x0000001125118210 */ /* 0x000fe40001ffe416 */
[----:B------:R-:W-:-:S03]  /*cdf00*/  ISETP.LT.OR P3, PT, R31, 0x1e9, !P5 ;  /* 0x000001e91f00780c */ /* 0x000fc60006f61670 */
[----:B------:R2:W-:Y:S10]  /*cdf10*/  @!P0 STG.E.U8 desc[UR32][R16.64+0x1e9], R23 ;  /* 0x0001e91710008986 */ /* 0x0005f4000c101120 */
[----:B01----:R-:W-:Y:S05]  /*cdf20*/  @P3 BRA `(.L_x_287) ;  /* 0x00000000002c3947 */ /* 0x003fea0003800000 */
[----:B--2---:R-:W-:Y:S01]  /*cdf30*/  IMAD.MOV.U32 R16, RZ, RZ, R24 ;  /* 0x000000ffff107224 */ /* 0x004fe200078e0018 */
        /* <DEDUP_REMOVED lines=10> */
.L_x_287:
[----:B------:R-:W-:Y:S05]  /*cdfe0*/  BSYNC B1 ;  /* 0x0000000000017941 */ /* 0x000fea0003800000 */
.L_x_286:
[----:B0-2---:R-:W2:Y:S01]  /*cdff0*/  LDL.LU R16, [R1+0x1c68] ;  /* 0x001c680001107983 */ /* 0x005ea20000300800 */
[----:B------:R-:W-:Y:S01]  /*ce000*/  ISETP.LT.OR P0, PT, R31, 0x1ea, !P5 ;  /* 0x000001ea1f00780c */ /* 0x000fe20006f01670 */
[----:B------:R-:W-:Y:S01]  /*ce010*/  BSSY B1, `(.L_x_288) ;  /* 0x000000f000017945 */ /* 0x000fe20003800000 */
[----:B--2---:R-:W-:-:S05]  /*ce020*/  FMUL R16, R16, UR27 ;  /* 0x0000001b10107c20 */ /* 0x004fca0008400000 */
[----:B------:R-:W-:-:S06]  /*ce030*/  F2FP.SATFINITE.E4M3.F32.PACK_AB_MERGE_C R19, RZ, R16, RZ ;  /* 0x00000010ff13723e */ /* 0x000fcc00048070ff */
        /* <DEDUP_REMOVED lines=12> */
.L_x_289:
[----:B------:R-:W-:Y:S05]  /*ce100*/  BSYNC B1 ;  /* 0x0000000000017941 */ /* 0x000fea0003800000 */
.L_x_288:
[----:B------:R-:W2:Y:S04]  /*ce110*/  LDL.LU R18, [R1+0x1c6c] ;  /* 0x001c6c0001127983 */ /* 0x000ea80000300800 */
[----:B------:R-:W3:Y:S04]  /*ce120*/  LDL.LU R22, [R1+0x1c70] ;  /* 0x001c700001167983 */ /* 0x000ee80000300800 */
[----:B------:R-:W4:Y:S01]  /*ce130*/  LDL.LU R26, [R1+0x1c74] ;  /* 0x001c7400011a7983 */ /* 0x000f220000300800 */
[----:B0-----:R-:W-:Y:S01]  /*ce140*/  @!P2 IMAD.MOV.U32 R16, RZ, RZ, R24 ;  /* 0x000000ffff10a224 */ /* 0x001fe200078e0018 */
[C---:B------:R-:W-:Y:S01]  /*ce150*/  ISETP.LT.OR P0, PT, R31.reuse, 0x1f9, !P4 ;  /* 0x000001f91f00780c */ /* 0x040fe20006701670 */
[----:B------:R-:W-:Y:S01]  /*ce160*/  @!P2 IMAD.MOV.U32 R17, RZ, RZ, R32 ;  /* 0x000000ffff11a224 */ /* 0x000fe200078e0020 */
[----:B------:R-:W-:Y:S01]  /*ce170*/  ISETP.LT.OR P4, PT, R31, 0x1fa, !P4 ;  /* 0x000001fa1f00780c */ /* 0x000fe20006781670 */
[----:B------:R-:W-:Y:S01]  /*ce180*/  @!P2 IMAD R21, R15, 0x180, RZ ;  /* 0x000001800f15a824 */ /* 0x000fe200078e02ff */
[----:B------:R-:W-:Y:S01]  /*ce190*/  BSSY B1, `(.L_x_290) ;  /* 0x0000021000017945 */ /* 0x000fe20003800000 */
[----:B------:R-:W-:-:S04]  /*ce1a0*/  @!P2 IMAD.WIDE.U32 R16, R14, 0x180, R16 ;  /* 0x000001800e10a825 */ /* 0x000fc800078e0010 */
[----:B------:R-:W-:Y:S01]  /*ce1b0*/  @!P1 IMAD.MOV.U32 R19, RZ, RZ, R32 ;  /* 0x000000ffff139224 */ /* 0x000fe200078e0020 */
[----:B------:R-:W-:-:S03]  /*ce1c0*/  @!P2 IADD3 R16, P3, R16, R28, RZ ;  /* 0x0000001c1010a210 */ /* 0x000fc60007f7e0ff */
[----:B------:R-:W0:Y:S01]  /*ce1d0*/  @!P0 LDC.64 R36, c[0x0][0x5c0] ;  /* 0x00017000ff248b82 */ /* 0x000e220000000a00 */
[----:B------:R-:W-:-:S07]  /*ce1e0*/  @!P2 IADD3.X R17, R29, R17, R21, P3, !PT ;  /* 0x000000111d11a210 */ /* 0x000fce0001ffe415 */
[----:B------:R-:W1:Y:S01]  /*ce1f0*/  @!P4 LDC.64 R38, c[0x0][0x5c0] ;  /* 0x00017000ff26cb82 */ /* 0x000e620000000a00 */
[----:B--2---:R-:W-:Y:S01]  /*ce200*/  FMUL R20, R18, UR27 ;  /* 0x0000001b12147c20 */ /* 0x004fe20008400000 */
[----:B------:R-:W-:-:S04]  /*ce210*/  @!P1 IMAD.MOV.U32 R18, RZ, RZ, R24 ;  /* 0x000000ffff129224 */ /* 0x000fc800078e0018 */
[----:B------:R-:W-:Y:S01]  /*ce220*/  @!P1 IMAD.WIDE.U32 R18, R14, 0x180, R18 ;  /* 0x000001800e129825 */ /* 0x000fe200078e0012 */
[----:B------:R-:W-:-:S03]  /*ce230*/  F2FP.SATFINITE.E4M3.F32.PACK_AB_MERGE_C R21, RZ, R20, RZ ;  /* 0x00000014ff15723e */ /* 0x000fc600048070ff */
[----:B---3--:R-:W-:Y:S01]  /*ce240*/  FMUL R20, R22, UR27 ;  /* 0x0000001b16147c20 */ /* 0x008fe20008400000 */
[----:B------:R-:W-:Y:S01]  /*ce250*/  @!P1 IMAD R22, R15, 0x180, RZ ;  /* 0x000001800f169824 */ /* 0x000fe200078e02ff */
[----:B------:R-:W-:Y:S01]  /*ce260*/  @!P1 IADD3 R18, P3, R18, R34, RZ ;  /* 0x0000002212129210 */ /* 0x000fe20007f7e0ff */
[----:B------:R2:W-:Y:S02]  /*ce270*/  @!P2 STG.E.U8 desc[UR32][R16.64+0x1f0], R21 ;  /* 0x0001f0151000a986 */ /* 0x0005e4000c101120 */
[----:B------:R-:W-:Y:S01]  /*ce280*/  F2FP.SATFINITE.E4M3.F32.PACK_AB_MERGE_C R23, RZ, R20, RZ ;  /* 0x00000014ff17723e */ /* 0x000fe200048070ff */
[----:B----4-:R-:W-:Y:S01]  /*ce290*/  FMUL R20, R26, UR27 ;  /* 0x0000001b1a147c20 */ /* 0x010fe20008400000 */
[----:B------:R-:W-:Y:S02]  /*ce2a0*/  @!P1 IADD3.X R19, R35, R19, R22, P3, !PT ;  /* 0x0000001323139210 */ /* 0x000fe40001ffe416 */
[----:B------:R-:W-:Y:S02]  /*ce2b0*/  ISETP.LT.OR P2, PT, R31, 0x1f1, !P5 ;  /* 0x000001f11f00780c */ /* 0x000fe40006f41670 */
[----:B------:R-:W-:Y:S01]  /*ce2c0*/  F2FP.SATFINITE.E4M3.F32.PACK_AB_MERGE_C R27, RZ, R20, RZ ;  /* 0x00000014ff1b723e */ /* 0x000fe200048070ff */
        /* <DEDUP_REMOVED lines=13> */
.L_x_291:
[----:B------:R-:W-:Y:S05]  /*ce3a0*/  BSYNC B1 ;  /* 0x0000000000017941 */ /* 0x000fea0003800000 */
.L_x_290:
[----:B0-2---:R-:W2:Y:S04]  /*ce3b0*/  LDL.LU R16, [R1+0x1c7c] ;  /* 0x001c7c0001107983 */ /* 0x005ea80000300800 */
[----:B------:R-:W3:Y:S04]  /*ce3c0*/  LDL.LU R23, [R1+0x1c80] ;  /* 0x001c800001177983 */ /* 0x000ee80000300800 */
[----:B------:R-:W4:Y:S01]  /*ce3d0*/  LDL.LU R27, [R1+0x1c78] ;  /* 0x001c7800011b7983 */ /* 0x000f220000300800 */
[----:B------:R-:W-:Y:S01]  /*ce3e0*/  @!P0 IMAD.MOV.U32 R17, RZ, RZ, R32 ;  /* 0x000000ffff118224 */ /* 0x000fe200078e0020 */
[----:B------:R-:W-:Y:S01]  /*ce3f0*/  ISETP.LT.OR P1, PT, R31, 0x1f2, !P5 ;  /* 0x000001f21f00780c */ /* 0x000fe20006f21670 */
[----:B------:R-:W-:Y:S01]  /*ce400*/  @!P4 IMAD.MOV.U32 R18, RZ, RZ, R24 ;  /* 0x000000ffff12c224 */ /* 0x000fe200078e0018 */
[----:B------:R-:W-:Y:S01]  /*ce410*/  BSSY B1, `(.L_x_292) ;  /* 0x000001d000017945 */ /* 0x000fe20003800000 */
[----:B------:R-:W-:-:S02]  /*ce420*/  @!P4 IMAD.MOV.U32 R19, RZ, RZ, R32 ;  /* 0x000000ffff13c224 */ /* 0x000fc400078e0020 */
[----:B------:R-:W-:Y:S02]  /*ce430*/  @!P4 IMAD R26, R15, 0x180, RZ ;  /* 0x000001800f1ac824 */ /* 0x000fe400078e02ff */
[----:B------:R-:W-:-:S04]  /*ce440*/  @!P4 IMAD.WIDE.U32 R20, R14, 0x180, R18 ;  /* 0x000001800e14c825 */ /* 0x000fc800078e0012 */
[----:B------:R-:W-:Y:S01]  /*ce450*/  @!P0 IMAD R19, R15, 0x180, RZ ;  /* 0x000001800f138824 */ /* 0x000fe200078e02ff */
[----:B------:R-:W-:-:S04]  /*ce460*/  @!P4 IADD3 R20, P3, R20, R38, RZ ;  /* 0x000000261414c210 */ /* 0x000fc80007f7e0ff */
[----:B------:R-:W-:Y:S01]  /*ce470*/  @!P4 IADD3.X R21, R39, R21, R26, P3, !PT ;  /* 0x000000152715c210 */ /* 0x000fe20001ffe41a */
[----:B--2---:R-:W-:Y:S01]  /*ce480*/  FMUL R22, R16, UR27 ;  /* 0x0000001b10167c20 */ /* 0x004fe20008400000 */
[----:B------:R-:W-:Y:S02]  /*ce490*/  @!P0 IMAD.MOV.U32 R16, RZ, RZ, R24 ;  /* 0x000000ffff108224 */ /* 0x000fe400078e0018 */
[----:B---3--:R-:W-:Y:S02]  /*ce4a0*/  FMUL R23, R23, UR27 ;  /* 0x0000001b17177c20 */ /* 0x008fe40008400000 */
[----:B------:R-:W-:-:S03]  /*ce4b0*/  @!P0 IMAD.WIDE.U32 R16, R14, 0x180, R16 ;  /* 0x000001800e108825 */ /* 0x000fc600078e0010 */
[----:B------:R-:W-:Y:S02]  /*ce4c0*/  F2FP.SATFINITE.E4M3.F32.PACK_AB_MERGE_C R29, RZ, R23, RZ ;  /* 0x00000017ff1d723e */ /* 0x000fe400048070ff */
[----:B------:R-:W-:Y:S01]  /*ce4d0*/  @!P0 IADD3 R18, P2, R16, R36, RZ ;  /* 0x0000002410128210 */ /* 0x000fe20007f5e0ff */
[----:B----4-:R-:W-:Y:S01]  /*ce4e0*/  FMUL R16, R27, UR27 ;  /* 0x0000001b1b107c20 */ /* 0x010fe20008400000 */
[----:B------:R-:W-:Y:S02]  /*ce4f0*/  F2FP.SATFINITE.E4M3.F32.PACK_AB_MERGE_C R27, RZ, R22, RZ ;  /* 0x00000016ff1b723e */ /* 0x000fe400048070ff */
[----:B------:R-:W-:Y:S02]  /*ce500*/  @!P0 IADD3.X R19, R37, R17, R19, P2, !PT ;  /* 0x0000001125138210 */ /* 0x000fe400017fe413 */
        /* <DEDUP_REMOVED lines=13> */
.L_x_293:
[----:B------:R-:W-:Y:S05]  /*ce5e0*/  BSYNC B1 ;  /* 0x0000000000017941 */ /* 0x000fea0003800000 */
.L_x_292:
[----:B0-----:R-:W2:Y:S04]  /*ce5f0*/  LDL.LU R16, [R1+0x1c84] ;  /* 0x001c840001107983 */ /* 0x001ea80000300800 */
[----:B------:R-:W3:Y:S01]  /*ce600*/  LDL.LU R17, [R1+0x1c88] ;  /* 0x001c880001117983 */ /* 0x000ee20000300800 */
[----:B------:R-:W-:Y:S03]  /*ce610*/  BSSY B1, `(.L_x_294) ;  /* 0x0000014000017945 */ /* 0x000fe60003800000 */
[----:B------:R0:W-:Y:S01]  /*ce620*/  @!P0 STG.E.U8 desc[UR32][R18.64+0x1f8], R27 ;  /* 0x0001f81b12008986 */ /* 0x0001e2000c101120 */
[C---:B------:R-:W-:Y:S02]  /*ce630*/  ISETP.LT.OR P0, PT, R31.reuse, 0x1f9, !P5 ;  /* 0x000001f91f00780c */ /* 0x040fe40006f01670 */
[----:B------:R-:W-:Y:S01]  /*ce640*/  ISETP.LT.OR P5, PT, R31, 0x1fa, !P5 ;  /* 0x000001fa1f00780c */ /* 0x000fe20006fa1670 */
[----:B------:R0:W-:Y:S01]  /*ce650*/  @!P4 STG.E.U8 desc[UR32][R20.64+0x1f9], R29 ;  /* 0x0001f91d1400c986 */ /* 0x0001e2000c101120 */
[----:B--2---:R-:W-:Y:S01]  /*ce660*/  FMUL R16, R16, UR27 ;  /* 0x0000001b10107c20 */ /* 0x004fe20008400000 */
[----:B---3--:R-:W-:-:S04]  /*ce670*/  FMUL R22, R17, UR27 ;  /* 0x0000001b11167c20 */ /* 0x008fc80008400000 */
[----:B------:R-:W-:-:S04]  /*ce680*/  F2FP.SATFINITE.E4M3.F32.PACK_AB_MERGE_C R23, RZ, R16, RZ ;  /* 0x00000010ff17723e */ /* 0x000fc800048070ff */
        /* <DEDUP_REMOVED lines=12> */
.L_x_295:
[----:B------:R-:W-:Y:S05]  /*ce750*/  BSYNC B1 ;  /* 0x0000000000017941 */ /* 0x000fea0003800000 */
.L_x_294:
[----:B0-----:R-:W-:Y:S01]  /*ce760*/  F2FP.SATFINITE.E4M3.F32.PACK_AB_MERGE_C R17, RZ, R22, RZ ;  /* 0x00000016ff11723e */ /* 0x001fe200048070ff */
[----:B------:R-:W-:Y:S06]  /*ce770*/  @P5 BRA `(.L_x_41) ;  /* 0x0000000000285947 */ /* 0x000fec0003800000 */
[----:B------:R-:W-:Y:S01]  /*ce780*/  IMAD.MOV.U32 R25, RZ, RZ, R32 ;  /* 0x000000ffff197224 */ /* 0x000fe200078e0020 */
[----:B------:R-:W-:Y:S01]  /*ce790*/  ULDC.64 UR14, c[0x0][0x5c0] ;  /* 0x00017000000e7ab9 */ /* 0x000fe20000000a00 */
        /* <DEDUP_REMOVED lines=8> */
.L_x_41:
[----:B------:R-:W-:Y:S05]  /*ce820*/  BSYNC B0 ;  /* 0x0000000000007941 */ /* 0x000fea0003800000 */
.L_x_37:
[----:B-1----:R-:W3:Y:S04]  /*ce830*/  LDL.LU R15, [R1+0x1c9c] ;  /* 0x001c9c00010f7983 */ /* 0x002ee80000300800 */
[----:B0-----:R-:W3:Y:S01]  /*ce840*/  LDL.LU R14, [R1+0x1ca0] ;  /* 0x001ca000010e7983 */ /* 0x001ee20000300800 */
[----:B------:R-:W-:Y:S01]  /*ce850*/  ULDC UR14, c[0x0][0xc] ;  /* 0x00000300000e7ab9 */ /* 0x000fe20000000800 */
[----:B------:R-:W-:Y:S01]  /*ce860*/  ULDC UR15, c[0x0][0x10] ;  /* 0x00000400000f7ab9 */ /* 0x000fe20000000800 */
[----:B--2---:R-:W3:Y:S01]  /*ce870*/  LDC R17, c[0x0][0x14] ;  /* 0x00000500ff117b82 */ /* 0x004ee20000000800 */
[----:B------:R-:W-:Y:S01]  /*ce880*/  UIMAD.WIDE.U32 UR14, UR14, UR15, URZ ;  /* 0x0000000f0e0e72a5 */ /* 0x000fe2000f8e003f */
[----:B------:R0:W5:Y:S01]  /*ce890*/  LDL R38, [R1+0x5fc] ;  /* 0x0005fc0001267983 */ /* 0x0001620000100800 */
[----:B------:R-:W-:-:S04]  /*ce8a0*/  UMOV UR28, 0xffffffff ;  /* 0xffffffff001c7882 */ /* 0x000fc80000000000 */
[----:B---3--:R-:W-:-:S04]  /*ce8b0*/  IMAD.WIDE.U32 R14, R17, UR14, R14 ;  /* 0x0000000e110e7c25 */ /* 0x008fc8000f8e000e */
[----:B------:R-:W-:Y:S01]  /*ce8c0*/  IMAD R17, R17, UR15, RZ ;  /* 0x0000000f11117c24 */ /* 0x000fe2000f8e02ff */
[----:B------:R-:W-:Y:S01]  /*ce8d0*/  ULDC.64 UR14, c[0x0][0x650] ;  /* 0x00019400000e7ab9 */ /* 0x000fe20000000a00 */
[----:B------:R-:W-:Y:S01]  /*ce8e0*/  IMAD.MOV.U32 R31, RZ, RZ, R14 ;  /* 0x000000ffff1f7224 */ /* 0x000fe200078e000e */
[----:B------:R-:W-:Y:S01]  /*ce8f0*/  ISETP.GE.U32.AND P0, PT, R14, UR14, PT ;  /* 0x0000000e0e007c0c */ /* 0x000fe2000bf06070 */
[----:B------:R-:W-:Y:S01]  /*ce900*/  IMAD.IADD R33, R15, 0x1, R17 ;  /* 0x000000010f217824 */ /* 0x000fe200078e0211 */
[----:B------:R-:W-:Y:S01]  /*ce910*/  PRMT R15, RZ, 0x7610, R15 ;  /* 0x00007610ff0f7816 */ /* 0x000fe2000000000f */
[----:B------:R-:W-:-:S03]  /*ce920*/  IMAD.MOV.U32 R14, RZ, RZ, -0x1 ;  /* 0xffffffffff0e7424 */ /* 0x000fc600078e00ff */
[----:B------:R0:W-:Y:S01]  /*ce930*/  STL [R1+0x1c9c], R33 ;  /* 0x001c9c2101007387 */ /* 0x0001e20000100800 */
[----:B------:R-:W-:-:S03]  /*ce940*/  ISETP.GE.U32.AND.EX P0, PT, R33, UR15, PT, P0 ;  /* 0x0000000f21007c0c */ /* 0x000fc6000bf06100 */
[----:B------:R0:W-:Y:S04]  /*ce950*/  STL [R1+0x1ca0], R31 ;  /* 0x001ca01f01007387 */ /* 0x0001e80000100800 */
[----:B------:R0:W-:Y:S06]  /*ce960*/  STL [R1+0x1c90], R14 ;  /* 0x001c900e01007387 */ /* 0x0001ec0000100800 */
[----:B------:R-:W-:Y:S05]  /*ce970*/  @P0 BRA `(.L_x_296) ;  /* 0x00000004007c0947 */ /* 0x000fea0003800000 */
[----:B------:R-:W0:Y:S01]  /*ce980*/  S2R R26, SR_CTAID.X ;  /* 0x00000000001a7919 */ /* 0x000e220000002500 */
[----:B------:R-:W1:Y:S01]  /*ce990*/  LDC.64 R20, c[0x0][0x628] ;  /* 0x00018a00ff147b82 */ /* 0x000e620000000a00 */
[----:B------:R-:W-:Y:S01]  /*ce9a0*/  ULDC UR6, c[0x0][0x150] ;  /* 0x0000540000067ab9 */ /* 0x000fe20000000800 */
[----:B------:R-:W-:Y:S01]  /*ce9b0*/  IMAD.MOV.U32 R18, RZ, RZ, R31 ;  /* 0x000000ffff127224 */ /* 0x000fe200078e001f */
[----:B------:R-:W2:Y:S01]  /*ce9c0*/  S2R R28, SR_CTAID.Y ;  /* 0x00000000001c7919 */ /* 0x000ea20000002600 */
[----:B------:R-:W-:-:S04]  /*ce9d0*/  IMAD.MOV.U32 R19, RZ, RZ, R33 ;  /* 0x000000ffff137224 */ /* 0x000fc800078e0021 */
[----:B------:R-:W3:Y:S08]  /*ce9e0*/  LDC R29, c[0x0][0x144] ;  /* 0x00005100ff1d7b82 */ /* 0x000ef00000000800 */
[----:B------:R-:W4:Y:S08]  /*ce9f0*/  LDC R22, c[0x0][0x630] ;  /* 0x00018c00ff167b82 */ /* 0x000f300000000800 */
[----:B------:R-:W2:Y:S01]  /*cea00*/  LDC.64 R24, c[0x0][0x620] ;  /* 0x00018800ff187b82 */ /* 0x000ea20000000a00 */
[----:B-1----:R-:W-:-:S04]  /*cea10*/  ISETP.NE.U32.AND P0, PT, R20, RZ, PT ;  /* 0x000000ff1400720c */ /* 0x002fc80003f05070 */
[----:B------:R-:W-:Y:S02]  /*cea20*/  ISETP.NE.AND.EX P0, PT, R21, RZ, PT, P0 ;  /* 0x000000ff1500720c */ /* 0x000fe40003f05300 */
[----:B0-----:R-:W-:-:S05]  /*cea30*/  I2FP.F32.U32 R14, R26 ;  /* 0x0000001a000e7245 */ /* 0x001fca0000201000 */
[----:B------:R-:W-:-:S04]  /*cea40*/  FMUL R14, R14, UR6 ;  /* 0x000000060e0e7c20 */ /* 0x000fc80008400000 */
[----:B------:R0:W1:Y:S02]  /*cea50*/  F2I.U32.TRUNC.NTZ R27, R14 ;  /* 0x0000000e001b7305 */ /* 0x000064000020f000 */
[----:B---34-:R-:W-:Y:S05]  /*cea60*/  @!P0 BRA `(.L_x_297) ;  /* 0x0000000000288947 */ /* 0x018fea0003800000 */
[----:B0-----:R-:W0:Y:S02]  /*cea70*/  LDC R14, c[0x0][0x634] ;  /* 0x00018d00ff0e7b82 */ /* 0x001e240000000800 */
[----:B0-----:R-:W-:-:S05]  /*cea80*/  IADD3 R19, P0, R31, R14, RZ ;  /* 0x0000000e1f137210 */ /* 0x001fca0007f1e0ff */
[----:B------:R-:W-:-:S04]  /*cea90*/  IMAD.X R23, RZ, RZ, R33, P0 ;  /* 0x000000ffff177224 */ /* 0x000fc800000e0621 */
[----:B------:R-:W-:-:S04]  /*ceaa0*/  IMAD.WIDE.U32 R14, R23, R20, RZ ;  /* 0x00000014170e7225 */ /* 0x000fc800078e00ff */
[----:B-----5:R-:W-:-:S04]  /*ceab0*/  IMAD.WIDE.U32 R16, P0, R19, R21, R14 ;  /* 0x0000001513107225 */ /* 0x020fc8000780000e */
[----:B------:R-:W-:-:S04]  /*ceac0*/  IMAD.WIDE.U32 R14, R19, R20, RZ ;  /* 0x00000014130e7225 */ /* 0x000fc800078e00ff */
[----:B------:R-:W-:Y:S01]  /*cead0*/  IMAD.X R19, RZ, RZ, RZ, P0 ;  /* 0x000000ffff137224 */ /* 0x000fe200000e06ff */
[----:B------:R-:W-:Y:S01]  /*ceae0*/  IADD3 RZ, P0, R15, R16, RZ ;  /* 0x000000100fff7210 */ /* 0x000fe20007f1e0ff */
[----:B------:R-:W-:-:S04]  /*ceaf0*/  IMAD.MOV.U32 R18, RZ, RZ, R17 ;  /* 0x000000ffff127224 */ /* 0x000fc800078e0011 */
[----:B------:R-:W-:-:S08]  /*ceb00*/  IMAD.WIDE.U32.X R18, R23, R21, R18, P0 ;  /* 0x0000001517127225 */ /* 0x000fd000000e0412 */
.L_x_297:
[-CC-:B------:R-:W-:Y:S01]  /*ceb10*/  SHF.R.U64 R37, R18, R22.reuse, R19.reuse ;  /* 0x0000001612257219 */ /* 0x180fe20000001213 */
[----:B------:R-:W3:Y:S01]  /*ceb20*/  LDC.64 R34, c[0x0][0x640] ;  /* 0x00019000ff227b82 */ /* 0x000ee20000000a00 */
[----:B0-----:R-:W-:Y:S01]  /*ceb30*/  SHF.R.U32.HI R14, RZ, R22, R19 ;  /* 0x00000016ff0e7219 */ /* 0x001fe20000011613 */
[----:B-1----:R-:W-:Y:S01]  /*ceb40*/  IMAD.MOV R27, RZ, RZ, -R27 ;  /* 0x000000ffff1b7224 */ /* 0x002fe200078e0a1b */
[----:B------:R-:W-:Y:S01]  /*ceb50*/  IADD3 R17, P0, RZ, -R37, RZ ;  /* 0x80000025ff117210 */ /* 0x000fe20007f1e0ff */
[----:B------:R-:W-:Y:S01]  /*ceb60*/  ULDC UR6, c[0x0][0x154] ;  /* 0x0000550000067ab9 */ /* 0x000fe20000000800 */
[----:B------:R-:W-:Y:S02]  /*ceb70*/  IMAD.MOV.U32 R19, RZ, RZ, 0x1 ;  /* 0x00000001ff137424 */ /* 0x000fe400078e00ff */
[----:B------:R-:W-:Y:S01]  /*ceb80*/  IMAD R27, R29, R27, R26 ;  /* 0x0000001b1d1b7224 */ /* 0x000fe200078e021a */
[----:B------:R-:W0:Y:S01]  /*ceb90*/  LDC R18, c[0x0][0x618] ;  /* 0x00018600ff127b82 */ /* 0x000e220000000800 */
[----:B------:R-:W-:-:S02]  /*ceba0*/  IMAD.X R15, RZ, RZ, ~R14, P0 ;  /* 0x000000ffff0f7224 */ /* 0x000fc400000e0e0e */
[----:B------:R-:W-:Y:S02]  /*cebb0*/  IMAD.MOV.U32 R14, RZ, RZ, R31 ;  /* 0x000000ffff0e7224 */ /* 0x000fe400078e001f */
[-C--:B--2--5:R-:W-:Y:S02]  /*cebc0*/  IMAD R16, R15, R24.reuse, RZ ;  /* 0x000000180f107224 */ /* 0x0a4fe400078e02ff */
[----:B------:R-:W-:Y:S01]  /*cebd0*/  IMAD.MOV.U32 R15, RZ, RZ, R33 ;  /* 0x000000ffff0f7224 */ /* 0x000fe200078e0021 */
[----:B------:R-:W1:Y:S01]  /*cebe0*/  LDC R30, c[0x0][0x608] ;  /* 0x00018200ff1e7b82 */ /* 0x000e620000000800 */
[----:B------:R-:W-:-:S04]  /*cebf0*/  IMAD.WIDE.U32 R14, R17, R24, R14 ;  /* 0x00000018110e7225 */ /* 0x000fc800078e000e */
[----:B------:R-:W-:-:S03]  /*cec00*/  IMAD R17, R17, R25, R16 ;  /* 0x0000001911117224 */ /* 0x000fc600078e0210 */
[----:B------:R-:W2:Y:S01]  /*cec10*/  LDC R32, c[0x0][0x658] ;  /* 0x00019600ff207b82 */ /* 0x000ea20000000800 */
[----:B------:R-:W-:Y:S01]  /*cec20*/  I2FP.F32.U32 R16, R28 ;  /* 0x0000001c00107245 */ /* 0x000fe20000201000 */
[----:B------:R-:W-:Y:S01]  /*cec30*/  IMAD.IADD R15, R15, 0x1, R17 ;  /* 0x000000010f0f7824 */ /* 0x000fe200078e0211 */
[----:B---3--:R-:W-:Y:S01]  /*cec40*/  ISETP.NE.U32.AND P0, PT, R34, RZ, PT ;  /* 0x000000ff2200720c */ /* 0x008fe20003f05070 */
[----:B------:R-:W-:Y:S02]  /*cec50*/  IMAD.MOV.U32 R17, RZ, RZ, -0x1 ;  /* 0xffffffffff117424 */ /* 0x000fe400078e00ff */
[----:B------:R-:W-:Y:S02]  /*cec60*/  FMUL R16, R16, UR6 ;  /* 0x0000000610107c20 */ /* 0x000fe40008400000 */
[----:B------:R-:W3:Y:S01]  /*cec70*/  LDC R25, c[0x0][0x148] ;  /* 0x00005200ff197b82 */ /* 0x000ee20000000800 */
[----:B0-----:R-:W-:Y:S01]  /*cec80*/  SHF.R.U64 R22, R14, R18, R15 ;  /* 0x000000120e167219 */ /* 0x001fe2000000120f */
[----:B------:R0:W4:Y:S01]  /*cec90*/  F2I.U32.TRUNC.NTZ R23, R16 ;  /* 0x0000001000177305 */ /* 0x000122000020f000 */
[----:B------:R-:W-:-:S02]  /*ceca0*/  ISETP.NE.AND.EX P0, PT, R35, RZ, PT, P0 ;  /* 0x000000ff2300720c */ /* 0x000fc40003f05300 */
[----:B------:R-:W-:-:S03]  /*cecb0*/  SHF.R.U32.HI R15, RZ, R18, R15 ;  /* 0x00000012ff0f7219 */ /* 0x000fc6000001160f */
[----:B------:R-:W0:Y:S01]  /*cecc0*/  LDC R26, c[0x0][0x600] ;  /* 0x00018000ff1a7b82 */ /* 0x000e220000000800 */
[-CC-:B-1----:R-:W-:Y:S02]  /*cecd0*/  SHF.R.U64 R20, R22, R30.reuse, R15.reuse ;  /* 0x0000001e16147219 */ /* 0x182fe4000000120f */
[----:B------:R-:W-:-:S05]  /*cece0*/  SHF.R.U32.HI R15, RZ, R30, R15 ;  /* 0x0000001eff0f7219 */ /* 0x000fca000001160f */
[----:B------:R-:W1:Y:S01]  /*cecf0*/  LDC R31, c[0x0][0x648] ;  /* 0x00019200ff1f7b82 */ /* 0x000e620000000800 */
[-CC-:B--2---:R-:W-:Y:S02]  /*ced00*/  SHF.R.U64 R24, R20, R32.reuse, R15.reuse ;  /* 0x0000002014187219 */ /* 0x184fe4000000120f */
[-C--:B------:R-:W-:Y:S02]  /*ced10*/  SHF.L.U32 R17, R17, R32.reuse, RZ ;  /* 0x0000002011117219 */ /* 0x080fe400000006ff */
[-C--:B------:R-:W-:Y:S01]  /*ced20*/  SHF.R.U32.HI R15, RZ, R32.reuse, R15 ;  /* 0x00000020ff0f7219 */ /* 0x080fe2000001160f */
[----:B------:R-:W-:Y:S01]  /*ced30*/  IMAD.MOV.U32 R14, RZ, RZ, R24 ;  /* 0x000000ffff0e7224 */ /* 0x000fe200078e0018 */
[----:B------:R-:W-:Y:S01]  /*ced40*/  SHF.L.U32 R32, R19, R32, RZ ;  /* 0x0000002013207219 */ /* 0x000fe200000006ff */
[----:B------:R-:W2:Y:S01]  /*ced50*/  LDC R33, c[0x0][0x638] ;  /* 0x00018e00ff217b82 */ /* 0x000ea20000000800 */
[----:B------:R-:W-:-:S07]  /*ced60*/  LOP3.LUT R29, RZ, R17, RZ, 0x33, !PT ;  /* 0x00000011ff1d7212 */ /* 0x000fce00078e33ff */
[----:B------:R-:W0:Y:S01]  /*ced70*/  LDC R36, c[0x0][0x610] ;  /* 0x00018400ff247b82 */ /* 0x000e220000000800 */
[----:B----4-:R-:W-:Y:S05]  /*ced80*/  @!P0 BRA `(.L_x_298) ;  /* 0x0000000000288947 */ /* 0x010fea0003800000 */
[----:B------:R-:W4:Y:S02]  /*ced90*/  LDC R19, c[0x0][0x64c] ;  /* 0x00019300ff137b82 */ /* 0x000f240000000800 */
[----:B----4-:R-:W-:-:S05]  /*ceda0*/  IADD3 R19, P0, R24, R19, RZ ;  /* 0x0000001318137210 */ /* 0x010fca0007f1e0ff */
[----:B------:R-:W-:-:S04]  /*cedb0*/  IMAD.X R21, RZ, RZ, R15, P0 ;  /* 0x000000ffff157224 */ /* 0x000fc800000e060f */
[----:B------:R-:W-:-:S04]  /*cedc0*/  IMAD.WIDE.U32 R14, R21, R34, RZ ;  /* 0x00000022150e7225 */ /* 0x000fc800078e00ff */
[----:B0-----:R-:W-:-:S04]  /*cedd0*/  IMAD.WIDE.U32 R16, P0, R19, R35, R14 ;  /* 0x0000002313107225 */ /* 0x001fc8000780000e */
[----:B------:R-:W-:-:S04]  /*cede0*/  IMAD.WIDE.U32 R14, R19, R34, RZ ;  /* 0x00000022130e7225 */ /* 0x000fc800078e00ff */
[----:B------:R-:W-:Y:S01]  /*cedf0*/  IMAD.X R19, RZ, RZ, RZ, P0 ;  /* 0x000000ffff137224 */ /* 0x000fe200000e06ff */
[----:B------:R-:W-:Y:S01]  /*cee00*/  IADD3 RZ, P0, R15, R16, RZ ;  /* 0x000000100fff7210 */ /* 0x000fe20007f1e0ff */
[----:B------:R-:W-:-:S04]  /*cee10*/  IMAD.MOV.U32 R18, RZ, RZ, R17 ;  /* 0x000000ffff127224 */ /* 0x000fc800078e0011 */
[----:B------:R-:W-:-:S08]  /*cee20*/  IMAD.WIDE.U32.X R14, R21, R35, R18, P0 ;  /* 0x00000023150e7225 */ /* 0x000fd000000e0412 */
.L_x_298:
[----:B0-----:R-:W0:Y:S01]  /*cee30*/  LDC R16, c[0x0][0x65c] ;  /* 0x00019700ff107b82 */ /* 0x001e220000000800 */
[----:B-1----:R-:W-:Y:S01]  /*cee40*/  SHF.R.U64 R14, R14, R31, R15 ;  /* 0x0000001f0e0e7219 */ /* 0x002fe2000000120f */
[----:B------:R-:W-:Y:S01]  /*cee50*/  VIADD R19, R26, 0xffffffff ;  /* 0xffffffff1a137836 */ /* 0x000fe20000000000 */
[----:B------:R-:W-:Y:S01]  /*cee60*/  LOP3.LUT R17, R20, R29, RZ, 0xc0, !PT ;  /* 0x0000001d14117212 */ /* 0x000fe200078ec0ff */
[----:B------:R-:W-:Y:S01]  /*cee70*/  IMAD.MOV R23, RZ, RZ, -R23 ;  /* 0x000000ffff177224 */ /* 0x000fe200078e0a17 */
[----:B------:R-:W-:Y:S01]  /*cee80*/  R2UR UR28, R37 ;  /* 0x00000000251c72ca */ /* 0x000fe200000e0000 */
[----:B------:R-:W-:Y:S01]  /*cee90*/  IMAD.MOV R15, RZ, RZ, -R14 ;  /* 0x000000ffff0f7224 */ /* 0x000fe200078e0a0e */
[----:B------:R-:W-:Y:S01]  /*ceea0*/  LOP3.LUT R22, R22, R19, RZ, 0xc0, !PT ;  /* 0x0000001316167212 */ /* 0x000fe200078ec0ff */
[----:B------:R-:W-:Y:S02]  /*ceeb0*/  IMAD R14, R32, R14, R17 ;  /* 0x0000000e200e7224 */ /* 0x000fe400078e0211 */
[----:B--2---:R-:W-:-:S04]  /*ceec0*/  IMAD R15, R15, R33, R24 ;  /* 0x000000210f0f7224 */ /* 0x004fc800078e0218 */
[----:B------:R-:W-:Y:S01]  /*ceed0*/  IMAD R15, R15, R26, R22 ;  /* 0x0000001a0f0f7224 */ /* 0x000fe200078e0216 */
[----:B0-----:R-:W-:Y:S01]  /*ceee0*/  ISETP.NE.AND P0, PT, R16, 0x1, PT ;  /* 0x000000011000780c */ /* 0x001fe20003f05270 */
[----:B------:R-:W-:-:S12]  /*ceef0*/  IMAD.MOV.U32 R16, RZ, RZ, 0x1 ;  /* 0x00000001ff107424 */ /* 0x000fd800078e00ff */
[----:B---3--:R-:W-:-:S04]  /*cef00*/  @P0 IMAD R27, R25, R23, R28 ;  /* 0x00000017191b0224 */ /* 0x008fc800078e021c */
[----:B------:R-:W-:-:S05]  /*cef10*/  IMAD R14, R14, R36, R27 ;  /* 0x000000240e0e7224 */ /* 0x000fca00078e021b */
[----:B------:R-:W-:Y:S02]  /*cef20*/  SEL R17, R15, R14, !P0 ;  /* 0x0000000e0f117207 */ /* 0x000fe40004000000 */
[----:B------:R-:W-:Y:S02]  /*cef30*/  SEL R38, R14, R15, !P0 ;  /* 0x0000000f0e267207 */ /* 0x000fe40004000000 */
[----:B------:R-:W-:Y:S01]  /*cef40*/  PRMT R15, R16, 0x7610, R15 ;  /* 0x00007610100f7816 */ /* 0x000fe2000000000f */
[----:B------:R1:W-:Y:S04]  /*cef50*/  STL [R1+0x1c90], R17 ;  /* 0x001c901101007387 */ /* 0x0003e80000100800 */
[----:B------:R1:W-:Y:S02]  /*cef60*/  STL [R1+0x5fc], R38 ;  /* 0x0005fc2601007387 */ /* 0x0003e40000100800 */
.L_x_296:
[----:B0----5:R-:W-:Y:S01]  /*cef70*/  IMAD.MOV.U32 R14, RZ, RZ, R38 ;  /* 0x000000ffff0e7224 */ /* 0x021fe200078e0026 */
[----:B------:R-:W-:Y:S01]  /*cef80*/  LOP3.LUT P0, RZ, R15, 0xff, RZ, 0xc0, !PT ;  /* 0x000000ff0fff7812 */ /* 0x000fe2000780c0ff */
[----:B------:R-:W-:-:S03]  /*cef90*/  UIMAD.WIDE.U32 UR14, UR5, -0x55555555, URZ ;  /* 0xaaaaaaab050e78a5 */ /* 0x000fc6000f8e003f */
[----:B------:R2:W-:Y:S01]  /*cefa0*/  STL [R1+0x1c8c], R14 ;  /* 0x001c8c0e01007387 */ /* 0x0005e20000100800 */
[----:B------:R-:W-:-:S04]  /*cefb0*/  USHF.R.U32.HI UR14, URZ, 0x1, UR15 ;  /* 0x000000013f0e7899 */ /* 0x000fc8000801160f */
[----:B------:R-:W-:-:S04]  /*cefc0*/  UIMAD UR5, UR14, -0x3, UR5 ;  /* 0xfffffffd0e0578a4 */ /* 0x000fc8000f8e0205 */
[----:B------:R-:W-:Y:S08]  /*cefd0*/  @P0 BRA `(.L_x_299) ;  /* 0xfffff32000e00947 */ /* 0x000ff0000383ffff */
[----:B------:R-:W-:Y:S05]  /*cefe0*/  EXIT ;  /* 0x000000000000794d */ /* 0x000fea0003800000 */
.L_x_7:
[----:B------:R-:W2:Y:S01]  /*ceff0*/  LDL R163, [R1+0x1ca0] ;  /* 0x001ca00001a37983 */ /* 0x000ea20000100800 */
[----:B------:R-:W-:-:S03]  /*cf000*/  ULDC.64 UR4, c[0x0][0x650] ;  /* 0x0001940000047ab9 */ /* 0x000fc60000000a00 */
[----:B------:R-:W3:Y:S01]  /*cf010*/  LDL R162, [R1+0x1c9c] ;  /* 0x001c9c0001a27983 */ /* 0x000ee20000100800 */
[----:B------:R-:W-:Y:S01]  /*cf020*/  PRMT R6, RZ, 0x7610, R6 ;  /* 0x00007610ff067816 */ /* 0x000fe20000000006 */
[----:B------:R-:W-:Y:S02]  /*cf030*/  IMAD.MOV.U32 R5, RZ, RZ, -0x1 ;  /* 0xffffffffff057424 */ /* 0x000fe400078e00ff */
[----:B------:R-:W-:Y:S02]  /*cf040*/  IMAD.MOV.U32 R4, RZ, RZ, -0x1 ;  /* 0xffffffffff047424 */ /* 0x000fe400078e00ff */
[----:B------:R-:W-:Y:S01]  /*cf050*/  IMAD.MOV.U32 R10, RZ, RZ, -0x1 ;  /* 0xffffffffff0a7424 */ /* 0x000fe200078e00ff */
[----:B--2---:R-:W-:-:S04]  /*cf060*/  ISETP.GE.U32.AND P0, PT, R163, UR4, PT ;  /* 0x00000004a3007c0c */ /* 0x004fc8000bf06070 */
[----:B---3--:R-:W-:-:S13]  /*cf070*/  ISETP.GE.U32.AND.EX P0, PT, R162, UR5, PT, P0 ;  /* 0x00000005a2007c0c */ /* 0x008fda000bf06100 */
[----:B------:R-:W-:Y:S05]  /*cf080*/  @P0 BRA `(.L_x_300) ;  /* 0x0000000400340947 */ /* 0x000fea0003800000 */
        /* <DEDUP_REMOVED lines=10> */
[----:B0-----:R-:W-:-:S04]  /*cf130*/  IMAD.X R15, RZ, RZ, R162, P0 ;  /* 0x000000ffff0f7224 */ /* 0x001fc800000e06a2 */
[----:B------:R-:W-:-:S04]  /*cf140*/  IMAD.WIDE.U32 R4, R15, R12, RZ ;  /* 0x0000000c0f047225 */ /* 0x000fc800078e00ff */
[----:B------:R-:W-:-:S04]  /*cf150*/  IMAD.WIDE.U32 R6, P0, R9, R13, R4 ;  /* 0x0000000d09067225 */ /* 0x000fc80007800004 */
[----:B------:R-:W-:-:S04]  /*cf160*/  IMAD.WIDE.U32 R4, R9, R12, RZ ;  /* 0x0000000c09047225 */ /* 0x000fc800078e00ff */
[----:B------:R-:W-:Y:S01]  /*cf170*/  IMAD.X R9, RZ, RZ, RZ, P0 ;  /* 0x000000ffff097224 */ /* 0x000fe200000e06ff */
[----:B------:R-:W-:Y:S01]  /*cf180*/  IADD3 RZ, P0, R5, R6, RZ ;  /* 0x0000000605ff7210 */ /* 0x000fe20007f1e0ff */
[----:B------:R-:W-:-:S04]  /*cf190*/  IMAD.MOV.U32 R8, RZ, RZ, R7 ;  /* 0x000000ffff087224 */ /* 0x000fc800078e0007 */
[----:B------:R-:W-:-:S08]  /*cf1a0*/  IMAD.WIDE.U32.X R8, R15, R13, R8, P0 ;  /* 0x0000000d0f087225 */ /* 0x000fd000000e0408 */
.L_x_301:
[----:B0-----:R-:W0:Y:S01]  /*cf1b0*/  LDC.64 R20, c[0x0][0x640] ;  /* 0x00019000ff147b82 */ /* 0x001e220000000a00 */
[-CC-:B------:R-:W-:Y:S02]  /*cf1c0*/  SHF.R.U64 R12, R8, R10.reuse, R9.reuse ;  /* 0x0000000a080c7219 */ /* 0x180fe40000001209 */
[----:B------:R-:W-:Y:S02]  /*cf1d0*/  SHF.R.U32.HI R4, RZ, R10, R9 ;  /* 0x0000000aff047219 */ /* 0x000fe40000011609 */
[----:B------:R-:W-:-:S03]  /*cf1e0*/  IADD3 R7, P0, RZ, -R12, RZ ;  /* 0x8000000cff077210 */ /* 0x000fc60007f1e0ff */
[----:B------:R-:W1:Y:S02]  /*cf1f0*/  LDC R8, c[0x0][0x618] ;  /* 0x00018600ff087b82 */ /* 0x000e640000000800 */
[----:B------:R-:W-:Y:S02]  /*cf200*/  IMAD.X R5, RZ, RZ, ~R4, P0 ;  /* 0x000000ffff057224 */ /* 0x000fe400000e0e04 */
[----:B------:R-:W-:Y:S02]  /*cf210*/  IMAD.MOV.U32 R4, RZ, RZ, R163 ;  /* 0x000000ffff047224 */ /* 0x000fe400078e00a3 */
[-C--:B------:R-:W-:Y:S02]  /*cf220*/  IMAD R6, R5, R16.reuse, RZ ;  /* 0x0000001005067224 */ /* 0x080fe400078e02ff */
[----:B------:R-:W2:Y:S01]  /*cf230*/  LDC R18, c[0x0][0x608] ;  /* 0x00018200ff127b82 */ /* 0x000ea20000000800 */
[----:B------:R-:W-:Y:S02]  /*cf240*/  IMAD.MOV.U32 R5, RZ, RZ, R162 ;  /* 0x000000ffff057224 */ /* 0x000fe400078e00a2 */
[----:B------:R-:W-:-:S05]  /*cf250*/  IMAD.WIDE.U32 R4, R7, R16, R4 ;  /* 0x0000001007047225 */ /* 0x000fca00078e0004 */
[----:B------:R-:W3:Y:S01]  /*cf260*/  LDC R19, c[0x0][0x658] ;  /* 0x00019600ff137b82 */ /* 0x000ee20000000800 */
[----:B------:R-:W-:Y:S01]  /*cf270*/  IMAD R7, R7, R17, R6 ;  /* 0x0000001107077224 */ /* 0x000fe200078e0206 */
[----:B0-----:R-:W-:Y:S01]  /*cf280*/  ISETP.NE.U32.AND P0, PT, R20, RZ, PT ;  /* 0x000000ff1400720c */ /* 0x001fe20003f05070 */
[----:B------:R-:W-:Y:S02]  /*cf290*/  IMAD.MOV.U32 R6, RZ, RZ, -0x1 ;  /* 0xffffffffff067424 */ /* 0x000fe400078e00ff */
[----:B------:R-:W-:Y:S01]  /*cf2a0*/  IMAD.IADD R5, R5, 0x1, R7 ;  /* 0x0000000105057824 */ /* 0x000fe200078e0207 */
[----:B------:R-:W-:Y:S02]  /*cf2b0*/  ISETP.NE.AND.EX P0, PT, R21, RZ, PT, P0 ;  /* 0x000000ff1500720c */ /* 0x000fe40003f05300 */
[----:B------:R-:W0:Y:S02]  /*cf2c0*/  LDC R17, c[0x0][0x600] ;  /* 0x00018000ff117b82 */ /* 0x000e240000000800 */
[----:B-1----:R-:W-:-:S02]  /*cf2d0*/  SHF.R.U64 R10, R4, R8, R5 ;  /* 0x00000008040a7219 */ /* 0x002fc40000001205 */
[----:B------:R-:W-:-:S04]  /*cf2e0*/  SHF.R.U32.HI R5, RZ, R8, R5 ;  /* 0x00000008ff057219 */ /* 0x000fc80000011605 */
[----:B------:R-:W1:Y:S01]  /*cf2f0*/  LDC R22, c[0x0][0x648] ;  /* 0x00019200ff167b82 */ /* 0x000e620000000800 */
[-CC-:B--2---:R-:W-:Y:S02]  /*cf300*/  SHF.R.U64 R15, R10, R18.reuse, R5.reuse ;  /* 0x000000120a0f7219 */ /* 0x184fe40000001205 */
[----:B------:R-:W-:Y:S01]  /*cf310*/  SHF.R.U32.HI R4, RZ, R18, R5 ;  /* 0x00000012ff047219 */ /* 0x000fe20000011605 */
[----:B------:R-:W-:-:S04]  /*cf320*/  IMAD.MOV.U32 R18, RZ, RZ, 0x1 ;  /* 0x00000001ff127424 */ /* 0x000fc800078e00ff */
[----:B------:R-:W2:Y:S01]  /*cf330*/  LDC R23, c[0x0][0x638] ;  /* 0x00018e00ff177b82 */ /* 0x000ea20000000800 */
[-CC-:B---3--:R-:W-:Y:S02]  /*cf340*/  SHF.R.U64 R16, R15, R19.reuse, R4.reuse ;  /* 0x000000130f107219 */ /* 0x188fe40000001204 */
[-C--:B------:R-:W-:Y:S02]  /*cf350*/  SHF.L.U32 R6, R6, R19.reuse, RZ ;  /* 0x0000001306067219 */ /* 0x080fe400000006ff */
[----:B------:R-:W-:Y:S01]  /*cf360*/  SHF.R.U32.HI R5, RZ, R19, R4 ;  /* 0x00000013ff057219 */ /* 0x000fe20000011604 */
[----:B------:R-:W-:Y:S01]  /*cf370*/  IMAD.MOV.U32 R4, RZ, RZ, R16 ;  /* 0x000000ffff047224 */ /* 0x000fe200078e0010 */
[----:B------:R-:W-:Y:S01]  /*cf380*/  LOP3.LUT R24, RZ, R6, RZ, 0x33, !PT ;  /* 0x00000006ff187212 */ /* 0x000fe200078e33ff */
[----:B------:R-:W3:Y:S01]  /*cf390*/  LDC R25, c[0x0][0x610] ;  /* 0x00018400ff197b82 */ /* 0x000ee20000000800 */
[----:B------:R-:W-:Y:S05]  /*cf3a0*/  @!P0 BRA `(.L_x_302) ;  /* 0x0000000000288947 */ /* 0x000fea0003800000 */
        /* <DEDUP_REMOVED lines=10> */
.L_x_302:
[----:B------:R-:W4:Y:S01]  /*cf450*/  LDC R6, c[0x0][0x65c] ;  /* 0x00019700ff067b82 */ /* 0x000f220000000800 */
[----:B-1----:R-:W-:Y:S01]  /*cf460*/  SHF.R.U64 R4, R4, R22, R5 ;  /* 0x0000001604047219 */ /* 0x002fe20000001205 */
[----:B0-----:R-:W-:Y:S01]  /*cf470*/  VIADD R7, R17, 0xffffffff ;  /* 0xffffffff11077836 */ /* 0x001fe20000000000 */
[----:B------:R-:W-:Y:S02]  /*cf480*/  SHF.L.U32 R18, R18, R19, RZ ;  /* 0x0000001312127219 */ /* 0x000fe400000006ff */
[----:B------:R-:W-:Y:S01]  /*cf490*/  LOP3.LUT R3, R15, R24, RZ, 0xc0, !PT ;  /* 0x000000180f037212 */ /* 0x000fe200078ec0ff */
[----:B------:R-:W-:Y:S01]  /*cf4a0*/  IMAD.MOV R5, RZ, RZ, -R4 ;  /* 0x000000ffff057224 */ /* 0x000fe200078e0a04 */
[----:B------:R-:W-:Y:S01]  /*cf4b0*/  LOP3.LUT R7, R10, R7, RZ, 0xc0, !PT ;  /* 0x000000070a077212 */ /* 0x000fe200078ec0ff */
[----:B------:R-:W-:Y:S02]  /*cf4c0*/  IMAD.MOV.U32 R10, RZ, RZ, R12 ;  /* 0x000000ffff0a7224 */ /* 0x000fe400078e000c */
[----:B------:R-:W-:Y:S01]  /*cf4d0*/  IMAD R3, R18, R4, R3 ;  /* 0x0000000412037224 */ /* 0x000fe200078e0203 */
[----:B----4-:R-:W-:Y:S01]  /*cf4e0*/  ISETP.NE.AND P0, PT, R6, 0x1, PT ;  /* 0x000000010600780c */ /* 0x010fe20003f05270 */
[----:B------:R-:W-:-:S12]  /*cf4f0*/  IMAD.MOV.U32 R6, RZ, RZ, 0x1 ;  /* 0x00000001ff067424 */ /* 0x000fd800078e00ff */
[----:B------:R-:W-:Y:S02]  /*cf500*/  @P0 IMAD R0, R11, R14, R2 ;  /* 0x0000000e0b000224 */ /* 0x000fe400078e0202 */
[----:B--2---:R-:W-:Y:S02]  /*cf510*/  IMAD R2, R5, R23, R16 ;  /* 0x0000001705027224 */ /* 0x004fe400078e0210 */
[----:B---3--:R-:W-:Y:S02]  /*cf520*/  IMAD R0, R3, R25, R0 ;  /* 0x0000001903007224 */ /* 0x008fe400078e0200 */
[----:B------:R-:W-:-:S05]  /*cf530*/  IMAD R5, R2, R17, R7 ;  /* 0x0000001102057224 */ /* 0x000fca00078e0207 */
[----:B------:R-:W-:Y:S02]  /*cf540*/  SEL R4, R5, R0, !P0 ;  /* 0x0000000005047207 */ /* 0x000fe40004000000 */
[----:B------:R-:W-:-:S07]  /*cf550*/  SEL R5, R0, R5, !P0 ;  /* 0x0000000500057207 */ /* 0x000fce0004000000 */
.L_x_300:
[----:B------:R-:W-:-:S08]  /*cf560*/  NOP ;  /* 0x0000000000007918 */ /* 0x000fd00000000000 */
[----:B0-----:R-:W0:-:S00]  /*cf570*/  USETMAXREG.DEALLOC.CTAPOOL 0x18 ;  /* 0x00000018000079c8 */ /* 0x001e0000080e0500 */
[----:B------:R-:W-:-:S13]  /*cf580*/  ISETP.NE.AND P0, PT, RZ, UR6, PT ;  /* 0x00000006ff007c0c */ /* 0x000fda000bf05270 */
[----:B------:R-:W-:Y:S05]  /*cf590*/  @P0 EXIT ;  /* 0x000000000000094d */ /* 0x000fea0003800000 */
[----:B0-----:R-:W-:Y:S01]  /*cf5a0*/  LOP3.LUT P0, RZ, R6, 0xff, RZ, 0xc0, !PT ;  /* 0x000000ff06ff7812 */ /* 0x001fe2000780c0ff */
[----:B------:R-:W-:Y:S02]  /*cf5b0*/  IMAD.MOV.U32 R6, RZ, RZ, 0x1 ;  /* 0x00000001ff067424 */ /* 0x000fe400078e00ff */
[----:B------:R-:W-:-:S10]  /*cf5c0*/  IMAD.MOV.U32 R7, RZ, RZ, RZ ;  /* 0x000000ffff077224 */ /* 0x000fd400078e00ff */
[----:B------:R-:W-:Y:S05]  /*cf5d0*/  @!P0 BRA `(.L_x_303) ;  /* 0x0000000c00588947 */ /* 0x000fea0003800000 */
[----:B------:R-:W0:Y:S01]  /*cf5e0*/  LDC R0, c[0x0][0x28c] ;  /* 0x0000a300ff007b82 */ /* 0x000e220000000800 */
[----:B------:R-:W-:Y:S01]  /*cf5f0*/  ULDC UR6, c[0x0][0x658] ;  /* 0x0001960000067ab9 */ /* 0x000fe20000000800 */
[----:B------:R-:W-:Y:S01]  /*cf600*/  UMOV UR9, 0xffffffff ;  /* 0xffffffff00097882 */ /* 0x000fe20000000000 */
[----:B------:R-:W-:Y:S01]  /*cf610*/  ULDC UR8, c[0x0][0xc] ;  /* 0x0000030000087ab9 */ /* 0x000fe20000000800 */
[----:B------:R-:W-:Y:S01]  /*cf620*/  USHF.L.U32 UR11, UR9, UR6, URZ ;  /* 0x00000006090b7299 */ /* 0x000fe2000800063f */
[----:B------:R-:W-:Y:S01]  /*cf630*/  BSSY B0, `(.L_x_303) ;  /* 0x00000d0000007945 */ /* 0x000fe20003800000 */
[----:B------:R-:W-:Y:S01]  /*cf640*/  UMOV UR10, 0x1 ;  /* 0x00000001000a7882 */ /* 0x000fe20000000000 */
[----:B------:R-:W-:Y:S01]  /*cf650*/  ULDC UR9, c[0x0][0x10] ;  /* 0x0000040000097ab9 */ /* 0x000fe20000000800 */
[----:B------:R-:W1:Y:S01]  /*cf660*/  S2UR UR4, SR_CgaCtaId ;  /* 0x00000000000479c3 */ /* 0x000e620000008800 */
[----:B------:R-:W-:Y:S01]  /*cf670*/  UIMAD.WIDE.U32 UR8, UR8, UR9, URZ ;  /* 0x00000009080872a5 */ /* 0x000fe2000f8e003f */
[----:B------:R-:W-:Y:S01]  /*cf680*/  IMAD.MOV.U32 R9, RZ, RZ, 0x1 ;  /* 0x00000001ff097424 */ /* 0x000fe200078e00ff */
[----:B------:R-:W-:Y:S01]  /*cf690*/  USHF.L.U32 UR6, UR10, UR6, URZ ;  /* 0x000000060a067299 */ /* 0x000fe2000800063f */
[----:B------:R-:W-:Y:S01]  /*cf6a0*/  IMAD.MOV.U32 R6, RZ, RZ, 0x1 ;  /* 0x00000001ff067424 */ /* 0x000fe200078e00ff */
[----:B------:R-:W-:Y:S01]  /*cf6b0*/  ULDC UR5, c[0x0][0x600] ;  /* 0x0001800000057ab9 */ /* 0x000fe20000000800 */
[----:B------:R-:W-:Y:S01]  /*cf6c0*/  ULDC UR10, c[0x0][0x14] ;  /* 0x00000500000a7ab9 */ /* 0x000fe20000000800 */
[----:B------:R-:W-:Y:S01]  /*cf6d0*/  IMAD.MOV.U32 R7, RZ, RZ, RZ ;  /* 0x000000ffff077224 */ /* 0x000fe200078e00ff */
[----:B------:R-:W-:-:S02]  /*cf6e0*/  UIMAD.WIDE.U32 UR24, UR8, UR10, URZ ;  /* 0x0000000a081872a5 */ /* 0x000fc4000f8e003f */
[----:B------:R-:W-:Y:S02]  /*cf6f0*/  UIMAD UR18, UR9, UR10, URZ ;  /* 0x0000000a091272a4 */ /* 0x000fe4000f8e023f */
[----:B------:R-:W-:Y:S02]  /*cf700*/  ULOP3.LUT UR23, UR7, 0x2, URZ, 0xfc, !UPT ;  /* 0x0000000207177892 */ /* 0x000fe4000f8efc3f */
[----:B------:R-:W-:Y:S01]  /*cf710*/  UIADD3 UR5, UR5, -0x1, URZ ;  /* 0xffffffff05057890 */ /* 0x000fe2000fffe03f */
[----:B0-----:R-:W-:Y:S01]  /*cf720*/  VIADD R0, R0, 0x3f ;  /* 0x0000003f00007836 */ /* 0x001fe20000000000 */
[----:B------:R-:W-:Y:S02]  /*cf730*/  ULOP3.LUT UR20, URZ, UR11, URZ, 0x33, !UPT ;  /* 0x0000000b3f147292 */ /* 0x000fe4000f8e333f */
[----:B------:R-:W-:Y:S02]  /*cf740*/  UIADD3 UR18, UR25, UR18, URZ ;  /* 0x0000001219127290 */ /* 0x000fe4000fffe03f */
[----:B------:R-:W-:Y:S01]  /*cf750*/  SHF.R.S32.HI R3, RZ, 0x1f, R0 ;  /* 0x0000001fff037819 */ /* 0x000fe20000011400 */
[----:B------:R-:W-:Y:S01]  /*cf760*/  ULDC.64 UR26, c[0x0][0x198] ;  /* 0x00006600001a7ab9 */ /* 0x000fe20000000a00 */
[----:B-1----:R-:W-:-:S02]  /*cf770*/  USHF.L.U32 UR13, UR4, 0x8, URZ ;  /* 0x00000008040d7899 */ /* 0x002fc4000800063f */
[----:B------:R-:W-:Y:S01]  /*cf780*/  LEA.HI R0, R3, R0, RZ, 0x6 ;  /* 0x0000000003007211 */ /* 0x000fe200078f30ff */
[----:B------:R-:W-:Y:S02]  /*cf790*/  USHF.L.U32 UR4, UR4, 0xe, URZ ;  /* 0x0000000e04047899 */ /* 0x000fe4000800063f */
[----:B------:R-:W-:Y:S01]  /*cf7a0*/  ULOP3.LUT UR13, UR13, 0x100, URZ, 0xc0, !UPT ;  /* 0x000001000d0d7892 */ /* 0x000fe2000f8ec03f */
[----:B------:R-:W-:-:S05]  /*cf7b0*/  SHF.R.S32.HI R0, RZ, 0x6, R0 ;  /* 0x00000006ff007819 */ /* 0x000fca0000011400 */
[----:B------:R-:W-:-:S07]  /*cf7c0*/  VIADD R14, R0, 0x1 ;  /* 0x00000001000e7836 */ /* 0x000fce0000000000 */
.L_x_314:
[----:B------:R-:W-:-:S03]  /*cf7d0*/  UMOV UR8, 0xffffffff ;  /* 0xffffffff00087882 */ /* 0x000fc60000000000 */
[----:B------:R-:W-:Y:S05]  /*cf7e0*/  BRA.DIV UR8, `(.L_x_304) ;  /* 0x0000000e08ac7947 */ /* 0x000fea000b800000 */
[----:B------:R-:W-:-:S13]  /*cf7f0*/  ELECT P0, URZ, PT ;  /* 0x00000000003f782f */ /* 0x000fda0003800000 */
.L_x_324:
[----:B------:R-:W0:Y:S01]  /*cf800*/  LDC R2, c[0x0][0x28c] ;  /* 0x0000a300ff027b82 */ /* 0x000e220000000800 */
[----:B------:R-:W-:Y:S01]  /*cf810*/  BSSY B1, `(.L_x_305) ;  /* 0x0000039000017945 */ /* 0x000fe20003800000 */
[----:B0-----:R-:W-:-:S13]  /*cf820*/  ISETP.LT.OR P0, PT, R2, 0x1, !P0 ;  /* 0x000000010200780c */ /* 0x001fda0004701670 */
[----:B------:R-:W-:Y:S05]  /*cf830*/  @P0 BRA `(.L_x_306) ;  /* 0x0000000000d80947 */ /* 0x000fea0003800000 */
[----:B------:R-:W-:Y:S01]  /*cf840*/  LEA R4, R4, UR13, 0x9 ;  /* 0x0000000d04047c11 */ /* 0x000fe2000f8e48ff */
[----:B------:R-:W-:Y:S02]  /*cf850*/  IMAD.SHL.U32 R5, R5, 0x200, RZ ;  /* 0x0000020005057824 */ /* 0x000fe400078e00ff */
[----:B------:R-:W-:Y:S02]  /*cf860*/  IMAD.MOV.U32 R13, RZ, RZ, RZ ;  /* 0x000000ffff0d7224 */ /* 0x000fe400078e00ff */
[----:B------:R-:W-:Y:S02]  /*cf870*/  IMAD.MOV.U32 R2, RZ, RZ, R14 ;  /* 0x000000ffff027224 */ /* 0x000fe400078e000e */
[----:B------:R-:W-:Y:S02]  /*cf880*/  IMAD.MOV.U32 R3, RZ, RZ, R6 ;  /* 0x000000ffff037224 */ /* 0x000fe400078e0006 */
[----:B------:R-:W-:-:S07]  /*cf890*/  IMAD.MOV.U32 R8, RZ, RZ, R7 ;  /* 0x000000ffff087224 */ /* 0x000fce00078e0007 */
.L_x_309:
[----:B------:R-:W0:Y:S01]  /*cf8a0*/  S2R R12, SR_CgaCtaId ;  /* 0x00000000000c7919 */ /* 0x000e220000008800 */
[----:B------:R-:W-:Y:S01]  /*cf8b0*/  MOV R11, 0x400 ;  /* 0x00000400000b7802 */ /* 0x000fe20000000f00 */
[----:B------:R-:W1:Y:S03]  /*cf8c0*/  S2R R16, SR_TID.X ;  /* 0x0000000000107919 */ /* 0x000e660000002100 */
[----:B0-----:R-:W-:Y:S02]  /*cf8d0*/  LEA R15, R12, R11, 0x18 ;  /* 0x0000000b0c0f7211 */ /* 0x001fe400078ec0ff */
[----:B------:R-:W-:Y:S02]  /*cf8e0*/  SHF.L.U32 R11, R3, 0x1f, RZ ;  /* 0x0000001f030b7819 */ /* 0x000fe400000006ff */
[----:B-1----:R-:W-:Y:S01]  /*cf8f0*/  LOP3.LUT P1, RZ, R16, 0x7f, RZ, 0xc0, !PT ;  /* 0x0000007f10ff7812 */ /* 0x002fe2000782c0ff */
[----:B------:R-:W-:-:S04]  /*cf900*/  IMAD R12, R8, 0x8, R15 ;  /* 0x00000008080c7824 */ /* 0x000fc800078e020f */
[----:B------:R-:W0:Y:S02]  /*cf910*/  SYNCS.PHASECHK.TRANS64.TRYWAIT P0, [R12+URZ+0x18], R11 ;  /* 0x0000180b0c0075a7 */ /* 0x000e24000800017f */
[----:B0-----:R-:W-:Y:S06]  /*cf920*/  @!P0 BRA `(.L_x_307) ;  /* 0x0000000c007c8947 */ /* 0x001fec0003800000 */
.L_x_325:
[----:B0-----:R-:W0:Y:S01]  /*cf930*/  @!P1 LDC R11, c[0x0][0x500] ;  /* 0x00014000ff0b9b82 */ /* 0x001e220000000800 */
[----:B------:R-:W-:-:S04]  /*cf940*/  UPRMT UR8, UR23, 0x9910, URZ ;  /* 0x0000991017087896 */ /* 0x000fc8000800003f */
[----:B------:R-:W-:-:S06]  /*cf950*/  UISETP.NE.AND UP0, UPT, UR8, 0x2, UPT ;  /* 0x000000020800788c */ /* 0x000fcc000bf05270 */
[----:B------:R-:W-:Y:S01]  /*cf960*/  PLOP3.LUT P0, PT, PT, PT, UP0, 0x80, 0x0 ;  /* 0x000000000000781c */ /* 0x000fe20003f0f008 */
[----:B0-----:R0:W-:-:S12]  /*cf970*/  @!P1 SYNCS.ARRIVE.TRANS64 RZ, [R12+URZ], R11 ;  /* 0x0000000b0cff99a7 */ /* 0x0011d8000800003f */
[----:B------:R-:W-:Y:S05]  /*cf980*/  @P0 BRA `(.L_x_308) ;  /* 0x0000000000040947 */ /* 0x000fea0003800000 */
[----:B------:R-:W-:Y:S01]  /*cf990*/  BPT.TRAP 0x1 ;  /* 0x000000040000795c */ /* 0x000fe20000300000 */
.L_x_308:
[----:B------:R-:W-:Y:S01]  /*cf9a0*/  R2UR UR8, R8 ;  /* 0x00000000080872ca */ /* 0x000fe200000e0000 */
[----:B------:R-:W-:Y:S01]  /*cf9b0*/  VIADD R2, R2, 0xffffffff ;  /* 0xffffffff02027836 */ /* 0x000fe20000000000 */
[----:B------:R-:W-:Y:S01]  /*cf9c0*/  R2UR UR19, R15 ;  /* 0x000000000f1372ca */ /* 0x000fe200000e0000 */
[----:B------:R-:W-:Y:S01]  /*cf9d0*/  UIADD3 UR14, UP0, UR26, 0xf0, URZ ;  /* 0x000000f01a0e7890 */ /* 0x000fe2000ff1e03f */
[----:B------:R-:W-:Y:S01]  /*cf9e0*/  R2UR UR21, R5 ;  /* 0x00000000051572ca */ /* 0x000fe200000e0000 */
[----:B------:R-:W-:Y:S01]  /*cf9f0*/  UIADD3 UR28, UP1, UR26, 0x1f0, URZ ;  /* 0x000001f01a1c7890 */ /* 0x000fe2000ff3e03f */
[----:B------:R-:W-:Y:S01]  /*cfa00*/  R2UR UR9, R12 ;  /* 0x000000000c0972ca */ /* 0x000fe200000e0000 */
[----:B------:R-:W-:Y:S01]  /*cfa10*/  UIADD3.X UR15, URZ, UR27, URZ, UP0, !UPT ;  /* 0x0000001b3f0f7290 */ /* 0x000fe200087fe43f */
[C---:B------:R-:W-:Y:S01]  /*cfa20*/  R2UR UR10, R13.reuse ;  /* 0x000000000d0a72ca */ /* 0x040fe200000e0000 */
[----:B------:R-:W-:Y:S01]  /*cfa30*/  VIADD R8, R8, 0x1 ;  /* 0x0000000108087836 */ /* 0x000fe20000000000 */
[----:B------:R-:W-:Y:S01]  /*cfa40*/  R2UR UR12, R10 ;  /* 0x000000000a0c72ca */ /* 0x000fe200000e0000 */
[----:B------:R-:W-:Y:S01]  /*cfa50*/  UIADD3.X UR29, URZ, UR27, URZ, UP1, !UPT ;  /* 0x0000001b3f1d7290 */ /* 0x000fe20008ffe43f */
[----:B------:R-:W-:Y:S01]  /*cfa60*/  R2UR UR22, R4 ;  /* 0x00000000041672ca */ /* 0x000fe200000e0000 */
[----:B------:R-:W-:Y:S01]  /*cfa70*/  USHF.L.U32 UR8, UR8, 0xf, URZ ;  /* 0x0000000f08087899 */ /* 0x000fe2000800063f */
[----:B------:R-:W-:Y:S01]  /*cfa80*/  ISETP.GT.AND P1, PT, R2, 0x1, PT ;  /* 0x000000010200780c */ /* 0x000fe20003f24270 */
[----:B------:R-:W-:Y:S01]  /*cfa90*/  UMOV UR16, 0x0 ;  /* 0x0000000000107882 */ /* 0x000fe20000000000 */
[----:B------:R-:W-:Y:S01]  /*cfaa0*/  UMOV UR17, 0x10000000 ;  /* 0x1000000000117882 */ /* 0x000fe20000000000 */
[----:B------:R-:W-:Y:S01]  /*cfab0*/  ULOP3.LUT UR11, UR8, 0x4000, UR4, 0xf8, !UPT ;  /* 0x00004000080b7892 */ /* 0x000fe2000f8ef804 */
[C---:B------:R-:W-:Y:S01]  /*cfac0*/  ISETP.NE.AND P0, PT, R8.reuse, 0x3, PT ;  /* 0x000000030800780c */ /* 0x040fe20003f05270 */
[----:B------:R-:W-:Y:S01]  /*cfad0*/  UIADD3 UR8, UR19, 0x100, UR8 ;  /* 0x0000010013087890 */ /* 0x000fe2000fffe008 */
[----:B------:R-:W-:Y:S01]  /*cfae0*/  VIADD R13, R13, 0x40 ;  /* 0x000000400d0d7836 */ /* 0x000fe20000000000 */
[----:B------:R-:W-:Y:S01]  /*cfaf0*/  UIADD3 UR19, UR19, 0x18100, UR11 ;  /* 0x0001810013137890 */ /* 0x000fe2000fffe00b */
[----:B0-----:R-:W-:Y:S01]  /*cfb00*/  SEL R12, RZ, 0x1, P0 ;  /* 0x00000001ff0c7807 */ /* 0x001fe20000000000 */
[----:B------:R-:W-:Y:S01]  /*cfb10*/  UMOV UR30, 0x30000 ;  /* 0x00030000001e7882 */ /* 0x000fe20000000000 */
[----:B------:R-:W-:Y:S01]  /*cfb20*/  UMOV UR11, UR21 ;  /* 0x00000015000b7c82 */ /* 0x000fe20008000000 */
[----:B------:R-:W-:-:S02]  /*cfb30*/  SEL R8, R8, RZ, P0 ;  /* 0x000000ff08087207 */ /* 0x000fc40000000000 */
[----:B------:R-:W-:Y:S01]  /*cfb40*/  LOP3.LUT R3, R3, R12, RZ, 0x3c, !PT ;  /* 0x0000000c03037212 */ /* 0x000fe200078e3cff */
[----:B------:R0:W-:Y:S02]  /*cfb50*/  UTMALDG.3D [UR8], [UR14], desc[UR16] ;  /* 0x000010080e0075b4 */ /* 0x0001e40008011000 */
[----:B0-----:R-:W-:Y:S01]  /*cfb60*/  UMOV UR8, UR19 ;  /* 0x0000001300087c82 */ /* 0x001fe20008000000 */
[----:B------:R-:W-:Y:S02]  /*cfb70*/  UMOV UR11, UR22 ;  /* 0x00000016000b7c82 */ /* 0x000fe40008000000 */
[----:B------:R0:W-:Y:S02]  /*cfb80*/  UTMALDG.3D.MULTICAST [UR8], [UR28], UR30, desc[UR16] ;  /* 0x000010081c0073b4 */ /* 0x0001e4000801181e */
[----:B0-----:R-:W-:Y:S05]  /*cfb90*/  @P1 BRA `(.L_x_309) ;  /* 0xfffffffc00401947 */ /* 0x001fea000383ffff */
.L_x_306:
[----:B------:R-:W-:Y:S05]  /*cfba0*/  BSYNC B1 ;  /* 0x0000000000017941 */ /* 0x000fea0003800000 */
.L_x_305:
[----:B------:R-:W2:Y:S01]  /*cfbb0*/  LDL.LU R15, [R1+0x1c9c] ;  /* 0x001c9c00010f7983 */ /* 0x000ea20000300800 */
[----:B------:R-:W-:Y:S01]  /*cfbc0*/  LOP3.LUT P0, RZ, R9, 0xff, RZ, 0xc0, !PT ;  /* 0x000000ff09ff7812 */ /* 0x000fe2000780c0ff */
[C---:B------:R-:W-:Y:S01]  /*cfbd0*/  IMAD.IADD R4, R0.reuse, 0x1, R7 ;  /* 0x0000000100047824 */ /* 0x040fe200078e0207 */
[----:B------:R-:W-:Y:S01]  /*cfbe0*/  ULDC.64 UR8, c[0x0][0x650] ;  /* 0x0001940000087ab9 */ /* 0x000fe20000000a00 */
[----:B------:R-:W3:Y:S01]  /*cfbf0*/  LDL.LU R12, [R1+0x1ca0] ;  /* 0x001ca000010c7983 */ /* 0x000ee20000300800 */
[----:B------:R-:W-:Y:S01]  /*cfc00*/  ISETP.GE.U32.AND P1, PT, R0, 0x3, PT ;  /* 0x000000030000780c */ /* 0x000fe20003f26070 */
[----:B------:R-:W-:Y:S01]  /*cfc10*/  BSSY B1, `(.L_x_310) ;  /* 0x000006f000017945 */ /* 0x000fe20003800000 */
[----:B------:R-:W-:Y:S01]  /*cfc20*/  IMAD.MOV.U32 R10, RZ, RZ, -0x1 ;  /* 0xffffffffff0a7424 */ /* 0x000fe200078e00ff */
[----:B------:R-:W-:-:S06]  /*cfc30*/  PRMT R9, RZ, 0x7610, R9 ;  /* 0x00007610ff097816 */ /* 0x000fcc0000000009 */
[----:B------:R-:W0:Y:S01]  /*cfc40*/  @P0 S2R R3, SR_CgaCtaId ;  /* 0x0000000000030919 */ /* 0x000e220000008800 */
[----:B------:R-:W-:-:S04]  /*cfc50*/  @P0 MOV R2, 0x400 ;  /* 0x0000040000020802 */ /* 0x000fc80000000f00 */
[----:B0-----:R-:W-:-:S04]  /*cfc60*/  @P0 LEA R2, R3, R2, 0x18 ;  /* 0x0000000203020211 */ /* 0x001fc800078ec0ff */
[----:B------:R0:W-:Y:S01]  /*cfc70*/  @P0 SYNCS.ARRIVE.TRANS64.A1T0 RZ, [R2+URZ+0x48], RZ ;  /* 0x000048ff02ff09a7 */ /* 0x0001e2000810003f */
[----:B------:R-:W-:-:S04]  /*cfc80*/  ISETP.GT.U32.AND P0, PT, R4, 0x2, PT ;  /* 0x000000020400780c */ /* 0x000fc80003f04070 */
[----:B------:R-:W-:Y:S01]  /*cfc90*/  ISETP.LT.U32.AND P0, PT, R0, 0x3, P0 ;  /* 0x000000030000780c */ /* 0x000fe20000701070 */
[----:B0-----:R-:W-:-:S05]  /*cfca0*/  IMAD.WIDE.U32 R2, R4, -0x55555555, RZ ;  /* 0xaaaaaaab04027825 */ /* 0x001fca00078e00ff */
[----:B------:R-:W-:Y:S02]  /*cfcb0*/  SHF.R.U32.HI R5, RZ, 0x1, R3 ;  /* 0x00000001ff057819 */ /* 0x000fe40000011603 */
[----:B------:R-:W-:Y:S02]  /*cfcc0*/  SEL R3, RZ, 0x1, !P0 ;  /* 0x00000001ff037807 */ /* 0x000fe40004000000 */
[----:B------:R-:W-:Y:S01]  /*cfcd0*/  PRMT R2, RZ, 0x7610, R2 ;  /* 0x00007610ff027816 */ /* 0x000fe20000000002 */
[----:B------:R-:W-:Y:S01]  /*cfce0*/  IMAD R7, R5, -0x3, R4 ;  /* 0xfffffffd05077824 */ /* 0x000fe200078e0204 */
[----:B------:R-:W-:Y:S01]  /*cfcf0*/  LOP3.LUT R6, R6, R3, RZ, 0x3c, !PT ;  /* 0x0000000306067212 */ /* 0x000fe200078e3cff */
[----:B------:R-:W-:-:S03]  /*cfd00*/  IMAD.MOV.U32 R4, RZ, RZ, -0x1 ;  /* 0xffffffffff047424 */ /* 0x000fc600078e00ff */
[----:B------:R-:W-:Y:S01]  /*cfd10*/  @P1 LOP3.LUT R6, R6, 0x1, R5, 0x78, !PT ;  /* 0x0000000106061812 */ /* 0x000fe200078e7805 */
[----:B------:R-:W-:Y:S01]  /*cfd20*/  IMAD.MOV.U32 R5, RZ, RZ, -0x1 ;  /* 0xffffffffff057424 */ /* 0x000fe200078e00ff */
[----:B---3--:R-:W-:-:S04]  /*cfd30*/  IADD3 R12, P0, R12, UR24, RZ ;  /* 0x000000180c0c7c10 */ /* 0x008fc8000ff1e0ff */
[----:B--2---:R-:W-:Y:S01]  /*cfd40*/  IADD3.X R15, R15, UR18, RZ, P0, !PT ;  /* 0x000000120f0f7c10 */ /* 0x004fe200087fe4ff */
[----:B------:R0:W-:Y:S01]  /*cfd50*/  STL [R1+0x1ca0], R12 ;  /* 0x001ca00c01007387 */ /* 0x0001e20000100800 */
[----:B------:R-:W-:-:S03]  /*cfd60*/  ISETP.GE.U32.AND P0, PT, R12, UR8, PT ;  /* 0x000000080c007c0c */ /* 0x000fc6000bf06070 */
[----:B------:R0:W-:Y:S01]  /*cfd70*/  STL [R1+0x1c9c], R15 ;  /* 0x001c9c0f01007387 */ /* 0x0001e20000100800 */
[----:B------:R-:W-:-:S13]  /*cfd80*/  ISETP.GE.U32.AND.EX P0, PT, R15, UR9, PT, P0 ;  /* 0x000000090f007c0c */ /* 0x000fda000bf06100 */
[----:B0-----:R-:W-:Y:S05]  /*cfd90*/  @P0 BRA `(.L_x_311) ;  /* 0x0000000400580947 */ /* 0x001fea0003800000 */
[----:B------:R-:W0:Y:S01]  /*cfda0*/  S2R R8, SR_CTAID.X ;  /* 0x0000000000087919 */ /* 0x000e220000002500 */
[----:B------:R-:W1:Y:S01]  /*cfdb0*/  LDC R16, c[0x0][0x65c] ;  /* 0x00019700ff107b82 */ /* 0x000e620000000800 */
[----:B------:R-:W-:Y:S01]  /*cfdc0*/  ULDC UR8, c[0x0][0x150] ;  /* 0x0000540000087ab9 */ /* 0x000fe20000000800 */
[----:B------:R-:W-:Y:S01]  /*cfdd0*/  ULDC UR11, c[0x0][0x630] ;  /* 0x00018c00000b7ab9 */ /* 0x000fe20000000800 */
[----:B------:R-:W2:Y:S05]  /*cfde0*/  S2R R2, SR_CTAID.Y ;  /* 0x0000000000027919 */ /* 0x000eaa0000002600 */
[----:B------:R-:W3:Y:S08]  /*cfdf0*/  LDC R5, c[0x0][0x144] ;  /* 0x00005100ff057b82 */ /* 0x000ef00000000800 */
[----:B------:R-:W4:Y:S01]  /*cfe00*/  LDC R11, c[0x0][0x148] ;  /* 0x00005200ff0b7b82 */ /* 0x000f220000000800 */
[----:B-1----:R-:W-:-:S02]  /*cfe10*/  ISETP.NE.AND P2, PT, R16, 0x1, PT ;  /* 0x000000011000780c */ /* 0x002fc40003f45270 */
[----:B0-----:R-:W-:Y:S02]  /*cfe20*/  I2FP.F32.U32 R3, R8 ;  /* 0x0000000800037245 */ /* 0x001fe40000201000 */
[----:B--2---:R-:W-:-:S03]  /*cfe30*/  I2FP.F32.U32 R4, R2 ;  /* 0x0000000200047245 */ /* 0x004fc60000201000 */
[----:B------:R-:W-:Y:S01]  /*cfe40*/  FMUL R3, R3, UR8 ;  /* 0x0000000803037c20 */ /* 0x000fe20008400000 */
[----:B------:R-:W-:Y:S02]  /*cfe50*/  ULDC UR8, c[0x0][0x154] ;  /* 0x0000550000087ab9 */ /* 0x000fe40000000800 */
[----:B------:R-:W-:Y:S01]  /*cfe60*/  FMUL R10, R4, UR8 ;  /* 0x00000008040a7c20 */ /* 0x000fe20008400000 */
[----:B------:R-:W-:Y:S02]  /*cfe70*/  ULDC.64 UR8, c[0x0][0x628] ;  /* 0x00018a0000087ab9 */ /* 0x000fe40000000a00 */
[----:B------:R-:W0:Y:S01]  /*cfe80*/  F2I.U32.TRUNC.NTZ R3, R3 ;  /* 0x0000000300037305 */ /* 0x000e22000020f000 */
[----:B------:R-:W-:-:S04]  /*cfe90*/  ISETP.NE.U32.AND P0, PT, RZ, UR8, PT ;  /* 0x00000008ff007c0c */ /* 0x000fc8000bf05070 */
[----:B------:R-:W-:-:S03]  /*cfea0*/  ISETP.NE.AND.EX P0, PT, RZ, UR9, PT, P0 ;  /* 0x00000009ff007c0c */ /* 0x000fc6000bf05300 */
[----:B------:R-:W1:Y:S01]  /*cfeb0*/  F2I.U32.TRUNC.NTZ R10, R10 ;  /* 0x0000000a000a7305 */ /* 0x000e62000020f000 */
[----:B0-----:R-:W-:Y:S02]  /*cfec0*/  IMAD.MOV R4, RZ, RZ, -R3 ;  /* 0x000000ffff047224 */ /* 0x001fe400078e0a03 */
[----:B------:R-:W-:Y:S02]  /*cfed0*/  IMAD.MOV.U32 R3, RZ, RZ, R15 ;  /* 0x000000ffff037224 */ /* 0x000fe400078e000f */
[----:B---3--:R-:W-:Y:S02]  /*cfee0*/  IMAD R8, R5, R4, R8 ;  /* 0x0000000405087224 */ /* 0x008fe400078e0208 */
[----:B-1----:R-:W-:-:S04]  /*cfef0*/  IMAD.MOV R4, RZ, RZ, -R10 ;  /* 0x000000ffff047224 */ /* 0x002fc800078e0a0a */
[----:B----4-:R-:W-:Y:S02]  /*cff00*/  @P2 IMAD R8, R11, R4, R2 ;  /* 0x000000040b082224 */ /* 0x010fe400078e0202 */
[----:B------:R-:W-:Y:S01]  /*cff10*/  IMAD.MOV.U32 R2, RZ, RZ, R12 ;  /* 0x000000ffff027224 */ /* 0x000fe200078e000c */
[----:B------:R-:W-:Y:S06]  /*cff20*/  @!P0 BRA `(.L_x_312) ;  /* 0x0000000000288947 */ /* 0x000fec0003800000 */
[----:B------:R-:W-:Y:S02]  /*cff30*/  ULDC UR10, c[0x0][0x634] ;  /* 0x00018d00000a7ab9 */ /* 0x000fe40000000800 */
[----:B------:R-:W-:-:S05]  /*cff40*/  IADD3 R3, P0, R12, UR10, RZ ;  /* 0x0000000a0c037c10 */ /* 0x000fca000ff1e0ff */
[----:B------:R-:W-:-:S04]  /*cff50*/  IMAD.X R11, RZ, RZ, R15, P0 ;  /* 0x000000ffff0b7224 */ /* 0x000fc800000e060f */
[----:B------:R-:W-:-:S04]  /*cff60*/  IMAD.WIDE.U32 R4, R11, UR8, RZ ;  /* 0x000000080b047c25 */ /* 0x000fc8000f8e00ff */
[----:B------:R-:W-:-:S04]  /*cff70*/  IMAD.WIDE.U32 R4, P0, R3, UR9, R4 ;  /* 0x0000000903047c25 */ /* 0x000fc8000f800004 */
[----:B------:R-:W-:-:S04]  /*cff80*/  IMAD.WIDE.U32 R2, R3, UR8, RZ ;  /* 0x0000000803027c25 */ /* 0x000fc8000f8e00ff */
[----:B------:R-:W-:Y:S01]  /*cff90*/  IMAD.MOV.U32 R2, RZ, RZ, R5 ;  /* 0x000000ffff027224 */ /* 0x000fe200078e0005 */
[----:B------:R-:W-:Y:S01]  /*cffa0*/  IADD3 RZ, P1, R3, R4, RZ ;  /* 0x0000000403ff7210 */ /* 0x000fe20007f3e0ff */
[----:B------:R-:W-:-:S04]  /*cffb0*/  IMAD.X R3, RZ, RZ, RZ, P0 ;  /* 0x000000ffff037224 */ /* 0x000fc800000e06ff */
[----:B------:R-:W-:-:S08]  /*cffc0*/  IMAD.WIDE.U32.X R2, R11, UR9, R2, P1 ;  /* 0x000000090b027c25 */ /* 0x000fd000088e0402 */
.L_x_312:
[--C-:B------:R-:W-:Y:S01]  /*cffd0*/  SHF.R.U64 R10, R2, UR11, R3.reuse ;  /* 0x0000000b020a7c19 */ /* 0x100fe20008001203 */
[----:B------:R-:W-:Y:S01]  /*cffe0*/  ULDC.64 UR8, c[0x0][0x620] ;  /* 0x0001880000087ab9 */ /* 0x000fe20000000a00 */
[----:B------:R-:W-:Y:S01]  /*cfff0*/  SHF.R.U32.HI R2, RZ, UR11, R3 ;  /* 0x0000000bff027c19 */ /* 0x000fe20008011603 */
[----:B------:R-:W-:Y:S01]  /*d0000*/  IMAD.MOV.U32 R3, RZ, RZ, R15 ;  /* 0x000000ffff037224 */ /* 0x000fe200078e000f */
[----:B------:R-:W-:Y:S01]  /*d0010*/  IADD3 R11, P0, RZ, -R10, RZ ;  /* 0x8000000aff0b7210 */ /* 0x000fe20007f1e0ff */
[----:B------:R-:W-:-:S04]  /*d0020*/  ULDC.64 UR10, c[0x0][0x640] ;  /* 0x00019000000a7ab9 */ /* 0x000fc80000000a00 */
[----:B------:R-:W-:Y:S01]  /*d0030*/  IMAD.X R2, RZ, RZ, ~R2, P0 ;  /* 0x000000ffff027224 */ /* 0x000fe200000e0e02 */
[----:B------:R-:W-:-:S03]  /*d0040*/  ISETP.NE.U32.AND P0, PT, RZ, UR10, PT ;  /* 0x0000000aff007c0c */ /* 0x000fc6000bf05070 */
[----:B------:R-:W-:Y:S01]  /*d0050*/  IMAD R2, R2, UR8, RZ ;  /* 0x0000000802027c24 */ /* 0x000fe2000f8e02ff */
[----:B------:R-:W-:-:S03]  /*d0060*/  ISETP.NE.AND.EX P0, PT, RZ, UR11, PT, P0 ;  /* 0x0000000bff007c0c */ /* 0x000fc6000bf05300 */
[----:B------:R-:W-:Y:S02]  /*d0070*/  IMAD R5, R11, UR9, R2 ;  /* 0x000000090b057c24 */ /* 0x000fe4000f8e0202 */
[----:B------:R-:W-:-:S04]  /*d0080*/  IMAD.MOV.U32 R2, RZ, RZ, R12 ;  /* 0x000000ffff027224 */ /* 0x000fc800078e000c */
[----:B------:R-:W-:Y:S01]  /*d0090*/  IMAD.WIDE.U32 R2, R11, UR8, R2 ;  /* 0x000000080b027c25 */ /* 0x000fe2000f8e0002 */
[----:B------:R-:W-:-:S03]  /*d00a0*/  ULDC UR8, c[0x0][0x618] ;  /* 0x0001860000087ab9 */ /* 0x000fc60000000800 */
[----:B------:R-:W-:-:S05]  /*d00b0*/  IMAD.IADD R3, R3, 0x1, R5 ;  /* 0x0000000103037824 */ /* 0x000fca00078e0205 */
[--C-:B------:R-:W-:Y:S02]  /*d00c0*/  SHF.R.U64 R11, R2, UR8, R3.reuse ;  /* 0x00000008020b7c19 */ /* 0x100fe40008001203 */
[----:B------:R-:W-:Y:S01]  /*d00d0*/  SHF.R.U32.HI R2, RZ, UR8, R3 ;  /* 0x00000008ff027c19 */ /* 0x000fe20008011603 */
[----:B------:R-:W-:-:S03]  /*d00e0*/  ULDC UR8, c[0x0][0x608] ;  /* 0x0001820000087ab9 */ /* 0x000fc60000000800 */
[--C-:B------:R-:W-:Y:S02]  /*d00f0*/  SHF.R.U64 R12, R11, UR8, R2.reuse ;  /* 0x000000080b0c7c19 */ /* 0x100fe40008001202 */
[----:B------:R-:W-:Y:S01]  /*d0100*/  SHF.R.U32.HI R3, RZ, UR8, R2 ;  /* 0x00000008ff037c19 */ /* 0x000fe20008011602 */
[----:B------:R-:W-:-:S03]  /*d0110*/  ULDC UR8, c[0x0][0x658] ;  /* 0x0001960000087ab9 */ /* 0x000fc60000000800 */
[--C-:B------:R-:W-:Y:S02]  /*d0120*/  SHF.R.U64 R13, R12, UR8, R3.reuse ;  /* 0x000000080c0d7c19 */ /* 0x100fe40008001203 */
[----:B------:R-:W-:-:S03]  /*d0130*/  SHF.R.U32.HI R15, RZ, UR8, R3 ;  /* 0x00000008ff0f7c19 */ /* 0x000fc60008011603 */
[----:B------:R-:W-:Y:S02]  /*d0140*/  IMAD.MOV.U32 R2, RZ, RZ, R13 ;  /* 0x000000ffff027224 */ /* 0x000fe400078e000d */
        /* <DEDUP_REMOVED lines=12> */
.L_x_313:
[----:B------:R-:W-:Y:S01]  /*d0210*/  ULDC UR8, c[0x0][0x648] ;  /* 0x0001920000087ab9 */ /* 0x000fe20000000800 */
[----:B------:R-:W-:Y:S02]  /*d0220*/  LOP3.LUT R12, R12, UR20, RZ, 0xc0, !PT ;  /* 0x000000140c0c7c12 */ /* 0x000fe4000f8ec0ff */
[----:B------:R-:W-:Y:S01]  /*d0230*/  SHF.R.U64 R3, R2, UR8, R3 ;  /* 0x0000000802037c19 */ /* 0x000fe20008001203 */
[----:B------:R-:W-:-:S04]  /*d0240*/  ULDC UR8, c[0x0][0x638] ;  /* 0x00018e0000087ab9 */ /* 0x000fc80000000800 */
[----:B------:R-:W-:Y:S02]  /*d0250*/  IMAD.MOV R2, RZ, RZ, -R3 ;  /* 0x000000ffff027224 */ /* 0x000fe400078e0a03 */
[----:B------:R-:W-:Y:S02]  /*d0260*/  IMAD R5, R3, UR6, R12 ;  /* 0x0000000603057c24 */ /* 0x000fe4000f8e020c */
[----:B------:R-:W-:Y:S01]  /*d0270*/  IMAD R13, R2, UR8, R13 ;  /* 0x00000008020d7c24 */ /* 0x000fe2000f8e020d */
[----:B------:R-:W-:Y:S01]  /*d0280*/  ULDC UR8, c[0x0][0x610] ;  /* 0x0001840000087ab9 */ /* 0x000fe20000000800 */
[----:B------:R-:W-:Y:S01]  /*d0290*/  LOP3.LUT R2, R11, UR5, RZ, 0xc0, !PT ;  /* 0x000000050b027c12 */ /* 0x000fe2000f8ec0ff */
[----:B------:R-:W-:Y:S01]  /*d02a0*/  IMAD R8, R5, UR8, R8 ;  /* 0x0000000805087c24 */ /* 0x000fe2000f8e0208 */
[----:B------:R-:W-:-:S03]  /*d02b0*/  ULDC UR8, c[0x0][0x600] ;  /* 0x0001800000087ab9 */ /* 0x000fc60000000800 */
[----:B------:R-:W-:Y:S02]  /*d02c0*/  IMAD R13, R13, UR8, R2 ;  /* 0x000000080d0d7c24 */ /* 0x000fe4000f8e0202 */
[----:B------:R-:W-:-:S03]  /*d02d0*/  IMAD.MOV.U32 R2, RZ, RZ, 0x1 ;  /* 0x00000001ff027424 */ /* 0x000fc600078e00ff */
[----:B------:R-:W-:Y:S02]  /*d02e0*/  SEL R4, R13, R8, !P2 ;  /* 0x000000080d047207 */ /* 0x000fe40005000000 */
[----:B------:R-:W-:-:S07]  /*d02f0*/  SEL R5, R8, R13, !P2 ;  /* 0x0000000d08057207 */ /* 0x000fce0005000000 */
.L_x_311:
[----:B------:R-:W-:Y:S05]  /*d0300*/  BSYNC B1 ;  /* 0x0000000000017941 */ /* 0x000fea0003800000 */
.L_x_310:
[----:B------:R-:W-:-:S13]  /*d0310*/  LOP3.LUT P0, RZ, R2, 0xff, RZ, 0xc0, !PT ;  /* 0x000000ff02ff7812 */ /* 0x000fda000780c0ff */
[----:B------:R-:W-:Y:S05]  /*d0320*/  @P0 BRA `(.L_x_314) ;  /* 0xfffffff400280947 */ /* 0x000fea000383ffff */
[----:B------:R-:W-:Y:S05]  /*d0330*/  BSYNC B0 ;  /* 0x0000000000007941 */ /* 0x000fea0003800000 */
.L_x_303:
[----:B------:R-:W-:-:S03]  /*d0340*/  UMOV UR8, 0xffffffff ;  /* 0xffffffff00087882 */ /* 0x000fc60000000000 */
[----:B------:R-:W-:Y:S05]  /*d0350*/  BRA.DIV UR8, `(.L_x_315) ;  /* 0x0000000608047947 */ /* 0x000fea000b800000 */
[----:B------:R-:W-:-:S13]  /*d0360*/  ELECT P0, URZ, PT ;  /* 0x00000000003f782f */ /* 0x000fda0003800000 */
.L_x_328:
[----:B------:R-:W-:Y:S04]  /*d0370*/  BSSY B0, `(.L_x_316) ;  /* 0x0000023000007945 */ /* 0x000fe80003800000 */
[----:B------:R-:W-:Y:S05]  /*d0380*/  @!P0 BRA `(.L_x_317) ;  /* 0x0000000000848947 */ /* 0x000fea0003800000 */
[----:B------:R-:W-:-:S04]  /*d0390*/  ULOP3.LUT UR8, UR7, 0x2, URZ, 0xfc, !UPT ;  /* 0x0000000207087892 */ /* 0x000fc8000f8efc3f */
[----:B------:R-:W-:-:S06]  /*d03a0*/  UISETP.NE.AND UP0, UPT, UR8, 0x3, UPT ;  /* 0x000000030800788c */ /* 0x000fcc000bf05270 */
[----:B------:R-:W-:-:S13]  /*d03b0*/  PLOP3.LUT P0, PT, PT, PT, UP0, 0x80, 0x0 ;  /* 0x000000000000781c */ /* 0x000fda0003f0f008 */
[----:B------:R-:W-:Y:S05]  /*d03c0*/  @!P0 BRA `(.L_x_318) ;  /* 0x0000000000048947 */ /* 0x000fea0003800000 */
[----:B------:R-:W-:Y:S01]  /*d03d0*/  BPT.TRAP 0x1 ;  /* 0x000000040000795c */ /* 0x000fe20000300000 */
.L_x_318:
[----:B------:R-:W0:Y:S01]  /*d03e0*/  S2R R3, SR_CgaCtaId ;  /* 0x0000000000037919 */ /* 0x000e220000008800 */
[----:B------:R-:W-:Y:S02]  /*d03f0*/  MOV R0, 0x400 ;  /* 0x0000040000007802 */ /* 0x000fe40000000f00 */
[----:B------:R-:W-:Y:S02]  /*d0400*/  SHF.L.U32 R2, R6, 0x1f, RZ ;  /* 0x0000001f06027819 */ /* 0x000fe400000006ff */
[----:B0-----:R-:W-:-:S05]  /*d0410*/  LEA R0, R3, R0, 0x18 ;  /* 0x0000000003007211 */ /* 0x001fca00078ec0ff */
[----:B------:R-:W-:-:S04]  /*d0420*/  VIADD R0, R0, 0x18 ;  /* 0x0000001800007836 */ /* 0x000fc80000000000 */
[----:B------:R-:W-:-:S04]  /*d0430*/  IMAD R3, R7, 0x8, R0 ;  /* 0x0000000807037824 */ /* 0x000fc800078e0200 */
[----:B------:R-:W0:Y:S02]  /*d0440*/  SYNCS.PHASECHK.TRANS64.TRYWAIT P0, [R3+URZ], R2 ;  /* 0x00000002030075a7 */ /* 0x000e24000800017f */
[----:B0-----:R-:W-:Y:S05]  /*d0450*/  @!P0 BRA `(.L_x_319) ;  /* 0x0000000000e48947 */ /* 0x001fea0003800000 */
.L_x_329:
[----:B------:R-:W-:-:S05]  /*d0460*/  VIADD R7, R7, 0x1 ;  /* 0x0000000107077836 */ /* 0x000fca0000000000 */
[----:B------:R-:W-:-:S04]  /*d0470*/  ISETP.NE.AND P0, PT, R7, 0x3, PT ;  /* 0x000000030700780c */ /* 0x000fc80003f05270 */
[----:B0-----:R-:W-:Y:S02]  /*d0480*/  SEL R3, RZ, 0x1, P0 ;  /* 0x00000001ff037807 */ /* 0x001fe40000000000 */
[----:B------:R-:W-:Y:S02]  /*d0490*/  SEL R7, R7, RZ, P0 ;  /* 0x000000ff07077207 */ /* 0x000fe40000000000 */
[----:B------:R-:W-:-:S03]  /*d04a0*/  LOP3.LUT R5, R6, R3, RZ, 0x3c, !PT ;  /* 0x0000000306057212 */ /* 0x000fc600078e3cff */
[----:B------:R-:W-:Y:S01]  /*d04b0*/  IMAD R3, R7, 0x8, R0 ;  /* 0x0000000807037824 */ /* 0x000fe200078e0200 */
[----:B------:R-:W-:-:S04]  /*d04c0*/  SHF.L.U32 R2, R5, 0x1f, RZ ;  /* 0x0000001f05027819 */ /* 0x000fc800000006ff */
[----:B------:R-:W0:Y:S02]  /*d04d0*/  SYNCS.PHASECHK.TRANS64.TRYWAIT P0, [R3+URZ], R2 ;  /* 0x00000002030075a7 */ /* 0x000e24000800017f */
[----:B0-----:R-:W-:Y:S05]  /*d04e0*/  @!P0 BRA `(.L_x_320) ;  /* 0x0000000000d48947 */ /* 0x001fea0003800000 */
.L_x_330:
[----:B0-----:R-:W-:-:S05]  /*d04f0*/  VIADD R2, R7, 0x1 ;  /* 0x0000000107027836 */ /* 0x001fca0000000000 */
[----:B------:R-:W-:-:S04]  /*d0500*/  ISETP.NE.AND P0, PT, R2, 0x3, PT ;  /* 0x000000030200780c */ /* 0x000fc80003f05270 */
[----:B------:R-:W-:Y:S02]  /*d0510*/  SEL R4, RZ, 0x1, P0 ;  /* 0x00000001ff047807 */ /* 0x000fe40000000000 */
[----:B------:R-:W-:Y:S02]  /*d0520*/  SEL R3, R2, RZ, P0 ;  /* 0x000000ff02037207 */ /* 0x000fe40000000000 */
[----:B------:R-:W-:-:S03]  /*d0530*/  LOP3.LUT R4, R5, R4, RZ, 0x3c, !PT ;  /* 0x0000000405047212 */ /* 0x000fc600078e3cff */
[----:B------:R-:W-:Y:S01]  /*d0540*/  IMAD R3, R3, 0x8, R0 ;  /* 0x0000000803037824 */ /* 0x000fe200078e0200 */
[----:B------:R-:W-:-:S07]  /*d0550*/  SHF.L.U32 R0, R4, 0x1f, RZ ;  /* 0x0000001f04007819 */ /* 0x000fce00000006ff */
.L_x_321:
[----:B0-----:R0:W1:Y:S02]  /*d0560*/  SYNCS.PHASECHK.TRANS64.TRYWAIT P0, [R3+URZ], R0 ;  /* 0x00000000030075a7 */ /* 0x001064000800017f */
[----:B-1----:R-:W-:Y:S05]  /*d0570*/  @!P0 NANOSLEEP.SYNCS 0x989680 ;  /* 0x009896800000895d */ /* 0x002fea0003900000 */
[----:B------:R-:W1:Y:S02]  /*d0580*/  @!P0 SYNCS.PHASECHK.TRANS64 P0, [R3+URZ], R0 ;  /* 0x00000000030085a7 */ /* 0x000e64000800007f */
[----:B-1----:R-:W-:Y:S05]  /*d0590*/  @!P0 BRA `(.L_x_321) ;  /* 0xfffffffc00f08947 */ /* 0x002fea000383ffff */
.L_x_317:
[----:B------:R-:W-:Y:S05]  /*d05a0*/  BSYNC B0 ;  /* 0x0000000000007941 */ /* 0x000fea0003800000 */
.L_x_316:
[----:B------:R-:W-:Y:S05]  /*d05b0*/  EXIT ;  /* 0x000000000000794d */ /* 0x000fea0003800000 */
.L_x_21:
[----:B--2---:R-:W-:-:S04]  /*d05c0*/  IMAD.U32 R15, RZ, RZ, UR16 ;  /* 0x00000010ff0f7e24 */ /* 0x004fc8000f8e00ff */
[----:B------:R2:W0:Y:S03]  /*d05d0*/  SYNCS.PHASECHK.TRANS64.TRYWAIT P0, [R15+URZ], R14 ;  /* 0x0000000e0f0075a7 */ /* 0x000426000800017f */
[----:B0-----:R-:W-:Y:S05]  /*d05e0*/  @!P0 NANOSLEEP.SYNCS 0x989680 ;  /* 0x009896800000895d */ /* 0x001fea0003900000 */
[----:B------:R-:W0:Y:S02]  /*d05f0*/  @!P0 SYNCS.PHASECHK.TRANS64 P0, [R15+URZ], R14 ;  /* 0x0000000e0f0085a7 */ /* 0x000e24000800007f */
[----:B0-----:R-:W-:Y:S05]  /*d0600*/  @!P0 BRA `(.L_x_21) ;  /* 0xfffffffc00ec8947 */ /* 0x001fea000383ffff */
[----:B------:R-:W-:Y:S05]  /*d0610*/  BRA `(.L_x_20) ;  /* 0xfffff38800307947 */ /* 0x000fea000383ffff */
.L_x_27:
[----:B-----5:R1:W-:Y:S02]  /*d0620*/  STL [R1+0x1cac], R0 ;  /* 0x001cac0001007387 */ /* 0x0203e40000100800 */
[----:B-1----:R-:W-:-:S04]  /*d0630*/  IMAD.U32 R0, RZ, RZ, UR18 ;  /* 0x00000012ff007e24 */ /* 0x002fc8000f8e00ff */
[----:B------:R1:W2:Y:S03]  /*d0640*/  SYNCS.PHASECHK.TRANS64.TRYWAIT P0, [R0+URZ], R16 ;  /* 0x00000010000075a7 */ /* 0x0002a6000800017f */
[----:B--2---:R-:W-:Y:S05]  /*d0650*/  @!P0 NANOSLEEP.SYNCS 0x989680 ;  /* 0x009896800000895d */ /* 0x004fea0003900000 */
[----:B------:R1:W2:Y:S02]  /*d0660*/  @!P0 SYNCS.PHASECHK.TRANS64 P0, [R0+URZ], R16 ;  /* 0x00000010000085a7 */ /* 0x0002a4000800007f */
[----:B-1----:R4:W5:Y:S02]  /*d0670*/  LDL.LU R0, [R1+0x1cac] ;  /* 0x001cac0001007983 */ /* 0x0029640000300800 */
[----:B--2-4-:R-:W-:Y:S05]  /*d0680*/  @!P0 BRA `(.L_x_27) ;  /* 0xfffffffc00e48947 */ /* 0x014fea000383ffff */
[----:B------:R-:W-:Y:S05]  /*d0690*/  BRA `(.L_x_26) ;  /* 0xfffff51000807947 */ /* 0x000fea000383ffff */
.L_x_304:
[----:B------:R-:W-:Y:S01]  /*d06a0*/  BSSY B1, `(.L_x_322) ;  /* 0x0000006000017945 */ /* 0x000fe20003800000 */
[----:B------:R-:W-:-:S07]  /*d06b0*/  IMAD.MOV.U32 R2, RZ, RZ, -0x1 ;  /* 0xffffffffff027424 */ /* 0x000fce00078e00ff */
[----:B------:R-:W-:Y:S05]  /*d06c0*/  WARPSYNC.COLLECTIVE R2, `(.L_x_323) ;  /* 0x00000000020c7348 */ /* 0x000fea0003c00000 */
[----:B------:R-:W-:Y:S02]  /*d06d0*/  ELECT P0, UR62, PT ;  /* 0x00000000003e782f */ /* 0x000fe40003800000 */
[----:B------:R-:W-:Y:S01]  /*d06e0*/  MOV R2, UR62 ;  /* 0x0000003e00027c02 */ /* 0x000fe20008000f00 */
[----:B------:R-:W-:Y:S10]  /*d06f0*/  ENDCOLLECTIVE ;  /* 0x000000000000791b */ /* 0x000ff40003800000 */
.L_x_323:
[----:B------:R-:W-:Y:S05]  /*d0700*/  BSYNC B1 ;  /* 0x0000000000017941 */ /* 0x000fea0003800000 */
.L_x_322:
[----:B------:R-:W-:Y:S05]  /*d0710*/  BRA `(.L_x_324) ;  /* 0xfffffff000387947 */ /* 0x000fea000383ffff */
.L_x_307:
[----:B0-----:R0:W1:Y:S02]  /*d0720*/  SYNCS.PHASECHK.TRANS64.TRYWAIT P0, [R12+URZ+0x18], R11 ;  /* 0x0000180b0c0075a7 */ /* 0x001064000800017f */
[----:B-1----:R-:W-:Y:S05]  /*d0730*/  @!P0 NANOSLEEP.SYNCS 0x989680 ;  /* 0x009896800000895d */ /* 0x002fea0003900000 */
[----:B------:R-:W1:Y:S02]  /*d0740*/  @!P0 SYNCS.PHASECHK.TRANS64 P0, [R12+URZ+0x18], R11 ;  /* 0x0000180b0c0085a7 */ /* 0x000e64000800007f */
[----:B-1----:R-:W-:Y:S05]  /*d0750*/  @!P0 BRA `(.L_x_307) ;  /* 0xfffffffc00f08947 */ /* 0x002fea000383ffff */
[----:B------:R-:W-:Y:S05]  /*d0760*/  BRA `(.L_x_325) ;  /* 0xfffffff000707947 */ /* 0x000fea000383ffff */
.L_x_315:
[----:B------:R-:W-:Y:S01]  /*d0770*/  BSSY B0, `(.L_x_326) ;  /* 0x0000006000007945 */ /* 0x000fe20003800000 */
[----:B------:R-:W-:-:S07]  /*d0780*/  IMAD.MOV.U32 R2, RZ, RZ, -0x1 ;  /* 0xffffffffff027424 */ /* 0x000fce00078e00ff */
[----:B------:R-:W-:Y:S05]  /*d0790*/  WARPSYNC.COLLECTIVE R2, `(.L_x_327) ;  /* 0x00000000020c7348 */ /* 0x000fea0003c00000 */
[----:B------:R-:W-:Y:S02]  /*d07a0*/  ELECT P0, UR62, PT ;  /* 0x00000000003e782f */ /* 0x000fe40003800000 */
[----:B------:R-:W-:Y:S01]  /*d07b0*/  MOV R2, UR62 ;  /* 0x0000003e00027c02 */ /* 0x000fe20008000f00 */
[----:B------:R-:W-:Y:S10]  /*d07c0*/  ENDCOLLECTIVE ;  /* 0x000000000000791b */ /* 0x000ff40003800000 */
.L_x_327:
[----:B------:R-:W-:Y:S05]  /*d07d0*/  BSYNC B0 ;  /* 0x0000000000007941 */ /* 0x000fea0003800000 */
.L_x_326:
[----:B------:R-:W-:Y:S05]  /*d07e0*/  BRA `(.L_x_328) ;  /* 0xfffffff800e07947 */ /* 0x000fea000383ffff */
.L_x_319:
[----:B0-----:R0:W1:Y:S02]  /*d07f0*/  SYNCS.PHASECHK.TRANS64.TRYWAIT P0, [R3+URZ], R2 ;  /* 0x00000002030075a7 */ /* 0x001064000800017f */
[----:B-1----:R-:W-:Y:S05]  /*d0800*/  @!P0 NANOSLEEP.SYNCS 0x989680 ;  /* 0x009896800000895d */ /* 0x002fea0003900000 */
[----:B------:R-:W1:Y:S02]  /*d0810*/  @!P0 SYNCS.PHASECHK.TRANS64 P0, [R3+URZ], R2 ;  /* 0x00000002030085a7 */ /* 0x000e64000800007f */
[----:B-1----:R-:W-:Y:S05]  /*d0820*/  @!P0 BRA `(.L_x_319) ;  /* 0xfffffffc00f08947 */ /* 0x002fea000383ffff */
[----:B------:R-:W-:Y:S05]  /*d0830*/  BRA `(.L_x_329) ;  /* 0xfffffffc00087947 */ /* 0x000fea000383ffff */
.L_x_320:
[----:B0-----:R0:W1:Y:S02]  /*d0840*/  SYNCS.PHASECHK.TRANS64.TRYWAIT P0, [R3+URZ], R2 ;  /* 0x00000002030075a7 */ /* 0x001064000800017f */
[----:B-1----:R-:W-:Y:S05]  /*d0850*/  @!P0 NANOSLEEP.SYNCS 0x989680 ;  /* 0x009896800000895d */ /* 0x002fea0003900000 */
[----:B------:R-:W1:Y:S02]  /*d0860*/  @!P0 SYNCS.PHASECHK.TRANS64 P0, [R3+URZ], R2 ;  /* 0x00000002030085a7 */ /* 0x000e64000800007f */
[----:B-1----:R-:W-:Y:S05]  /*d0870*/  @!P0 BRA `(.L_x_320) ;  /* 0xfffffffc00f08947 */ /* 0x002fea000383ffff */
[----:B------:R-:W-:Y:S05]  /*d0880*/  BRA `(.L_x_330) ;  /* 0xfffffffc00187947 */ /* 0x000fea000383ffff */
.L_x_331:
[----:B------:R-:W-:-:S00]  /*d0890*/  BRA `(.L_x_331) ;  /* 0xfffffffc00fc7947 */ /* 0x000fc0000383ffff */
[----:B------:R-:W-:-:S00]  /*d08a0*/  NOP ;  /* 0x0000000000007918 */ /* 0x000fc00000000000 */
        /* <DEDUP_REMOVED lines=13> */
.L_x_332:


//--------------------- .nv.shared._ZN7cutlass13device_kernelINS_4gemm6kernel13GemmUniversalIN4cute5tupleIJiiiiEEENS1_10collective13CollectiveMmaINS1_37MainloopSm90TmaGmmaWarpSpecializedFP8ILi3ENS5_IJNS4_1CILi2EEENSA_ILi1EEESC_EEENS1_35KernelTmaWarpSpecializedCooperativeEEENS5_IJNSA_ILi512EEESG_NSA_ILi64EEEEEENS_12float_e4m3_tENS5_IJlSC_lEEESJ_SK_NS4_8TiledMMAINS4_8MMA_AtomIJNS4_4SM904GMMA31MMA_64x256x32_F32E4M3E4M3_SS_TNILNSO_7ScaleInE1ELSQ_1EEEEEENS4_6LayoutISD_NS5_IJSC_NSA_ILi0EEESU_EEEEENS5_IJNS4_10UnderscoreESX_SX_EEEEENS4_13SM90_TMA_LOADENS4_14ComposedLayoutINS4_7SwizzleILi2ELi4ELi3EEENS4_18smem_ptr_flag_bitsILi8EEENST_INS5_IJNSA_ILi8EEESH_EEENS5_IJSH_SC_EEEEEEEvNS4_8identityENS4_23SM90_TMA_LOAD_MULTICASTES1A_vS1B_EENS_8epilogue10collective6detail29Sm90TmaWarpSpecializedAdapterINS1F_15DefaultEpilogueISJ_SK_SK_NS1E_6thread17LinearCombinationISJ_Li1EffLNS1J_9ScaleType4KindE0ELNS_15FloatRoundStyleE2ESJ_EENS1_15EpilogueDefaultEEEEEvvEEEEvNT_6ParamsE --------------------------
	.section	.nv.shared._ZN7cutlass13device_kernelINS_4gemm6kernel13GemmUniversalIN4cute5tupleIJiiiiEEENS1_10collective13CollectiveMmaINS1_37MainloopSm90TmaGmmaWarpSpecializedFP8ILi3ENS5_IJNS4_1CILi2EEENSA_ILi1EEESC_EEENS1_35KernelTmaWarpSpecializedCooperativeEEENS5_IJNSA_ILi512EEESG_NSA_ILi64EEEEEENS_12float_e4m3_tENS5_IJlSC_lEEESJ_SK_NS4_8TiledMMAINS4_8MMA_AtomIJNS4_4SM904GMMA31MMA_64x256x32_F32E4M3E4M3_SS_TNILNSO_7ScaleInE1ELSQ_1EEEEEENS4_6LayoutISD_NS5_IJSC_NSA_ILi0EEESU_EEEEENS5_IJNS4_10UnderscoreESX_SX_EEEEENS4_13SM90_TMA_LOADENS4_14ComposedLayoutINS4_7SwizzleILi2ELi4ELi3EEENS4_18smem_ptr_flag_bitsILi8EEENST_INS5_IJNSA_ILi8EEESH_EEENS5_IJSH_SC_EEEEEEEvNS4_8identityENS4_23SM90_TMA_LOAD_MULTICASTES1A_vS1B_EENS_8epilogue10collective6detail29Sm90TmaWarpSpecializedAdapterINS1F_15DefaultEpilogueISJ_SK_SK_NS1E_6thread17LinearCombinationISJ_Li1EffLNS1J_9ScaleType4KindE0ELNS_15FloatRoundStyleE2ESJ_EENS1_15EpilogueDefaultEEEEEvvEEEEvNT_6ParamsE,"aw",@nobits
	.sectionflags	@""
	.align	16
	.zero		1024


//--------------------- .nv.shared.reserved.0     --------------------------
	.section	.nv.shared.reserved.0,"aw",@nobits
	.weak		__nv_reservedSMEM_offset_0_alias
	.size		__nv_reservedSMEM_offset_0_alias, 0, 0
	.other		__nv_reservedSMEM_offset_0_alias,@"STO_CUDA_RESERVED_SHARED STV_DEFAULT"
__nv_reservedSMEM_offset_0_alias:
	.zero		0


//--------------------- .nv.global                --------------------------
	.section	.nv.global,"aw",@nobits
.nv.global:
	.type		_ZN40_INTERNAL_0dab08fb_4_k_cu_9621fe07_118564cute1_E,@object
	.size		_ZN40_INTERNAL_0dab08fb_4_k_cu_9621fe07_118564cute1_E,(_ZN40_INTERNAL_0dab08fb_4_k_cu_9621fe07_118564cuda3std3__45__cpo6cbeginE - _ZN40_INTERNAL_0dab08fb_4_k_cu_9621fe07_118564cute1_E)
_ZN40_INTERNAL_0dab08fb_4_k_cu_9621fe07_118564cute1_E:
	.zero		1
	.type		_ZN40_INTERNAL_0dab08fb_4_k_cu_9621fe07_118564cuda3std3__45__cpo6cbeginE,@object
	.size		_ZN40_INTERNAL_0dab08fb_4_k_cu_9621fe07_118564cuda3std3__45__cpo6cbeginE,(_ZN40_INTERNAL_0dab08fb_4_k_cu_9621fe07_118564cuda3std3__48in_placeE - _ZN40_INTERNAL_0dab08fb_4_k_cu_9621fe07_118564cuda3std3__45__cpo6cbeginE)
_ZN40_INTERNAL_0dab08fb_4_k_cu_9621fe07_118564cuda3std3__45__cpo6cbeginE:
	.zero		1
	.type		_ZN40_INTERNAL_0dab08fb_4_k_cu_9621fe07_118564cuda3std3__48in_placeE,@object
	.size		_ZN40_INTERNAL_0dab08fb_4_k_cu_9621fe07_118564cuda3std3__48in_placeE,(_ZN40_INTERNAL_0dab08fb_4_k_cu_9621fe07_118564cuda3std6ranges3__45__cpo9iter_moveE - _ZN40_INTERNAL_0dab08fb_4_k_cu_9621fe07_118564cuda3std3__48in_placeE)
_ZN40_INTERNAL_0dab08fb_4_k_cu_9621fe07_118564cuda3std3__48in_placeE:
	.zero		1
	.type		_ZN40_INTERNAL_0dab08fb_4_k_cu_9621fe07_118564cuda3std6ranges3__45__cpo9iter_moveE,@object
	.size		_ZN40_INTERNAL_0dab08fb_4_k_cu_9621fe07_118564cuda3std6ranges3__45__cpo9iter_moveE,(_ZN40_INTERNAL_0dab08fb_4_k_cu_9621fe07_118564cuda3std3__45__cpo5beginE - _ZN40_INTERNAL_0dab08fb_4_k_cu_9621fe07_118564cuda3std6ranges3__45__cpo9iter_moveE)
_ZN40_INTERNAL_0dab08fb_4_k_cu_9621fe07_118564cuda3std6ranges3__45__cpo9iter_moveE:
	.zero		1
	.type		_ZN40_INTERNAL_0dab08fb_4_k_cu_9621fe07_118564cuda3std3__45__cpo5beginE,@object
	.size		_ZN40_INTERNAL_0dab08fb_4_k_cu_9621fe07_118564cuda3std3__45__cpo5beginE,(_ZN40_INTERNAL_0dab08fb_4_k_cu_9621fe07_118564cuda3std3__442_GLOBAL__N__0dab08fb_4_k_cu_9621fe07_118566ignoreE - _ZN40_INTERNAL_0dab08fb_4_k_cu_9621fe07_118564cuda3std3__45__cpo5beginE)
_ZN40_INTERNAL_0dab08fb_4_k_cu_9621fe07_118564cuda3std3__45__cpo5beginE:
	.zero		1
	.type		_ZN40_INTERNAL_0dab08fb_4_k_cu_9621fe07_118564cuda3std3__442_GLOBAL__N__0dab08fb_4_k_cu_9621fe07_118566ignoreE,@object
	.size		_ZN40_INTERNAL_0dab08fb_4_k_cu_9621fe07_118564cuda3std3__442_GLOBAL__N__0dab08fb_4_k_cu_9621fe07_118566ignoreE,(_ZN40_INTERNAL_0dab08fb_4_k_cu_9621fe07_118564cute7productE - _ZN40_INTERNAL_0dab08fb_4_k_cu_9621fe07_118564cuda3std3__442_GLOBAL__N__0dab08fb_4_k_cu_9621fe07_118566ignoreE)
_ZN40_INTERNAL_0dab08fb_4_k_cu_9621fe07_118564cuda3std3__442_GLOBAL__N__0dab08fb_4_k_cu_9621fe07_118566ignoreE:
	.zero		1
	.type		_ZN40_INTERNAL_0dab08fb_4_k_cu_9621fe07_118564cute7productE,@object
	.size		_ZN40_INTERNAL_0dab08fb_4_k_cu_9621fe07_118564cute7productE,(_ZN40_INTERNAL_0dab08fb_4_k_cu_9621fe07_118564cuda3std3__45__cpo3endE - _ZN40_INTERNAL_0dab08fb_4_k_cu_9621fe07_118564cute7productE)
_ZN40_INTERNAL_0dab08fb_4_k_cu_9621fe07_118564cute7productE:
	.zero		1
	.type		_ZN40_INTERNAL_0dab08fb_4_k_cu_9621fe07_118564cuda3std3__45__cpo3endE,@object
	.size		_ZN40_INTERNAL_0dab08fb_4_k_cu_9621fe07_118564cuda3std3__45__cpo3endE,(_ZN40_INTERNAL_0dab08fb_4_k_cu_9621fe07_118564cuda3std3__419piecewise_constructE - _ZN40_INTERNAL_0dab08fb_4_k_cu_9621fe07_118564cuda3std3__45__cpo3endE)
_ZN40_INTERNAL_0dab08fb_4_k_cu_9621fe07_118564cuda3std3__45__cpo3endE:
	.zero		1
	.type		_ZN40_INTERNAL_0dab08fb_4_k_cu_9621fe07_118564cuda3std3__419piecewise_constructE,@object
	.size		_ZN40_INTERNAL_0dab08fb_4_k_cu_9621fe07_118564cuda3std3__419piecewise_constructE,(_ZN40_INTERNAL_0dab08fb_4_k_cu_9621fe07_118564cuda3std3__45__cpo4cendE - _ZN40_INTERNAL_0dab08fb_4_k_cu_9621fe07_118564cuda3std3__419piecewise_constructE)
_ZN40_INTERNAL_0dab08fb_4_k_cu_9621fe07_118564cuda3std3__419piecewise_constructE:
	.zero		1
	.type		_ZN40_INTERNAL_0dab08fb_4_k_cu_9621fe07_118564cuda3std3__45__cpo4cendE,@object
	.size		_ZN40_INTERNAL_0dab08fb_4_k_cu_9621fe07_118564cuda3std3__45__cpo4cendE,(_ZN40_INTERNAL_0dab08fb_4_k_cu_9621fe07_118564cuda3std6ranges3__45__cpo4swapE - _ZN40_INTERNAL_0dab08fb_4_k_cu_9621fe07_118564cuda3std3__45__cpo4cendE)
_ZN40_INTERNAL_0dab08fb_4_k_cu_9621fe07_118564cuda3std3__45__cpo4cendE:
	.zero		1
	.type		_ZN40_INTERNAL_0dab08fb_4_k_cu_9621fe07_118564cuda3std6ranges3__45__cpo4swapE,@object
	.size		_ZN40_INTERNAL_0dab08fb_4_k_cu_9621fe07_118564cuda3std6ranges3__45__cpo4swapE,(.L_7 - _ZN40_INTERNAL_0dab08fb_4_k_cu_9621fe07_118564cuda3std6ranges3__45__cpo4swapE)
_ZN40_INTERNAL_0dab08fb_4_k_cu_9621fe07_118564cuda3std6ranges3__45__cpo4swapE:
	.zero		1
.L_7:


//--------------------- .nv.constant0._ZN7cutlass13device_kernelINS_4gemm6kernel13GemmUniversalIN4cute5tupleIJiiiiEEENS1_10collective13CollectiveMmaINS1_37MainloopSm90TmaGmmaWarpSpecializedFP8ILi3ENS5_IJNS4_1CILi2EEENSA_ILi1EEESC_EEENS1_35KernelTmaWarpSpecializedCooperativeEEENS5_IJNSA_ILi512EEESG_NSA_ILi64EEEEEENS_12float_e4m3_tENS5_IJlSC_lEEESJ_SK_NS4_8TiledMMAINS4_8MMA_AtomIJNS4_4SM904GMMA31MMA_64x256x32_F32E4M3E4M3_SS_TNILNSO_7ScaleInE1ELSQ_1EEEEEENS4_6LayoutISD_NS5_IJSC_NSA_ILi0EEESU_EEEEENS5_IJNS4_10UnderscoreESX_SX_EEEEENS4_13SM90_TMA_LOADENS4_14ComposedLayoutINS4_7SwizzleILi2ELi4ELi3EEENS4_18smem_ptr_flag_bitsILi8EEENST_INS5_IJNSA_ILi8EEESH_EEENS5_IJSH_SC_EEEEEEEvNS4_8identityENS4_23SM90_TMA_LOAD_MULTICASTES1A_vS1B_EENS_8epilogue10collective6detail29Sm90TmaWarpSpecializedAdapterINS1F_15DefaultEpilogueISJ_SK_SK_NS1E_6thread17LinearCombinationISJ_Li1EffLNS1J_9ScaleType4KindE0ELNS_15FloatRoundStyleE2ESJ_EENS1_15EpilogueDefaultEEEEEvvEEEEvNT_6ParamsE --------------------------
	.section	.nv.constant0._ZN7cutlass13device_kernelINS_4gemm6kernel13GemmUniversalIN4cute5tupleIJiiiiEEENS1_10collective13CollectiveMmaINS1_37MainloopSm90TmaGmmaWarpSpecializedFP8ILi3ENS5_IJNS4_1CILi2EEENSA_ILi1EEESC_EEENS1_35KernelTmaWarpSpecializedCooperativeEEENS5_IJNSA_ILi512EEESG_NSA_ILi64EEEEEENS_12float_e4m3_tENS5_IJlSC_lEEESJ_SK_NS4_8TiledMMAINS4_8MMA_AtomIJNS4_4SM904GMMA31MMA_64x256x32_F32E4M3E4M3_SS_TNILNSO_7ScaleInE1ELSQ_1EEEEEENS4_6LayoutISD_NS5_IJSC_NSA_ILi0EEESU_EEEEENS5_IJNS4_10UnderscoreESX_SX_EEEEENS4_13SM90_TMA_LOADENS4_14ComposedLayoutINS4_7SwizzleILi2ELi4ELi3EEENS4_18smem_ptr_flag_bitsILi8EEENST_INS5_IJNSA_ILi8EEESH_EEENS5_IJSH_SC_EEEEEEEvNS4_8identityENS4_23SM90_TMA_LOAD_MULTICASTES1A_vS1B_EENS_8epilogue10collective6detail29Sm90TmaWarpSpecializedAdapterINS1F_15DefaultEpilogueISJ_SK_SK_NS1E_6thread17LinearCombinationISJ_Li1EffLNS1J_9ScaleType4KindE0ELNS_15FloatRoundStyleE2ESJ_EENS1_15EpilogueDefaultEEEEEvvEEEEvNT_6ParamsE,"a",@progbits
	.sectionflags	@""
	.align	4
.nv.constant0._ZN7cutlass13device_kernelINS_4gemm6kernel13GemmUniversalIN4cute5tupleIJiiiiEEENS1_10collective13CollectiveMmaINS1_37MainloopSm90TmaGmmaWarpSpecializedFP8ILi3ENS5_IJNS4_1CILi2EEENSA_ILi1EEESC_EEENS1_35KernelTmaWarpSpecializedCooperativeEEENS5_IJNSA_ILi512EEESG_NSA_ILi64EEEEEENS_12float_e4m3_tENS5_IJlSC_lEEESJ_SK_NS4_8TiledMMAINS4_8MMA_AtomIJNS4_4SM904GMMA31MMA_64x256x32_F32E4M3E4M3_SS_TNILNSO_7ScaleInE1ELSQ_1EEEEEENS4_6LayoutISD_NS5_IJSC_NSA_ILi0EEESU_EEEEENS5_IJNS4_10UnderscoreESX_SX_EEEEENS4_13SM90_TMA_LOADENS4_14ComposedLayoutINS4_7SwizzleILi2ELi4ELi3EEENS4_18smem_ptr_flag_bitsILi8EEENST_INS5_IJNSA_ILi8EEESH_EEENS5_IJSH_SC_EEEEEEEvNS4_8identityENS4_23SM90_TMA_LOAD_MULTICASTES1A_vS1B_EENS_8epilogue10collective6detail29Sm90TmaWarpSpecializedAdapterINS1F_15DefaultEpilogueISJ_SK_SK_NS1E_6thread17LinearCombinationISJ_Li1EffLNS1J_9ScaleType4KindE0ELNS_15FloatRoundStyleE2ESJ_EENS1_15EpilogueDefaultEEEEEvvEEEEvNT_6ParamsE:
	.zero		1664


//--------------------- SYMBOLS --------------------------

	.type		.nv.reservedSmem.offset0,@object
	.size		.nv.reservedSmem.offset0,0x4
